// auto-generated by cutlass_sweep.gemm — config: {"arch": "sm_100", "cluster_m": 4, "cluster_n": 1, "dtype": "e4m3", "dtype_b": "e4m3", "layout": "nt", "stages": 0, "tile_k": 32, "tile_m": 128, "tile_n": 128}
#include "cutlass/cutlass.h"
#include "cutlass/gemm/collective/collective_builder.hpp"
#include "cutlass/gemm/device/gemm_universal_adapter.h"
#include "cutlass/gemm/kernel/gemm_universal.hpp"
#include "cutlass/epilogue/collective/collective_builder.hpp"

using ElemA = cutlass::float_e4m3_t;
using ElemB = cutlass::float_e4m3_t;
using ElemCD = cutlass::float_e4m3_t;
using Acc  = float;
using TileShape    = cute::Shape<cute::_128, cute::_128, cute::_32>;
using ClusterShape = cute::Shape<cute::_4, cute::_1, cute::_1>;

using CollectiveEpilogue = typename cutlass::epilogue::collective::CollectiveBuilder<
    cutlass::arch::Sm100, cutlass::arch::OpClassTensorOp,
    TileShape, ClusterShape,
    cutlass::epilogue::collective::EpilogueTileAuto,
    Acc, Acc,
    ElemCD, cutlass::layout::RowMajor, 128 / cutlass::sizeof_bits<ElemCD>::value,
    ElemCD, cutlass::layout::RowMajor, 128 / cutlass::sizeof_bits<ElemCD>::value,
    cutlass::epilogue::collective::EpilogueScheduleAuto
  >::CollectiveOp;

using CollectiveMainloop = typename cutlass::gemm::collective::CollectiveBuilder<
    cutlass::arch::Sm100, cutlass::arch::OpClassTensorOp,
    ElemA, cutlass::layout::RowMajor, 128 / cutlass::sizeof_bits<ElemA>::value,
    ElemB, cutlass::layout::ColumnMajor, 128 / cutlass::sizeof_bits<ElemB>::value,
    Acc,
    TileShape, ClusterShape,
    cutlass::gemm::collective::StageCountAutoCarveout<static_cast<int>(sizeof(typename CollectiveEpilogue::SharedStorage))>,
    cutlass::gemm::collective::KernelScheduleAuto
  >::CollectiveOp;

using GemmKernel = cutlass::gemm::kernel::GemmUniversal<
    cute::Shape<int,int,int,int>,
    CollectiveMainloop,
    CollectiveEpilogue
>;
using Gemm = cutlass::gemm::device::GemmUniversalAdapter<GemmKernel>;

// Force the device kernel symbol into the cubin without needing a host main.
auto* _anchor = &cutlass::device_kernel<GemmKernel>;


// ===== COMPILED SASS (sm_100a) =====

	.target	sm_100a

	.elftype	@"ET_EXEC"


//--------------------- .note.nv.tkinfo           --------------------------
	.section	.note.nv.tkinfo,"",@"SHT_NOTE"
	.sectionflags	@"SHF_NOTE_NV_TKINFO"
	.tkinfo
        /*0018*/ 	.word	0x00000002
        /*0030*/ 	.string	""
        /*0030*/ 	.string	"ptxas"
        /*0030*/ 	.string	"Cuda compilation tools, release 13.0, V13.0.88"
        /*0030*/ 	.string	"Build cuda_13.0.r13.0/compiler.36424714_0"
        /*0030*/ 	.string	"-arch sm_100a -m 64 "



//--------------------- .note.nv.cuinfo           --------------------------
	.section	.note.nv.cuinfo,"",@"SHT_NOTE"
	.sectionflags	@"SHF_NOTE_NV_CUINFO"
        /*0018*/ 	.short	0x0002
        /*001a*/ 	.short	0x0064
        /*001c*/ 	.short	0x0082
	.zero		2


//--------------------- .nv.info                  --------------------------
	.section	.nv.info,"",@"SHT_CUDA_INFO"
	.align	4


	//----- nvinfo : EIATTR_REGCOUNT
	.align		4
        /*0000*/ 	.byte	0x04, 0x2f
        /*0002*/ 	.short	(.L_19 - .L_18)
	.align		4
.L_18:
        /*0004*/ 	.word	index@(_ZN7cutlass13device_kernelINS_4gemm6kernel13GemmUniversalIN4cute5tupleIJiiiiEEENS1_10collective13CollectiveMmaINS1_35MainloopSm100TmaUmmaWarpSpecializedILi52ELi2ELi4ENS5_IJNS4_1CILi4EEENSA_ILi1EEESC_EEEEENS5_IJNSA_ILi128EEESF_NSA_ILi32EEEEEENS_12float_e4m3_tENS5_IJlSC_lEEESI_SJ_NS4_8TiledMMAINS4_8MMA_AtomIJNS4_10MMA_TraitsINS4_25SM100_MMA_F8F6F4_2x1SM_SSEJSI_SI_fSF_SF_NS4_17integral_constantINS4_4UMMA5MajorELSQ_0EEESR_NSO_INSP_7ScaleInELSS_0EEEST_EEEEEENS4_6LayoutINS5_IJSC_SC_SC_EEENS5_IJNSA_ILi0EEESY_SY_EEEEENS5_IJNS4_10UnderscoreES11_S11_EEEEENS4_18SM100_TMA_2SM_LOADENS4_14ComposedLayoutINS4_7SwizzleILi1ELi4ELi3EEENS4_18smem_ptr_flag_bitsILi8EEENSW_INS5_IJNSA_ILi8EEESG_EEENS5_IJSG_SC_EEEEEEEvNS4_8identityENS4_28SM100_TMA_2SM_LOAD_MULTICASTES1E_vS1F_EENS_8epilogue10collective18CollectiveEpilogueINS1I_23Sm100TmaWarpSpecializedILi2ELi2ELi32ELb0ELb0EEEJNS5_IJNSA_ILi64EEESF_SG_EEENS5_IJNSW_IS1N_SC_EENSW_INS5_IJSG_NSA_ILi2EEEEEENS5_IJSC_S1N_EEEEEEEESI_SJ_SI_SJ_NS1I_6fusion15FusionCallbacksIS1M_NS1V_17LinearCombinationISI_fSI_fLNS_15FloatRoundStyleE2EEES1O_S1U_JEEENS4_5SM1004TMEM4LOAD26SM100_TMEM_LOAD_32dp32b32xENS4_13SM90_TMA_LOADES1E_NS4_39AutoVectorizingCopyWithAssumedAlignmentILi128EEENS4_14SM90_TMA_STOREES1E_S27_S27_EEEvvEEEEvNT_6ParamsE)
        /*0008*/ 	.word	0x00000072


	//----- nvinfo : EIATTR_FRAME_SIZE
	.align		4
.L_19:
        /*000c*/ 	.byte	0x04, 0x11
        /*000e*/ 	.short	(.L_21 - .L_20)
	.align		4
.L_20:
        /*0010*/ 	.word	index@($__internal_2_$__cuda_sm10x_tcgen05_guardrail_trap_unallocated_columns_being_dealloced)
        /*0014*/ 	.word	0x00000000


	//----- nvinfo : EIATTR_FRAME_SIZE
	.align		4
.L_21:
        /*0018*/ 	.byte	0x04, 0x11
        /*001a*/ 	.short	(.L_23 - .L_22)
	.align		4
.L_22:
        /*001c*/ 	.word	index@($__internal_1_$__cuda_sm10x_tcgen05_guardrail_trap_phase_invalid_during_alloc)
        /*0020*/ 	.word	0x00000000


	//----- nvinfo : EIATTR_FRAME_SIZE
	.align		4
.L_23:
        /*0024*/ 	.byte	0x04, 0x11
        /*0026*/ 	.short	(.L_25 - .L_24)
	.align		4
.L_24:
        /*0028*/ 	.word	index@($__internal_0_$__cuda_sm10x_tcgen05_guardrail_trap_col_being_dealloced_not_returned_by_alloc)
        /*002c*/ 	.word	0x00000000


	//----- nvinfo : EIATTR_FRAME_SIZE
	.align		4
.L_25:
        /*0030*/ 	.byte	0x04, 0x11
        /*0032*/ 	.short	(.L_27 - .L_26)
	.align		4
.L_26:
        /*0034*/ 	.word	index@(_ZN7cutlass13device_kernelINS_4gemm6kernel13GemmUniversalIN4cute5tupleIJiiiiEEENS1_10collective13CollectiveMmaINS1_35MainloopSm100TmaUmmaWarpSpecializedILi52ELi2ELi4ENS5_IJNS4_1CILi4EEENSA_ILi1EEESC_EEEEENS5_IJNSA_ILi128EEESF_NSA_ILi32EEEEEENS_12float_e4m3_tENS5_IJlSC_lEEESI_SJ_NS4_8TiledMMAINS4_8MMA_AtomIJNS4_10MMA_TraitsINS4_25SM100_MMA_F8F6F4_2x1SM_SSEJSI_SI_fSF_SF_NS4_17integral_constantINS4_4UMMA5MajorELSQ_0EEESR_NSO_INSP_7ScaleInELSS_0EEEST_EEEEEENS4_6LayoutINS5_IJSC_SC_SC_EEENS5_IJNSA_ILi0EEESY_SY_EEEEENS5_IJNS4_10UnderscoreES11_S11_EEEEENS4_18SM100_TMA_2SM_LOADENS4_14ComposedLayoutINS4_7SwizzleILi1ELi4ELi3EEENS4_18smem_ptr_flag_bitsILi8EEENSW_INS5_IJNSA_ILi8EEESG_EEENS5_IJSG_SC_EEEEEEEvNS4_8identityENS4_28SM100_TMA_2SM_LOAD_MULTICASTES1E_vS1F_EENS_8epilogue10collective18CollectiveEpilogueINS1I_23Sm100TmaWarpSpecializedILi2ELi2ELi32ELb0ELb0EEEJNS5_IJNSA_ILi64EEESF_SG_EEENS5_IJNSW_IS1N_SC_EENSW_INS5_IJSG_NSA_ILi2EEEEEENS5_IJSC_S1N_EEEEEEEESI_SJ_SI_SJ_NS1I_6fusion15FusionCallbacksIS1M_NS1V_17LinearCombinationISI_fSI_fLNS_15FloatRoundStyleE2EEES1O_S1U_JEEENS4_5SM1004TMEM4LOAD26SM100_TMEM_LOAD_32dp32b32xENS4_13SM90_TMA_LOADES1E_NS4_39AutoVectorizingCopyWithAssumedAlignmentILi128EEENS4_14SM90_TMA_STOREES1E_S27_S27_EEEvvEEEEvNT_6ParamsE)
        /*0038*/ 	.word	0x00000000


	//----- nvinfo : EIATTR_MIN_STACK_SIZE
	.align		4
.L_27:
        /*003c*/ 	.byte	0x04, 0x12
        /*003e*/ 	.short	(.L_29 - .L_28)
	.align		4
.L_28:
        /*0040*/ 	.word	index@(_ZN7cutlass13device_kernelINS_4gemm6kernel13GemmUniversalIN4cute5tupleIJiiiiEEENS1_10collective13CollectiveMmaINS1_35MainloopSm100TmaUmmaWarpSpecializedILi52ELi2ELi4ENS5_IJNS4_1CILi4EEENSA_ILi1EEESC_EEEEENS5_IJNSA_ILi128EEESF_NSA_ILi32EEEEEENS_12float_e4m3_tENS5_IJlSC_lEEESI_SJ_NS4_8TiledMMAINS4_8MMA_AtomIJNS4_10MMA_TraitsINS4_25SM100_MMA_F8F6F4_2x1SM_SSEJSI_SI_fSF_SF_NS4_17integral_constantINS4_4UMMA5MajorELSQ_0EEESR_NSO_INSP_7ScaleInELSS_0EEEST_EEEEEENS4_6LayoutINS5_IJSC_SC_SC_EEENS5_IJNSA_ILi0EEESY_SY_EEEEENS5_IJNS4_10UnderscoreES11_S11_EEEEENS4_18SM100_TMA_2SM_LOADENS4_14ComposedLayoutINS4_7SwizzleILi1ELi4ELi3EEENS4_18smem_ptr_flag_bitsILi8EEENSW_INS5_IJNSA_ILi8EEESG_EEENS5_IJSG_SC_EEEEEEEvNS4_8identityENS4_28SM100_TMA_2SM_LOAD_MULTICASTES1E_vS1F_EENS_8epilogue10collective18CollectiveEpilogueINS1I_23Sm100TmaWarpSpecializedILi2ELi2ELi32ELb0ELb0EEEJNS5_IJNSA_ILi64EEESF_SG_EEENS5_IJNSW_IS1N_SC_EENSW_INS5_IJSG_NSA_ILi2EEEEEENS5_IJSC_S1N_EEEEEEEESI_SJ_SI_SJ_NS1I_6fusion15FusionCallbacksIS1M_NS1V_17LinearCombinationISI_fSI_fLNS_15FloatRoundStyleE2EEES1O_S1U_JEEENS4_5SM1004TMEM4LOAD26SM100_TMEM_LOAD_32dp32b32xENS4_13SM90_TMA_LOADES1E_NS4_39AutoVectorizingCopyWithAssumedAlignmentILi128EEENS4_14SM90_TMA_STOREES1E_S27_S27_EEEvvEEEEvNT_6ParamsE)
        /*0044*/ 	.word	0x00000000
.L_29:


//--------------------- .nv.compat                --------------------------
	.section	.nv.compat,"",@"SHT_CUDA_COMPAT_INFO"
	.align	4
        /*0000*/ 	.byte	0x02, 0x09, 0x01, 0x00, 0x02, 0x02, 0x02, 0x00, 0x02, 0x05, 0x05, 0x00, 0x03, 0x07, 0x01, 0x01
        /*0010*/ 	.byte	0x02, 0x03, 0x01, 0x00, 0x02, 0x06, 0x01, 0x00, 0x04, 0x0b, 0x08, 0x00, 0x09, 0x00, 0x00, 0x00
        /*0020*/ 	.byte	0x00, 0x00, 0x00, 0x00


//--------------------- .nv.info._ZN7cutlass13device_kernelINS_4gemm6kernel13GemmUniversalIN4cute5tupleIJiiiiEEENS1_10collective13CollectiveMmaINS1_35MainloopSm100TmaUmmaWarpSpecializedILi52ELi2ELi4ENS5_IJNS4_1CILi4EEENSA_ILi1EEESC_EEEEENS5_IJNSA_ILi128EEESF_NSA_ILi32EEEEEENS_12float_e4m3_tENS5_IJlSC_lEEESI_SJ_NS4_8TiledMMAINS4_8MMA_AtomIJNS4_10MMA_TraitsINS4_25SM100_MMA_F8F6F4_2x1SM_SSEJSI_SI_fSF_SF_NS4_17integral_constantINS4_4UMMA5MajorELSQ_0EEESR_NSO_INSP_7ScaleInELSS_0EEEST_EEEEEENS4_6LayoutINS5_IJSC_SC_SC_EEENS5_IJNSA_ILi0EEESY_SY_EEEEENS5_IJNS4_10UnderscoreES11_S11_EEEEENS4_18SM100_TMA_2SM_LOADENS4_14ComposedLayoutINS4_7SwizzleILi1ELi4ELi3EEENS4_18smem_ptr_flag_bitsILi8EEENSW_INS5_IJNSA_ILi8EEESG_EEENS5_IJSG_SC_EEEEEEEvNS4_8identityENS4_28SM100_TMA_2SM_LOAD_MULTICASTES1E_vS1F_EENS_8epilogue10collective18CollectiveEpilogueINS1I_23Sm100TmaWarpSpecializedILi2ELi2ELi32ELb0ELb0EEEJNS5_IJNSA_ILi64EEESF_SG_EEENS5_IJNSW_IS1N_SC_EENSW_INS5_IJSG_NSA_ILi2EEEEEENS5_IJSC_S1N_EEEEEEEESI_SJ_SI_SJ_NS1I_6fusion15FusionCallbacksIS1M_NS1V_17LinearCombinationISI_fSI_fLNS_15FloatRoundStyleE2EEES1O_S1U_JEEENS4_5SM1004TMEM4LOAD26SM100_TMEM_LOAD_32dp32b32xENS4_13SM90_TMA_LOADES1E_NS4_39AutoVectorizingCopyWithAssumedAlignmentILi128EEENS4_14SM90_TMA_STOREES1E_S27_S27_EEEvvEEEEvNT_6ParamsE --------------------------
	.section	.nv.info._ZN7cutlass13device_kernelINS_4gemm6kernel13GemmUniversalIN4cute5tupleIJiiiiEEENS1_10collective13CollectiveMmaINS1_35MainloopSm100TmaUmmaWarpSpecializedILi52ELi2ELi4ENS5_IJNS4_1CILi4EEENSA_ILi1EEESC_EEEEENS5_IJNSA_ILi128EEESF_NSA_ILi32EEEEEENS_12float_e4m3_tENS5_IJlSC_lEEESI_SJ_NS4_8TiledMMAINS4_8MMA_AtomIJNS4_10MMA_TraitsINS4_25SM100_MMA_F8F6F4_2x1SM_SSEJSI_SI_fSF_SF_NS4_17integral_constantINS4_4UMMA5MajorELSQ_0EEESR_NSO_INSP_7ScaleInELSS_0EEEST_EEEEEENS4_6LayoutINS5_IJSC_SC_SC_EEENS5_IJNSA_ILi0EEESY_SY_EEEEENS5_IJNS4_10UnderscoreES11_S11_EEEEENS4_18SM100_TMA_2SM_LOADENS4_14ComposedLayoutINS4_7SwizzleILi1ELi4ELi3EEENS4_18smem_ptr_flag_bitsILi8EEENSW_INS5_IJNSA_ILi8EEESG_EEENS5_IJSG_SC_EEEEEEEvNS4_8identityENS4_28SM100_TMA_2SM_LOAD_MULTICASTES1E_vS1F_EENS_8epilogue10collective18CollectiveEpilogueINS1I_23Sm100TmaWarpSpecializedILi2ELi2ELi32ELb0ELb0EEEJNS5_IJNSA_ILi64EEESF_SG_EEENS5_IJNSW_IS1N_SC_EENSW_INS5_IJSG_NSA_ILi2EEEEEENS5_IJSC_S1N_EEEEEEEESI_SJ_SI_SJ_NS1I_6fusion15FusionCallbacksIS1M_NS1V_17LinearCombinationISI_fSI_fLNS_15FloatRoundStyleE2EEES1O_S1U_JEEENS4_5SM1004TMEM4LOAD26SM100_TMEM_LOAD_32dp32b32xENS4_13SM90_TMA_LOADES1E_NS4_39AutoVectorizingCopyWithAssumedAlignmentILi128EEENS4_14SM90_TMA_STOREES1E_S27_S27_EEEvvEEEEvNT_6ParamsE,"",@"SHT_CUDA_INFO"
	.sectionflags	@""
	.align	4


	//----- nvinfo : EIATTR_CUDA_API_VERSION
	.align		4
        /*0000*/ 	.byte	0x04, 0x37
        /*0002*/ 	.short	(.L_31 - .L_30)
.L_30:
        /*0004*/ 	.word	0x00000082


	//----- nvinfo : EIATTR_KPARAM_INFO
	.align		4
.L_31:
        /*0008*/ 	.byte	0x04, 0x17
        /*000a*/ 	.short	(.L_33 - .L_32)
.L_32:
        /*000c*/ 	.word	0x00000000
        /*0010*/ 	.short	0x0000
        /*0012*/ 	.short	0x0000
        /*0014*/ 	.byte	0x00, 0xf0, 0x01, 0x20


	//----- nvinfo : EIATTR_AT_ENTRY_FRAGMENTS
	.align		4
.L_33:
        /*0018*/ 	.byte	0x04, 0x4f
        /*001a*/ 	.short	(.L_35 - .L_34)


	//   ....[0]....
.L_34:
        /*001c*/ 	.word	0x00000007


	//----- nvinfo : EIATTR_RESERVED_SMEM_USED
	.align		4
.L_35:
        /*0020*/ 	.byte	0x01, 0x41
	.zero		2


	//----- nvinfo : EIATTR_SPARSE_MMA_MASK
	.align		4
        /*0024*/ 	.byte	0x03, 0x50
        /*0026*/ 	.short	0x0000


	//----- nvinfo : EIATTR_TCGEN05_2CTA_USED
	.align		4
        /*0028*/ 	.byte	0x01, 0x52
	.zero		2


	//----- nvinfo : EIATTR_MAXREG_COUNT
	.align		4
        /*002c*/ 	.byte	0x03, 0x1b
        /*002e*/ 	.short	0x00ff


	//----- nvinfo : EIATTR_NUM_BARRIERS
	.align		4
        /*0030*/ 	.byte	0x02, 0x4c
        /*0032*/ 	.byte	0x07
	.zero		1


	//----- nvinfo : EIATTR_EXTERNS
	.align		4
        /*0034*/ 	.byte	0x04, 0x0f
        /*0036*/ 	.short	(.L_37 - .L_36)


	//   ....[0]....
	.align		4
.L_36:
        /*0038*/ 	.word	index@(__assertfail)


	//----- nvinfo : EIATTR_MERCURY_ISA_VERSION
	.align		4
.L_37:
        /*003c*/ 	.byte	0x03, 0x5f
        /*003e*/ 	.short	0x0101


	//----- nvinfo : EIATTR_INT_WARP_WIDE_INSTR_OFFSETS
	.align		4
        /*0040*/ 	.byte	0x04, 0x31
        /*0042*/ 	.short	(.L_39 - .L_38)


	//   ....[0]....
.L_38:
        /*0044*/ 	.word	0x00001360


	//   ....[1]....
        /*0048*/ 	.word	0x00001400


	//   ....[2]....
        /*004c*/ 	.word	0x00006210


	//   ....[3]....
        /*0050*/ 	.word	0x00006230


	//   ....[4]....
        /*0054*/ 	.word	0x00006260


	//   ....[5]....
        /*0058*/ 	.word	0x00006e00


	//   ....[6]....
        /*005c*/ 	.word	0x00006eb0


	//   ....[7]....
        /*0060*/ 	.word	0x00006f60


	//   ....[8]....
        /*0064*/ 	.word	0x00007010


	//   ....[9]....
        /*0068*/ 	.word	0x00007100


	//   ....[10]....
        /*006c*/ 	.word	0x000071e0


	//----- nvinfo : EIATTR_COOP_GROUP_MASK_REGIDS
	.align		4
.L_39:
        /*0070*/ 	.byte	0x04, 0x29
        /*0072*/ 	.short	(.L_41 - .L_40)


	//   ....[0]....
.L_40:
        /*0074*/ 	.word	0xffffffff


	//   ....[1]....
        /*0078*/ 	.word	0xffffffff


	//   ....[2]....
        /*007c*/ 	.word	0xffffffff


	//   ....[3]....
        /*0080*/ 	.word	0xffffffff


	//   ....[4]....
        /*0084*/ 	.word	0xffffffff


	//   ....[5]....
        /*0088*/ 	.word	0xffffffff


	//   ....[6]....
        /*008c*/ 	.word	0xffffffff


	//   ....[7]....
        /*0090*/ 	.word	0xffffffff


	//   ....[8]....
        /*0094*/ 	.word	0xffffffff


	//   ....[9]....
        /*0098*/ 	.word	0xffffffff


	//   ....[10]....
        /*009c*/ 	.word	0xffffffff


	//   ....[11]....
        /*00a0*/ 	.word	0xffffffff


	//   ....[12]....
        /*00a4*/ 	.word	0xffffffff


	//   ....[13]....
        /*00a8*/ 	.word	0xffffffff


	//----- nvinfo : EIATTR_COOP_GROUP_INSTR_OFFSETS
	.align		4
.L_41:
        /*00ac*/ 	.byte	0x04, 0x28
        /*00ae*/ 	.short	(.L_43 - .L_42)


	//   ....[0]....
.L_42:
        /*00b0*/ 	.word	0x000000b0


	//   ....[1]....
        /*00b4*/ 	.word	0x00000520


	//   ....[2]....
        /*00b8*/ 	.word	0x00000d10


	//   ....[3]....
        /*00bc*/ 	.word	0x00000e60


	//   ....[4]....
        /*00c0*/ 	.word	0x00000f50


	//   ....[5]....
        /*00c4*/ 	.word	0x000010b0


	//   ....[6]....
        /*00c8*/ 	.word	0x00001240


	//   ....[7]....
        /*00cc*/ 	.word	0x00001480


	//   ....[8]....
        /*00d0*/ 	.word	0x00002790


	//   ....[9]....
        /*00d4*/ 	.word	0x00005140


	//   ....[10]....
        /*00d8*/ 	.word	0x00005610


	//   ....[11]....
        /*00dc*/ 	.word	0x00005640


	//   ....[12]....
        /*00e0*/ 	.word	0x00006110


	//   ....[13]....
        /*00e4*/ 	.word	0x00006320


	//----- nvinfo : EIATTR_VRC_CTA_INIT_COUNT
	.align		4
.L_43:
        /*00e8*/ 	.byte	0x02, 0x4a
        /*00ea*/ 	.byte	0x80
	.zero		1


	//----- nvinfo : EIATTR_SYSCALL_OFFSETS
	.align		4
        /*00ec*/ 	.byte	0x04, 0x46
        /*00ee*/ 	.short	(.L_45 - .L_44)


	//   ....[0]....
.L_44:
        /*00f0*/ 	.word	0x00007ce0


	//   ....[1]....
        /*00f4*/ 	.word	0x00007e20


	//   ....[2]....
        /*00f8*/ 	.word	0x00008640


	//   ....[3]....
        /*00fc*/ 	.word	0x00009430


	//----- nvinfo : EIATTR_MBARRIER_INSTR_OFFSETS
	.align		4
.L_45:
        /*0100*/ 	.byte	0x04, 0x39
        /*0102*/ 	.short	(.L_47 - .L_46)


	//   ....[0]....
.L_46:
        /*0104*/ 	.word	0x00000670
        /*0108*/ 	.word	0x000000ff
        /*010c*/ 	.word	0x00000000
        /*0110*/ 	.short	0x0100
        /*0112*/ 	.byte	0x04
	.zero		1


	//   ....[1]....
        /*0114*/ 	.word	0x00000680
        /*0118*/ 	.word	0x000000ff
        /*011c*/ 	.word	0x000001a0
        /*0120*/ 	.short	0x0100
        /*0122*/ 	.byte	0x04
	.zero		1


	//   ....[2]....
        /*0124*/ 	.word	0x00000690
        /*0128*/ 	.word	0x000000ff
        /*012c*/ 	.word	0x00000008
        /*0130*/ 	.short	0x0100
        /*0132*/ 	.byte	0x04
	.zero		1


	//   ....[3]....
        /*0134*/ 	.word	0x000006a0
        /*0138*/ 	.word	0x000000ff
        /*013c*/ 	.word	0x000001a8
        /*0140*/ 	.short	0x0100
        /*0142*/ 	.byte	0x04
	.zero		1


	//   ....[4]....
        /*0144*/ 	.word	0x000006b0
        /*0148*/ 	.word	0x000000ff
        /*014c*/ 	.word	0x00000010
        /*0150*/ 	.short	0x0100
        /*0152*/ 	.byte	0x04
	.zero		1


	//   ....[5]....
        /*0154*/ 	.word	0x000006c0
        /*0158*/ 	.word	0x000000ff
        /*015c*/ 	.word	0x000001b0
        /*0160*/ 	.short	0x0100
        /*0162*/ 	.byte	0x04
	.zero		1


	//   ....[6]....
        /*0164*/ 	.word	0x000006d0
        /*0168*/ 	.word	0x000000ff
        /*016c*/ 	.word	0x00000018
        /*0170*/ 	.short	0x0100
        /*0172*/ 	.byte	0x04
	.zero		1


	//   ....[7]....
        /*0174*/ 	.word	0x000006e0
        /*0178*/ 	.word	0x000000ff
        /*017c*/ 	.word	0x000001b8
        /*0180*/ 	.short	0x0100
        /*0182*/ 	.byte	0x04
	.zero		1


	//   ....[8]....
        /*0184*/ 	.word	0x000006f0
        /*0188*/ 	.word	0x000000ff
        /*018c*/ 	.word	0x00000020
        /*0190*/ 	.short	0x0100
        /*0192*/ 	.byte	0x04
	.zero		1


	//   ....[9]....
        /*0194*/ 	.word	0x00000700
        /*0198*/ 	.word	0x000000ff
        /*019c*/ 	.word	0x000001c0
        /*01a0*/ 	.short	0x0100
        /*01a2*/ 	.byte	0x04
	.zero		1


	//   ....[10]....
        /*01a4*/ 	.word	0x00000710
        /*01a8*/ 	.word	0x000000ff
        /*01ac*/ 	.word	0x00000028
        /*01b0*/ 	.short	0x0100
        /*01b2*/ 	.byte	0x04
	.zero		1


	//   ....[11]....
        /*01b4*/ 	.word	0x00000720
        /*01b8*/ 	.word	0x000000ff
        /*01bc*/ 	.word	0x000001c8
        /*01c0*/ 	.short	0x0100
        /*01c2*/ 	.byte	0x04
	.zero		1


	//   ....[12]....
        /*01c4*/ 	.word	0x00000730
        /*01c8*/ 	.word	0x000000ff
        /*01cc*/ 	.word	0x00000030
        /*01d0*/ 	.short	0x0100
        /*01d2*/ 	.byte	0x04
	.zero		1


	//   ....[13]....
        /*01d4*/ 	.word	0x00000740
        /*01d8*/ 	.word	0x000000ff
        /*01dc*/ 	.word	0x000001d0
        /*01e0*/ 	.short	0x0100
        /*01e2*/ 	.byte	0x04
	.zero		1


	//   ....[14]....
        /*01e4*/ 	.word	0x00000750
        /*01e8*/ 	.word	0x000000ff
        /*01ec*/ 	.word	0x00000038
        /*01f0*/ 	.short	0x0100
        /*01f2*/ 	.byte	0x04
	.zero		1


	//   ....[15]....
        /*01f4*/ 	.word	0x00000760
        /*01f8*/ 	.word	0x000000ff
        /*01fc*/ 	.word	0x000001d8
        /*0200*/ 	.short	0x0100
        /*0202*/ 	.byte	0x04
	.zero		1


	//   ....[16]....
        /*0204*/ 	.word	0x00000770
        /*0208*/ 	.word	0x000000ff
        /*020c*/ 	.word	0x00000040
        /*0210*/ 	.short	0x0100
        /*0212*/ 	.byte	0x04
	.zero		1


	//   ....[17]....
        /*0214*/ 	.word	0x00000780
        /*0218*/ 	.word	0x000000ff
        /*021c*/ 	.word	0x000001e0
        /*0220*/ 	.short	0x0100
        /*0222*/ 	.byte	0x04
	.zero		1


	//   ....[18]....
        /*0224*/ 	.word	0x00000790
        /*0228*/ 	.word	0x000000ff
        /*022c*/ 	.word	0x00000048
        /*0230*/ 	.short	0x0100
        /*0232*/ 	.byte	0x04
	.zero		1


	//   ....[19]....
        /*0234*/ 	.word	0x000007a0
        /*0238*/ 	.word	0x000000ff
        /*023c*/ 	.word	0x000001e8
        /*0240*/ 	.short	0x0100
        /*0242*/ 	.byte	0x04
	.zero		1


	//   ....[20]....
        /*0244*/ 	.word	0x000007b0
        /*0248*/ 	.word	0x000000ff
        /*024c*/ 	.word	0x00000050
        /*0250*/ 	.short	0x0100
        /*0252*/ 	.byte	0x04
	.zero		1


	//   ....[21]....
        /*0254*/ 	.word	0x000007c0
        /*0258*/ 	.word	0x000000ff
        /*025c*/ 	.word	0x000001f0
        /*0260*/ 	.short	0x0100
        /*0262*/ 	.byte	0x04
	.zero		1


	//   ....[22]....
        /*0264*/ 	.word	0x000007d0
        /*0268*/ 	.word	0x000000ff
        /*026c*/ 	.word	0x00000058
        /*0270*/ 	.short	0x0100
        /*0272*/ 	.byte	0x04
	.zero		1


	//   ....[23]....
        /*0274*/ 	.word	0x000007e0
        /*0278*/ 	.word	0x000000ff
        /*027c*/ 	.word	0x000001f8
        /*0280*/ 	.short	0x0100
        /*0282*/ 	.byte	0x04
	.zero		1


	//   ....[24]....
        /*0284*/ 	.word	0x000007f0
        /*0288*/ 	.word	0x000000ff
        /*028c*/ 	.word	0x00000060
        /*0290*/ 	.short	0x0100
        /*0292*/ 	.byte	0x04
	.zero		1


	//   ....[25]....
        /*0294*/ 	.word	0x00000800
        /*0298*/ 	.word	0x000000ff
        /*029c*/ 	.word	0x00000200
        /*02a0*/ 	.short	0x0100
        /*02a2*/ 	.byte	0x04
	.zero		1


	//   ....[26]....
        /*02a4*/ 	.word	0x00000810
        /*02a8*/ 	.word	0x000000ff
        /*02ac*/ 	.word	0x00000068
        /*02b0*/ 	.short	0x0100
        /*02b2*/ 	.byte	0x04
	.zero		1


	//   ....[27]....
        /*02b4*/ 	.word	0x00000820
        /*02b8*/ 	.word	0x000000ff
        /*02bc*/ 	.word	0x00000208
        /*02c0*/ 	.short	0x0100
        /*02c2*/ 	.byte	0x04
	.zero		1


	//   ....[28]....
        /*02c4*/ 	.word	0x00000830
        /*02c8*/ 	.word	0x000000ff
        /*02cc*/ 	.word	0x00000070
        /*02d0*/ 	.short	0x0100
        /*02d2*/ 	.byte	0x04
	.zero		1


	//   ....[29]....
        /*02d4*/ 	.word	0x00000840
        /*02d8*/ 	.word	0x000000ff
        /*02dc*/ 	.word	0x00000210
        /*02e0*/ 	.short	0x0100
        /*02e2*/ 	.byte	0x04
	.zero		1


	//   ....[30]....
        /*02e4*/ 	.word	0x00000850
        /*02e8*/ 	.word	0x000000ff
        /*02ec*/ 	.word	0x00000078
        /*02f0*/ 	.short	0x0100
        /*02f2*/ 	.byte	0x04
	.zero		1


	//   ....[31]....
        /*02f4*/ 	.word	0x00000860
        /*02f8*/ 	.word	0x000000ff
        /*02fc*/ 	.word	0x00000218
        /*0300*/ 	.short	0x0100
        /*0302*/ 	.byte	0x04
	.zero		1


	//   ....[32]....
        /*0304*/ 	.word	0x00000870
        /*0308*/ 	.word	0x000000ff
        /*030c*/ 	.word	0x00000080
        /*0310*/ 	.short	0x0100
        /*0312*/ 	.byte	0x04
	.zero		1


	//   ....[33]....
        /*0314*/ 	.word	0x00000880
        /*0318*/ 	.word	0x000000ff
        /*031c*/ 	.word	0x00000220
        /*0320*/ 	.short	0x0100
        /*0322*/ 	.byte	0x04
	.zero		1


	//   ....[34]....
        /*0324*/ 	.word	0x00000890
        /*0328*/ 	.word	0x000000ff
        /*032c*/ 	.word	0x00000088
        /*0330*/ 	.short	0x0100
        /*0332*/ 	.byte	0x04
	.zero		1


	//   ....[35]....
        /*0334*/ 	.word	0x000008a0
        /*0338*/ 	.word	0x000000ff
        /*033c*/ 	.word	0x00000228
        /*0340*/ 	.short	0x0100
        /*0342*/ 	.byte	0x04
	.zero		1


	//   ....[36]....
        /*0344*/ 	.word	0x000008b0
        /*0348*/ 	.word	0x000000ff
        /*034c*/ 	.word	0x00000090
        /*0350*/ 	.short	0x0100
        /*0352*/ 	.byte	0x04
	.zero		1


	//   ....[37]....
        /*0354*/ 	.word	0x000008c0
        /*0358*/ 	.word	0x000000ff
        /*035c*/ 	.word	0x00000230
        /*0360*/ 	.short	0x0100
        /*0362*/ 	.byte	0x04
	.zero		1


	//   ....[38]....
        /*0364*/ 	.word	0x000008d0
        /*0368*/ 	.word	0x000000ff
        /*036c*/ 	.word	0x00000098
        /*0370*/ 	.short	0x0100
        /*0372*/ 	.byte	0x04
	.zero		1


	//   ....[39]....
        /*0374*/ 	.word	0x000008e0
        /*0378*/ 	.word	0x000000ff
        /*037c*/ 	.word	0x00000238
        /*0380*/ 	.short	0x0100
        /*0382*/ 	.byte	0x04
	.zero		1


	//   ....[40]....
        /*0384*/ 	.word	0x000008f0
        /*0388*/ 	.word	0x000000ff
        /*038c*/ 	.word	0x000000a0
        /*0390*/ 	.short	0x0100
        /*0392*/ 	.byte	0x04
	.zero		1


	//   ....[41]....
        /*0394*/ 	.word	0x00000900
        /*0398*/ 	.word	0x000000ff
        /*039c*/ 	.word	0x00000240
        /*03a0*/ 	.short	0x0100
        /*03a2*/ 	.byte	0x04
	.zero		1


	//   ....[42]....
        /*03a4*/ 	.word	0x00000910
        /*03a8*/ 	.word	0x000000ff
        /*03ac*/ 	.word	0x000000a8
        /*03b0*/ 	.short	0x0100
        /*03b2*/ 	.byte	0x04
	.zero		1


	//   ....[43]....
        /*03b4*/ 	.word	0x00000920
        /*03b8*/ 	.word	0x000000ff
        /*03bc*/ 	.word	0x00000248
        /*03c0*/ 	.short	0x0100
        /*03c2*/ 	.byte	0x04
	.zero		1


	//   ....[44]....
        /*03c4*/ 	.word	0x00000930
        /*03c8*/ 	.word	0x000000ff
        /*03cc*/ 	.word	0x000000b0
        /*03d0*/ 	.short	0x0100
        /*03d2*/ 	.byte	0x04
	.zero		1


	//   ....[45]....
        /*03d4*/ 	.word	0x00000940
        /*03d8*/ 	.word	0x000000ff
        /*03dc*/ 	.word	0x00000250
        /*03e0*/ 	.short	0x0100
        /*03e2*/ 	.byte	0x04
	.zero		1


	//   ....[46]....
        /*03e4*/ 	.word	0x00000950
        /*03e8*/ 	.word	0x000000ff
        /*03ec*/ 	.word	0x000000b8
        /*03f0*/ 	.short	0x0100
        /*03f2*/ 	.byte	0x04
	.zero		1


	//   ....[47]....
        /*03f4*/ 	.word	0x00000960
        /*03f8*/ 	.word	0x000000ff
        /*03fc*/ 	.word	0x00000258
        /*0400*/ 	.short	0x0100
        /*0402*/ 	.byte	0x04
	.zero		1


	//   ....[48]....
        /*0404*/ 	.word	0x00000970
        /*0408*/ 	.word	0x000000ff
        /*040c*/ 	.word	0x000000c0
        /*0410*/ 	.short	0x0100
        /*0412*/ 	.byte	0x04
	.zero		1


	//   ....[49]....
        /*0414*/ 	.word	0x00000980
        /*0418*/ 	.word	0x000000ff
        /*041c*/ 	.word	0x00000260
        /*0420*/ 	.short	0x0100
        /*0422*/ 	.byte	0x04
	.zero		1


	//   ....[50]....
        /*0424*/ 	.word	0x00000990
        /*0428*/ 	.word	0x000000ff
        /*042c*/ 	.word	0x000000c8
        /*0430*/ 	.short	0x0100
        /*0432*/ 	.byte	0x04
	.zero		1


	//   ....[51]....
        /*0434*/ 	.word	0x000009a0
        /*0438*/ 	.word	0x000000ff
        /*043c*/ 	.word	0x00000268
        /*0440*/ 	.short	0x0100
        /*0442*/ 	.byte	0x04
	.zero		1


	//   ....[52]....
        /*0444*/ 	.word	0x000009b0
        /*0448*/ 	.word	0x000000ff
        /*044c*/ 	.word	0x000000d0
        /*0450*/ 	.short	0x0100
        /*0452*/ 	.byte	0x04
	.zero		1


	//   ....[53]....
        /*0454*/ 	.word	0x000009c0
        /*0458*/ 	.word	0x000000ff
        /*045c*/ 	.word	0x00000270
        /*0460*/ 	.short	0x0100
        /*0462*/ 	.byte	0x04
	.zero		1


	//   ....[54]....
        /*0464*/ 	.word	0x000009d0
        /*0468*/ 	.word	0x000000ff
        /*046c*/ 	.word	0x000000d8
        /*0470*/ 	.short	0x0100
        /*0472*/ 	.byte	0x04
	.zero		1


	//   ....[55]....
        /*0474*/ 	.word	0x000009e0
        /*0478*/ 	.word	0x000000ff
        /*047c*/ 	.word	0x00000278
        /*0480*/ 	.short	0x0100
        /*0482*/ 	.byte	0x04
	.zero		1


	//   ....[56]....
        /*0484*/ 	.word	0x000009f0
        /*0488*/ 	.word	0x000000ff
        /*048c*/ 	.word	0x000000e0
        /*0490*/ 	.short	0x0100
        /*0492*/ 	.byte	0x04
	.zero		1


	//   ....[57]....
        /*0494*/ 	.word	0x00000a00
        /*0498*/ 	.word	0x000000ff
        /*049c*/ 	.word	0x00000280
        /*04a0*/ 	.short	0x0100
        /*04a2*/ 	.byte	0x04
	.zero		1


	//   ....[58]....
        /*04a4*/ 	.word	0x00000a10
        /*04a8*/ 	.word	0x000000ff
        /*04ac*/ 	.word	0x000000e8
        /*04b0*/ 	.short	0x0100
        /*04b2*/ 	.byte	0x04
	.zero		1


	//   ....[59]....
        /*04b4*/ 	.word	0x00000a20
        /*04b8*/ 	.word	0x000000ff
        /*04bc*/ 	.word	0x00000288
        /*04c0*/ 	.short	0x0100
        /*04c2*/ 	.byte	0x04
	.zero		1


	//   ....[60]....
        /*04c4*/ 	.word	0x00000a30
        /*04c8*/ 	.word	0x000000ff
        /*04cc*/ 	.word	0x000000f0
        /*04d0*/ 	.short	0x0100
        /*04d2*/ 	.byte	0x04
	.zero		1


	//   ....[61]....
        /*04d4*/ 	.word	0x00000a40
        /*04d8*/ 	.word	0x000000ff
        /*04dc*/ 	.word	0x00000290
        /*04e0*/ 	.short	0x0100
        /*04e2*/ 	.byte	0x04
	.zero		1


	//   ....[62]....
        /*04e4*/ 	.word	0x00000a50
        /*04e8*/ 	.word	0x000000ff
        /*04ec*/ 	.word	0x000000f8
        /*04f0*/ 	.short	0x0100
        /*04f2*/ 	.byte	0x04
	.zero		1


	//   ....[63]....
        /*04f4*/ 	.word	0x00000a60
        /*04f8*/ 	.word	0x000000ff
        /*04fc*/ 	.word	0x00000298
        /*0500*/ 	.short	0x0100
        /*0502*/ 	.byte	0x04
	.zero		1


	//   ....[64]....
        /*0504*/ 	.word	0x00000a70
        /*0508*/ 	.word	0x000000ff
        /*050c*/ 	.word	0x00000100
        /*0510*/ 	.short	0x0100
        /*0512*/ 	.byte	0x04
	.zero		1


	//   ....[65]....
        /*0514*/ 	.word	0x00000a80
        /*0518*/ 	.word	0x000000ff
        /*051c*/ 	.word	0x000002a0
        /*0520*/ 	.short	0x0100
        /*0522*/ 	.byte	0x04
	.zero		1


	//   ....[66]....
        /*0524*/ 	.word	0x00000a90
        /*0528*/ 	.word	0x000000ff
        /*052c*/ 	.word	0x00000108
        /*0530*/ 	.short	0x0100
        /*0532*/ 	.byte	0x04
	.zero		1


	//   ....[67]....
        /*0534*/ 	.word	0x00000aa0
        /*0538*/ 	.word	0x000000ff
        /*053c*/ 	.word	0x000002a8
        /*0540*/ 	.short	0x0100
        /*0542*/ 	.byte	0x04
	.zero		1


	//   ....[68]....
        /*0544*/ 	.word	0x00000ab0
        /*0548*/ 	.word	0x000000ff
        /*054c*/ 	.word	0x00000110
        /*0550*/ 	.short	0x0100
        /*0552*/ 	.byte	0x04
	.zero		1


	//   ....[69]....
        /*0554*/ 	.word	0x00000ac0
        /*0558*/ 	.word	0x000000ff
        /*055c*/ 	.word	0x000002b0
        /*0560*/ 	.short	0x0100
        /*0562*/ 	.byte	0x04
	.zero		1


	//   ....[70]....
        /*0564*/ 	.word	0x00000ad0
        /*0568*/ 	.word	0x000000ff
        /*056c*/ 	.word	0x00000118
        /*0570*/ 	.short	0x0100
        /*0572*/ 	.byte	0x04
	.zero		1


	//   ....[71]....
        /*0574*/ 	.word	0x00000ae0
        /*0578*/ 	.word	0x000000ff
        /*057c*/ 	.word	0x000002b8
        /*0580*/ 	.short	0x0100
        /*0582*/ 	.byte	0x04
	.zero		1


	//   ....[72]....
        /*0584*/ 	.word	0x00000af0
        /*0588*/ 	.word	0x000000ff
        /*058c*/ 	.word	0x00000120
        /*0590*/ 	.short	0x0100
        /*0592*/ 	.byte	0x04
	.zero		1


	//   ....[73]....
        /*0594*/ 	.word	0x00000b00
        /*0598*/ 	.word	0x000000ff
        /*059c*/ 	.word	0x000002c0
        /*05a0*/ 	.short	0x0100
        /*05a2*/ 	.byte	0x04
	.zero		1


	//   ....[74]....
        /*05a4*/ 	.word	0x00000b10
        /*05a8*/ 	.word	0x000000ff
        /*05ac*/ 	.word	0x00000128
        /*05b0*/ 	.short	0x0100
        /*05b2*/ 	.byte	0x04
	.zero		1


	//   ....[75]....
        /*05b4*/ 	.word	0x00000b20
        /*05b8*/ 	.word	0x000000ff
        /*05bc*/ 	.word	0x000002c8
        /*05c0*/ 	.short	0x0100
        /*05c2*/ 	.byte	0x04
	.zero		1


	//   ....[76]....
        /*05c4*/ 	.word	0x00000b30
        /*05c8*/ 	.word	0x000000ff
        /*05cc*/ 	.word	0x00000130
        /*05d0*/ 	.short	0x0100
        /*05d2*/ 	.byte	0x04
	.zero		1


	//   ....[77]....
        /*05d4*/ 	.word	0x00000b40
        /*05d8*/ 	.word	0x000000ff
        /*05dc*/ 	.word	0x000002d0
        /*05e0*/ 	.short	0x0100
        /*05e2*/ 	.byte	0x04
	.zero		1


	//   ....[78]....
        /*05e4*/ 	.word	0x00000b50
        /*05e8*/ 	.word	0x000000ff
        /*05ec*/ 	.word	0x00000138
        /*05f0*/ 	.short	0x0100
        /*05f2*/ 	.byte	0x04
	.zero		1


	//   ....[79]....
        /*05f4*/ 	.word	0x00000b60
        /*05f8*/ 	.word	0x000000ff
        /*05fc*/ 	.word	0x000002d8
        /*0600*/ 	.short	0x0100
        /*0602*/ 	.byte	0x04
	.zero		1


	//   ....[80]....
        /*0604*/ 	.word	0x00000b70
        /*0608*/ 	.word	0x000000ff
        /*060c*/ 	.word	0x00000140
        /*0610*/ 	.short	0x0100
        /*0612*/ 	.byte	0x04
	.zero		1


	//   ....[81]....
        /*0614*/ 	.word	0x00000b80
        /*0618*/ 	.word	0x000000ff
        /*061c*/ 	.word	0x000002e0
        /*0620*/ 	.short	0x0100
        /*0622*/ 	.byte	0x04
	.zero		1


	//   ....[82]....
        /*0624*/ 	.word	0x00000b90
        /*0628*/ 	.word	0x000000ff
        /*062c*/ 	.word	0x00000148
        /*0630*/ 	.short	0x0100
        /*0632*/ 	.byte	0x04
	.zero		1


	//   ....[83]....
        /*0634*/ 	.word	0x00000ba0
        /*0638*/ 	.word	0x000000ff
        /*063c*/ 	.word	0x000002e8
        /*0640*/ 	.short	0x0100
        /*0642*/ 	.byte	0x04
	.zero		1


	//   ....[84]....
        /*0644*/ 	.word	0x00000bb0
        /*0648*/ 	.word	0x000000ff
        /*064c*/ 	.word	0x00000150
        /*0650*/ 	.short	0x0100
        /*0652*/ 	.byte	0x04
	.zero		1


	//   ....[85]....
        /*0654*/ 	.word	0x00000bc0
        /*0658*/ 	.word	0x000000ff
        /*065c*/ 	.word	0x000002f0
        /*0660*/ 	.short	0x0100
        /*0662*/ 	.byte	0x04
	.zero		1


	//   ....[86]....
        /*0664*/ 	.word	0x00000bd0
        /*0668*/ 	.word	0x000000ff
        /*066c*/ 	.word	0x00000158
        /*0670*/ 	.short	0x0100
        /*0672*/ 	.byte	0x04
	.zero		1


	//   ....[87]....
        /*0674*/ 	.word	0x00000be0
        /*0678*/ 	.word	0x000000ff
        /*067c*/ 	.word	0x000002f8
        /*0680*/ 	.short	0x0100
        /*0682*/ 	.byte	0x04
	.zero		1


	//   ....[88]....
        /*0684*/ 	.word	0x00000bf0
        /*0688*/ 	.word	0x000000ff
        /*068c*/ 	.word	0x00000160
        /*0690*/ 	.short	0x0100
        /*0692*/ 	.byte	0x04
	.zero		1


	//   ....[89]....
        /*0694*/ 	.word	0x00000c00
        /*0698*/ 	.word	0x000000ff
        /*069c*/ 	.word	0x00000300
        /*06a0*/ 	.short	0x0100
        /*06a2*/ 	.byte	0x04
	.zero		1


	//   ....[90]....
        /*06a4*/ 	.word	0x00000c10
        /*06a8*/ 	.word	0x000000ff
        /*06ac*/ 	.word	0x00000168
        /*06b0*/ 	.short	0x0100
        /*06b2*/ 	.byte	0x04
	.zero		1


	//   ....[91]....
        /*06b4*/ 	.word	0x00000c20
        /*06b8*/ 	.word	0x000000ff
        /*06bc*/ 	.word	0x00000308
        /*06c0*/ 	.short	0x0100
        /*06c2*/ 	.byte	0x04
	.zero		1


	//   ....[92]....
        /*06c4*/ 	.word	0x00000c30
        /*06c8*/ 	.word	0x000000ff
        /*06cc*/ 	.word	0x00000170
        /*06d0*/ 	.short	0x0100
        /*06d2*/ 	.byte	0x04
	.zero		1


	//   ....[93]....
        /*06d4*/ 	.word	0x00000c40
        /*06d8*/ 	.word	0x000000ff
        /*06dc*/ 	.word	0x00000310
        /*06e0*/ 	.short	0x0100
        /*06e2*/ 	.byte	0x04
	.zero		1


	//   ....[94]....
        /*06e4*/ 	.word	0x00000c50
        /*06e8*/ 	.word	0x000000ff
        /*06ec*/ 	.word	0x00000178
        /*06f0*/ 	.short	0x0100
        /*06f2*/ 	.byte	0x04
	.zero		1


	//   ....[95]....
        /*06f4*/ 	.word	0x00000c60
        /*06f8*/ 	.word	0x000000ff
        /*06fc*/ 	.word	0x00000318
        /*0700*/ 	.short	0x0100
        /*0702*/ 	.byte	0x04
	.zero		1


	//   ....[96]....
        /*0704*/ 	.word	0x00000c70
        /*0708*/ 	.word	0x000000ff
        /*070c*/ 	.word	0x00000180
        /*0710*/ 	.short	0x0100
        /*0712*/ 	.byte	0x04
	.zero		1


	//   ....[97]....
        /*0714*/ 	.word	0x00000c80
        /*0718*/ 	.word	0x000000ff
        /*071c*/ 	.word	0x00000320
        /*0720*/ 	.short	0x0100
        /*0722*/ 	.byte	0x04
	.zero		1


	//   ....[98]....
        /*0724*/ 	.word	0x00000c90
        /*0728*/ 	.word	0x000000ff
        /*072c*/ 	.word	0x00000188
        /*0730*/ 	.short	0x0100
        /*0732*/ 	.byte	0x04
	.zero		1


	//   ....[99]....
        /*0734*/ 	.word	0x00000ca0
        /*0738*/ 	.word	0x000000ff
        /*073c*/ 	.word	0x00000328
        /*0740*/ 	.short	0x0100
        /*0742*/ 	.byte	0x04
	.zero		1


	//   ....[100]....
        /*0744*/ 	.word	0x00000cb0
        /*0748*/ 	.word	0x000000ff
        /*074c*/ 	.word	0x00000190
        /*0750*/ 	.short	0x0100
        /*0752*/ 	.byte	0x04
	.zero		1


	//   ....[101]....
        /*0754*/ 	.word	0x00000cc0
        /*0758*/ 	.word	0x000000ff
        /*075c*/ 	.word	0x00000330
        /*0760*/ 	.short	0x0100
        /*0762*/ 	.byte	0x04
	.zero		1


	//   ....[102]....
        /*0764*/ 	.word	0x00000cd0
        /*0768*/ 	.word	0x000000ff
        /*076c*/ 	.word	0x00000198
        /*0770*/ 	.short	0x0100
        /*0772*/ 	.byte	0x04
	.zero		1


	//   ....[103]....
        /*0774*/ 	.word	0x00000ce0
        /*0778*/ 	.word	0x000000ff
        /*077c*/ 	.word	0x00000338
        /*0780*/ 	.short	0x0100
        /*0782*/ 	.byte	0x04
	.zero		1


	//   ....[104]....
        /*0784*/ 	.word	0x00000e10
        /*0788*/ 	.word	0x000000ff
        /*078c*/ 	.word	0x00000340
        /*0790*/ 	.short	0x0100
        /*0792*/ 	.byte	0x04
	.zero		1


	//   ....[105]....
        /*0794*/ 	.word	0x00000e20
        /*0798*/ 	.word	0x000000ff
        /*079c*/ 	.word	0x00000350
        /*07a0*/ 	.short	0x0100
        /*07a2*/ 	.byte	0x04
	.zero		1


	//   ....[106]....
        /*07a4*/ 	.word	0x00000e30
        /*07a8*/ 	.word	0x000000ff
        /*07ac*/ 	.word	0x00000348
        /*07b0*/ 	.short	0x0100
        /*07b2*/ 	.byte	0x04
	.zero		1


	//   ....[107]....
        /*07b4*/ 	.word	0x00000e40
        /*07b8*/ 	.word	0x000000ff
        /*07bc*/ 	.word	0x00000358
        /*07c0*/ 	.short	0x0100
        /*07c2*/ 	.byte	0x04
	.zero		1


	//   ....[108]....
        /*07c4*/ 	.word	0x00000f20
        /*07c8*/ 	.word	0x000000ff
        /*07cc*/ 	.word	0x00000360
        /*07d0*/ 	.short	0x0100
        /*07d2*/ 	.byte	0x06
	.zero		1


	//   ....[109]....
        /*07d4*/ 	.word	0x00000f30
        /*07d8*/ 	.word	0x000000ff
        /*07dc*/ 	.word	0x00000368
        /*07e0*/ 	.short	0x0100
        /*07e2*/ 	.byte	0x06
	.zero		1


	//   ....[110]....
        /*07e4*/ 	.word	0x00001060
        /*07e8*/ 	.word	0x000000ff
        /*07ec*/ 	.word	0x00000370
        /*07f0*/ 	.short	0x0100
        /*07f2*/ 	.byte	0x06
	.zero		1


	//   ....[111]....
        /*07f4*/ 	.word	0x00001070
        /*07f8*/ 	.word	0x000000ff
        /*07fc*/ 	.word	0x00000380
        /*0800*/ 	.short	0x0100
        /*0802*/ 	.byte	0x06
	.zero		1


	//   ....[112]....
        /*0804*/ 	.word	0x00001080
        /*0808*/ 	.word	0x000000ff
        /*080c*/ 	.word	0x00000378
        /*0810*/ 	.short	0x0100
        /*0812*/ 	.byte	0x06
	.zero		1


	//   ....[113]....
        /*0814*/ 	.word	0x00001090
        /*0818*/ 	.word	0x000000ff
        /*081c*/ 	.word	0x00000388
        /*0820*/ 	.short	0x0100
        /*0822*/ 	.byte	0x06
	.zero		1


	//   ....[114]....
        /*0824*/ 	.word	0x000011b0
        /*0828*/ 	.word	0x000000ff
        /*082c*/ 	.word	0x00000390
        /*0830*/ 	.short	0x0100
        /*0832*/ 	.byte	0x04
	.zero		1


	//   ....[115]....
        /*0834*/ 	.word	0x000011c0
        /*0838*/ 	.word	0x000000ff
        /*083c*/ 	.word	0x000003b0
        /*0840*/ 	.short	0x0100
        /*0842*/ 	.byte	0x04
	.zero		1


	//   ....[116]....
        /*0844*/ 	.word	0x000011d0
        /*0848*/ 	.word	0x000000ff
        /*084c*/ 	.word	0x00000398
        /*0850*/ 	.short	0x0100
        /*0852*/ 	.byte	0x04
	.zero		1


	//   ....[117]....
        /*0854*/ 	.word	0x000011e0
        /*0858*/ 	.word	0x000000ff
        /*085c*/ 	.word	0x000003b8
        /*0860*/ 	.short	0x0100
        /*0862*/ 	.byte	0x04
	.zero		1


	//   ....[118]....
        /*0864*/ 	.word	0x000011f0
        /*0868*/ 	.word	0x000000ff
        /*086c*/ 	.word	0x000003a0
        /*0870*/ 	.short	0x0100
        /*0872*/ 	.byte	0x04
	.zero		1


	//   ....[119]....
        /*0874*/ 	.word	0x00001200
        /*0878*/ 	.word	0x000000ff
        /*087c*/ 	.word	0x000003c0
        /*0880*/ 	.short	0x0100
        /*0882*/ 	.byte	0x04
	.zero		1


	//   ....[120]....
        /*0884*/ 	.word	0x00001210
        /*0888*/ 	.word	0x000000ff
        /*088c*/ 	.word	0x000003a8
        /*0890*/ 	.short	0x0100
        /*0892*/ 	.byte	0x04
	.zero		1


	//   ....[121]....
        /*0894*/ 	.word	0x00001220
        /*0898*/ 	.word	0x000000ff
        /*089c*/ 	.word	0x000003c8
        /*08a0*/ 	.short	0x0100
        /*08a2*/ 	.byte	0x04
	.zero		1


	//   ....[122]....
        /*08a4*/ 	.word	0x00001310
        /*08a8*/ 	.word	0x000000ff
        /*08ac*/ 	.word	0x000003d0
        /*08b0*/ 	.short	0x0100
        /*08b2*/ 	.byte	0x04
	.zero		1


	//   ....[123]....
        /*08b4*/ 	.word	0x00001320
        /*08b8*/ 	.word	0x000000ff
        /*08bc*/ 	.word	0x000003e0
        /*08c0*/ 	.short	0x0100
        /*08c2*/ 	.byte	0x04
	.zero		1


	//   ....[124]....
        /*08c4*/ 	.word	0x00001330
        /*08c8*/ 	.word	0x000000ff
        /*08cc*/ 	.word	0x000003d8
        /*08d0*/ 	.short	0x0100
        /*08d2*/ 	.byte	0x04
	.zero		1


	//   ....[125]....
        /*08d4*/ 	.word	0x00001340
        /*08d8*/ 	.word	0x000000ff
        /*08dc*/ 	.word	0x000003e8
        /*08e0*/ 	.short	0x0100
        /*08e2*/ 	.byte	0x04
	.zero		1


	//   ....[126]....
        /*08e4*/ 	.word	0x00001440
        /*08e8*/ 	.word	0x000000ff
        /*08ec*/ 	.word	0x000003f0
        /*08f0*/ 	.short	0x0100
        /*08f2*/ 	.byte	0x06
	.zero		1


	//   ....[127]....
        /*08f4*/ 	.word	0x00001fc0
        /*08f8*/ 	.word	0x00000003
        /*08fc*/ 	.word	0x000003e0
        /*0900*/ 	.short	0x010a
        /*0902*/ 	.byte	0xff
	.zero		1


	//   ....[128]....
        /*0904*/ 	.word	0x00001ff0
        /*0908*/ 	.word	0x00000003
        /*090c*/ 	.word	0x000003d0
        /*0910*/ 	.short	0x0101
        /*0912*/ 	.byte	0xff
	.zero		1


	//   ....[129]....
        /*0914*/ 	.word	0x000020b0
        /*0918*/ 	.word	0x000000ff
        /*091c*/ 	.word	0x000001a0
        /*0920*/ 	.short	0x010a
        /*0922*/ 	.byte	0x04
	.zero		1


	//   ....[130]....
        /*0924*/ 	.word	0x00002170
        /*0928*/ 	.word	0x000000ff
        /*092c*/ 	.word	0x000001a0
        /*0930*/ 	.short	0x010a
        /*0932*/ 	.byte	0x21
	.zero		1


	//   ....[131]....
        /*0934*/ 	.word	0x00002320
        /*0938*/ 	.word	0x000000ff
        /*093c*/ 	.word	0x000001a0
        /*0940*/ 	.short	0x010a
        /*0942*/ 	.byte	0x05
	.zero		1


	//   ....[132]....
        /*0944*/ 	.word	0x00002430
        /*0948*/ 	.word	0x000000ff
        /*094c*/ 	.word	0x00000368
        /*0950*/ 	.short	0x0101
        /*0952*/ 	.byte	0x06
	.zero		1


	//   ....[133]....
        /*0954*/ 	.word	0x00002450
        /*0958*/ 	.word	0x000000ff
        /*095c*/ 	.word	0x000001a0
        /*0960*/ 	.short	0x010a
        /*0962*/ 	.byte	0x04
	.zero		1


	//   ....[134]....
        /*0964*/ 	.word	0x000024d0
        /*0968*/ 	.word	0x000000ff
        /*096c*/ 	.word	0x000001a0
        /*0970*/ 	.short	0x010a
        /*0972*/ 	.byte	0x11
	.zero		1


	//   ....[135]....
        /*0974*/ 	.word	0x00002660
        /*0978*/ 	.word	0x000000ff
        /*097c*/ 	.word	0x000001a0
        /*0980*/ 	.short	0x010a
        /*0982*/ 	.byte	0x05
	.zero		1


	//   ....[136]....
        /*0984*/ 	.word	0x000027c0
        /*0988*/ 	.word	0x00000003
        /*098c*/ 	.word	0x00000370
        /*0990*/ 	.short	0x010a
        /*0992*/ 	.byte	0xff
	.zero		1


	//   ....[137]....
        /*0994*/ 	.word	0x00002910
        /*0998*/ 	.word	0x00000000
        /*099c*/ 	.word	0x00000000
        /*09a0*/ 	.short	0x0101
        /*09a2*/ 	.byte	0xff
	.zero		1


	//   ....[138]....
        /*09a4*/ 	.word	0x00002ec0
        /*09a8*/ 	.word	0x000000ff
        /*09ac*/ 	.word	0x00000000
        /*09b0*/ 	.short	0x010a
        /*09b2*/ 	.byte	0x04
	.zero		1


	//   ....[139]....
        /*09b4*/ 	.word	0x00002f50
        /*09b8*/ 	.word	0x000000ff
        /*09bc*/ 	.word	0x00000000
        /*09c0*/ 	.short	0x010a
        /*09c2*/ 	.byte	0x05
	.zero		1


	//   ....[140]....
        /*09c4*/ 	.word	0x00002fe0
        /*09c8*/ 	.word	0x000000ff
        /*09cc*/ 	.word	0x00000000
        /*09d0*/ 	.short	0x010a
        /*09d2*/ 	.byte	0x05
	.zero		1


	//   ....[141]....
        /*09d4*/ 	.word	0x00003070
        /*09d8*/ 	.word	0x000000ff
        /*09dc*/ 	.word	0x00000000
        /*09e0*/ 	.short	0x010a
        /*09e2*/ 	.byte	0x05
	.zero		1


	//   ....[142]....
        /*09e4*/ 	.word	0x00003100
        /*09e8*/ 	.word	0x000000ff
        /*09ec*/ 	.word	0x00000000
        /*09f0*/ 	.short	0x010a
        /*09f2*/ 	.byte	0x05
	.zero		1


	//   ....[143]....
        /*09f4*/ 	.word	0x00003190
        /*09f8*/ 	.word	0x000000ff
        /*09fc*/ 	.word	0x00000000
        /*0a00*/ 	.short	0x010a
        /*0a02*/ 	.byte	0x05
	.zero		1


	//   ....[144]....
        /*0a04*/ 	.word	0x00003220
        /*0a08*/ 	.word	0x000000ff
        /*0a0c*/ 	.word	0x00000000
        /*0a10*/ 	.short	0x010a
        /*0a12*/ 	.byte	0x05
	.zero		1


	//   ....[145]....
        /*0a14*/ 	.word	0x000032b0
        /*0a18*/ 	.word	0x000000ff
        /*0a1c*/ 	.word	0x00000000
        /*0a20*/ 	.short	0x010a
        /*0a22*/ 	.byte	0x05
	.zero		1


	//   ....[146]....
        /*0a24*/ 	.word	0x00003340
        /*0a28*/ 	.word	0x000000ff
        /*0a2c*/ 	.word	0x00000000
        /*0a30*/ 	.short	0x010a
        /*0a32*/ 	.byte	0x05
	.zero		1


	//   ....[147]....
        /*0a34*/ 	.word	0x000033d0
        /*0a38*/ 	.word	0x000000ff
        /*0a3c*/ 	.word	0x00000000
        /*0a40*/ 	.short	0x010a
        /*0a42*/ 	.byte	0x05
	.zero		1


	//   ....[148]....
        /*0a44*/ 	.word	0x00003460
        /*0a48*/ 	.word	0x000000ff
        /*0a4c*/ 	.word	0x00000000
        /*0a50*/ 	.short	0x010a
        /*0a52*/ 	.byte	0x05
	.zero		1


	//   ....[149]....
        /*0a54*/ 	.word	0x000034f0
        /*0a58*/ 	.word	0x000000ff
        /*0a5c*/ 	.word	0x00000000
        /*0a60*/ 	.short	0x010a
        /*0a62*/ 	.byte	0x05
	.zero		1


	//   ....[150]....
        /*0a64*/ 	.word	0x00003580
        /*0a68*/ 	.word	0x000000ff
        /*0a6c*/ 	.word	0x00000000
        /*0a70*/ 	.short	0x010a
        /*0a72*/ 	.byte	0x05
	.zero		1


	//   ....[151]....
        /*0a74*/ 	.word	0x00003610
        /*0a78*/ 	.word	0x000000ff
        /*0a7c*/ 	.word	0x00000000
        /*0a80*/ 	.short	0x010a
        /*0a82*/ 	.byte	0x05
	.zero		1


	//   ....[152]....
        /*0a84*/ 	.word	0x000036a0
        /*0a88*/ 	.word	0x000000ff
        /*0a8c*/ 	.word	0x00000000
        /*0a90*/ 	.short	0x010a
        /*0a92*/ 	.byte	0x05
	.zero		1


	//   ....[153]....
        /*0a94*/ 	.word	0x00003730
        /*0a98*/ 	.word	0x000000ff
        /*0a9c*/ 	.word	0x00000000
        /*0aa0*/ 	.short	0x010a
        /*0aa2*/ 	.byte	0x05
	.zero		1


	//   ....[154]....
        /*0aa4*/ 	.word	0x000037c0
        /*0aa8*/ 	.word	0x000000ff
        /*0aac*/ 	.word	0x00000000
        /*0ab0*/ 	.short	0x010a
        /*0ab2*/ 	.byte	0x05
	.zero		1


	//   ....[155]....
        /*0ab4*/ 	.word	0x00003850
        /*0ab8*/ 	.word	0x000000ff
        /*0abc*/ 	.word	0x00000000
        /*0ac0*/ 	.short	0x010a
        /*0ac2*/ 	.byte	0x05
	.zero		1


	//   ....[156]....
        /*0ac4*/ 	.word	0x000038e0
        /*0ac8*/ 	.word	0x000000ff
        /*0acc*/ 	.word	0x00000000
        /*0ad0*/ 	.short	0x010a
        /*0ad2*/ 	.byte	0x05
	.zero		1


	//   ....[157]....
        /*0ad4*/ 	.word	0x00003970
        /*0ad8*/ 	.word	0x000000ff
        /*0adc*/ 	.word	0x00000000
        /*0ae0*/ 	.short	0x010a
        /*0ae2*/ 	.byte	0x05
	.zero		1


	//   ....[158]....
        /*0ae4*/ 	.word	0x00003a00
        /*0ae8*/ 	.word	0x000000ff
        /*0aec*/ 	.word	0x00000000
        /*0af0*/ 	.short	0x010a
        /*0af2*/ 	.byte	0x05
	.zero		1


	//   ....[159]....
        /*0af4*/ 	.word	0x00003a90
        /*0af8*/ 	.word	0x000000ff
        /*0afc*/ 	.word	0x00000000
        /*0b00*/ 	.short	0x010a
        /*0b02*/ 	.byte	0x05
	.zero		1


	//   ....[160]....
        /*0b04*/ 	.word	0x00003b20
        /*0b08*/ 	.word	0x000000ff
        /*0b0c*/ 	.word	0x00000000
        /*0b10*/ 	.short	0x010a
        /*0b12*/ 	.byte	0x05
	.zero		1


	//   ....[161]....
        /*0b14*/ 	.word	0x00003bb0
        /*0b18*/ 	.word	0x000000ff
        /*0b1c*/ 	.word	0x00000000
        /*0b20*/ 	.short	0x010a
        /*0b22*/ 	.byte	0x05
	.zero		1


	//   ....[162]....
        /*0b24*/ 	.word	0x00003c40
        /*0b28*/ 	.word	0x000000ff
        /*0b2c*/ 	.word	0x00000000
        /*0b30*/ 	.short	0x010a
        /*0b32*/ 	.byte	0x05
	.zero		1


	//   ....[163]....
        /*0b34*/ 	.word	0x00003cd0
        /*0b38*/ 	.word	0x000000ff
        /*0b3c*/ 	.word	0x00000000
        /*0b40*/ 	.short	0x010a
        /*0b42*/ 	.byte	0x05
	.zero		1


	//   ....[164]....
        /*0b44*/ 	.word	0x00003d60
        /*0b48*/ 	.word	0x000000ff
        /*0b4c*/ 	.word	0x00000000
        /*0b50*/ 	.short	0x010a
        /*0b52*/ 	.byte	0x05
	.zero		1


	//   ....[165]....
        /*0b54*/ 	.word	0x00003df0
        /*0b58*/ 	.word	0x000000ff
        /*0b5c*/ 	.word	0x00000000
        /*0b60*/ 	.short	0x010a
        /*0b62*/ 	.byte	0x05
	.zero		1


	//   ....[166]....
        /*0b64*/ 	.word	0x00003e80
        /*0b68*/ 	.word	0x000000ff
        /*0b6c*/ 	.word	0x00000000
        /*0b70*/ 	.short	0x010a
        /*0b72*/ 	.byte	0x05
	.zero		1


	//   ....[167]....
        /*0b74*/ 	.word	0x00003f10
        /*0b78*/ 	.word	0x000000ff
        /*0b7c*/ 	.word	0x00000000
        /*0b80*/ 	.short	0x010a
        /*0b82*/ 	.byte	0x05
	.zero		1


	//   ....[168]....
        /*0b84*/ 	.word	0x00003fa0
        /*0b88*/ 	.word	0x000000ff
        /*0b8c*/ 	.word	0x00000000
        /*0b90*/ 	.short	0x010a
        /*0b92*/ 	.byte	0x05
	.zero		1


	//   ....[169]....
        /*0b94*/ 	.word	0x00004030
        /*0b98*/ 	.word	0x000000ff
        /*0b9c*/ 	.word	0x00000000
        /*0ba0*/ 	.short	0x010a
        /*0ba2*/ 	.byte	0x05
	.zero		1


	//   ....[170]....
        /*0ba4*/ 	.word	0x000040c0
        /*0ba8*/ 	.word	0x000000ff
        /*0bac*/ 	.word	0x00000000
        /*0bb0*/ 	.short	0x010a
        /*0bb2*/ 	.byte	0x05
	.zero		1


	//   ....[171]....
        /*0bb4*/ 	.word	0x00004150
        /*0bb8*/ 	.word	0x000000ff
        /*0bbc*/ 	.word	0x00000000
        /*0bc0*/ 	.short	0x010a
        /*0bc2*/ 	.byte	0x05
	.zero		1


	//   ....[172]....
        /*0bc4*/ 	.word	0x000041e0
        /*0bc8*/ 	.word	0x000000ff
        /*0bcc*/ 	.word	0x00000000
        /*0bd0*/ 	.short	0x010a
        /*0bd2*/ 	.byte	0x05
	.zero		1


	//   ....[173]....
        /*0bd4*/ 	.word	0x00004270
        /*0bd8*/ 	.word	0x000000ff
        /*0bdc*/ 	.word	0x00000000
        /*0be0*/ 	.short	0x010a
        /*0be2*/ 	.byte	0x05
	.zero		1


	//   ....[174]....
        /*0be4*/ 	.word	0x00004300
        /*0be8*/ 	.word	0x000000ff
        /*0bec*/ 	.word	0x00000000
        /*0bf0*/ 	.short	0x010a
        /*0bf2*/ 	.byte	0x05
	.zero		1


	//   ....[175]....
        /*0bf4*/ 	.word	0x00004390
        /*0bf8*/ 	.word	0x000000ff
        /*0bfc*/ 	.word	0x00000000
        /*0c00*/ 	.short	0x010a
        /*0c02*/ 	.byte	0x05
	.zero		1


	//   ....[176]....
        /*0c04*/ 	.word	0x00004420
        /*0c08*/ 	.word	0x000000ff
        /*0c0c*/ 	.word	0x00000000
        /*0c10*/ 	.short	0x010a
        /*0c12*/ 	.byte	0x05
	.zero		1


	//   ....[177]....
        /*0c14*/ 	.word	0x000044b0
        /*0c18*/ 	.word	0x000000ff
        /*0c1c*/ 	.word	0x00000000
        /*0c20*/ 	.short	0x010a
        /*0c22*/ 	.byte	0x05
	.zero		1


	//   ....[178]....
        /*0c24*/ 	.word	0x00004540
        /*0c28*/ 	.word	0x000000ff
        /*0c2c*/ 	.word	0x00000000
        /*0c30*/ 	.short	0x010a
        /*0c32*/ 	.byte	0x05
	.zero		1


	//   ....[179]....
        /*0c34*/ 	.word	0x000045d0
        /*0c38*/ 	.word	0x000000ff
        /*0c3c*/ 	.word	0x00000000
        /*0c40*/ 	.short	0x010a
        /*0c42*/ 	.byte	0x05
	.zero		1


	//   ....[180]....
        /*0c44*/ 	.word	0x00004660
        /*0c48*/ 	.word	0x000000ff
        /*0c4c*/ 	.word	0x00000000
        /*0c50*/ 	.short	0x010a
        /*0c52*/ 	.byte	0x05
	.zero		1


	//   ....[181]....
        /*0c54*/ 	.word	0x000046f0
        /*0c58*/ 	.word	0x000000ff
        /*0c5c*/ 	.word	0x00000000
        /*0c60*/ 	.short	0x010a
        /*0c62*/ 	.byte	0x05
	.zero		1


	//   ....[182]....
        /*0c64*/ 	.word	0x00004780
        /*0c68*/ 	.word	0x000000ff
        /*0c6c*/ 	.word	0x00000000
        /*0c70*/ 	.short	0x010a
        /*0c72*/ 	.byte	0x05
	.zero		1


	//   ....[183]....
        /*0c74*/ 	.word	0x00004810
        /*0c78*/ 	.word	0x000000ff
        /*0c7c*/ 	.word	0x00000000
        /*0c80*/ 	.short	0x010a
        /*0c82*/ 	.byte	0x05
	.zero		1


	//   ....[184]....
        /*0c84*/ 	.word	0x000048a0
        /*0c88*/ 	.word	0x000000ff
        /*0c8c*/ 	.word	0x00000000
        /*0c90*/ 	.short	0x010a
        /*0c92*/ 	.byte	0x05
	.zero		1


	//   ....[185]....
        /*0c94*/ 	.word	0x00004930
        /*0c98*/ 	.word	0x000000ff
        /*0c9c*/ 	.word	0x00000000
        /*0ca0*/ 	.short	0x010a
        /*0ca2*/ 	.byte	0x05
	.zero		1


	//   ....[186]....
        /*0ca4*/ 	.word	0x000049c0
        /*0ca8*/ 	.word	0x000000ff
        /*0cac*/ 	.word	0x00000000
        /*0cb0*/ 	.short	0x010a
        /*0cb2*/ 	.byte	0x05
	.zero		1


	//   ....[187]....
        /*0cb4*/ 	.word	0x00004a50
        /*0cb8*/ 	.word	0x000000ff
        /*0cbc*/ 	.word	0x00000000
        /*0cc0*/ 	.short	0x010a
        /*0cc2*/ 	.byte	0x05
	.zero		1


	//   ....[188]....
        /*0cc4*/ 	.word	0x00004ae0
        /*0cc8*/ 	.word	0x000000ff
        /*0ccc*/ 	.word	0x00000000
        /*0cd0*/ 	.short	0x010a
        /*0cd2*/ 	.byte	0x05
	.zero		1


	//   ....[189]....
        /*0cd4*/ 	.word	0x00004b80
        /*0cd8*/ 	.word	0x00000000
        /*0cdc*/ 	.word	0x00000000
        /*0ce0*/ 	.short	0x010a
        /*0ce2*/ 	.byte	0xff
	.zero		1


	//   ....[190]....
        /*0ce4*/ 	.word	0x00004ca0
        /*0ce8*/ 	.word	0x00000002
        /*0cec*/ 	.word	0x000003d0
        /*0cf0*/ 	.short	0x010a
        /*0cf2*/ 	.byte	0xff
	.zero		1


	//   ....[191]....
        /*0cf4*/ 	.word	0x00004d00
        /*0cf8*/ 	.word	0x00000004
        /*0cfc*/ 	.word	0x00000000
        /*0d00*/ 	.short	0x0101
        /*0d02*/ 	.byte	0xff
	.zero		1


	//   ....[192]....
        /*0d04*/ 	.word	0x00004d20
        /*0d08*/ 	.word	0x000000ff
        /*0d0c*/ 	.word	0x00000380
        /*0d10*/ 	.short	0x010a
        /*0d12*/ 	.byte	0x04
	.zero		1


	//   ....[193]....
        /*0d14*/ 	.word	0x00004e40
        /*0d18*/ 	.word	0x00000002
        /*0d1c*/ 	.word	0x00000370
        /*0d20*/ 	.short	0x010a
        /*0d22*/ 	.byte	0xff
	.zero		1


	//   ....[194]....
        /*0d24*/ 	.word	0x00004f50
        /*0d28*/ 	.word	0x00000002
        /*0d2c*/ 	.word	0x00000000
        /*0d30*/ 	.short	0x0101
        /*0d32*/ 	.byte	0xff
	.zero		1


	//   ....[195]....
        /*0d34*/ 	.word	0x00004fe0
        /*0d38*/ 	.word	0x000000ff
        /*0d3c*/ 	.word	0x00000380
        /*0d40*/ 	.short	0x0106
        /*0d42*/ 	.byte	0x04
	.zero		1


	//   ....[196]....
        /*0d44*/ 	.word	0x00005000
        /*0d48*/ 	.word	0x000000ff
        /*0d4c*/ 	.word	0x00000380
        /*0d50*/ 	.short	0x010a
        /*0d52*/ 	.byte	0x04
	.zero		1


	//   ....[197]....
        /*0d54*/ 	.word	0x00005090
        /*0d58*/ 	.word	0x000000ff
        /*0d5c*/ 	.word	0x00000380
        /*0d60*/ 	.short	0x0106
        /*0d62*/ 	.byte	0x07
	.zero		1


	//   ....[198]....
        /*0d64*/ 	.word	0x000050d0
        /*0d68*/ 	.word	0x00000000
        /*0d6c*/ 	.word	0x00000380
        /*0d70*/ 	.short	0x010a
        /*0d72*/ 	.byte	0xff
	.zero		1


	//   ....[199]....
        /*0d74*/ 	.word	0x00005310
        /*0d78*/ 	.word	0x000000ff
        /*0d7c*/ 	.word	0x00000008
        /*0d80*/ 	.short	0x010a
        /*0d82*/ 	.byte	0x05
	.zero		1


	//   ....[200]....
        /*0d84*/ 	.word	0x00005330
        /*0d88*/ 	.word	0x000000ff
        /*0d8c*/ 	.word	0x00000008
        /*0d90*/ 	.short	0x010a
        /*0d92*/ 	.byte	0x05
	.zero		1


	//   ....[201]....
        /*0d94*/ 	.word	0x000054c0
        /*0d98*/ 	.word	0x000000ff
        /*0d9c*/ 	.word	0x00000008
        /*0da0*/ 	.short	0x010a
        /*0da2*/ 	.byte	0x05
	.zero		1


	//   ....[202]....
        /*0da4*/ 	.word	0x000054e0
        /*0da8*/ 	.word	0x000000ff
        /*0dac*/ 	.word	0x00000008
        /*0db0*/ 	.short	0x010a
        /*0db2*/ 	.byte	0x05
	.zero		1


	//   ....[203]....
        /*0db4*/ 	.word	0x000055a0
        /*0db8*/ 	.word	0x000000ff
        /*0dbc*/ 	.word	0x00000000
        /*0dc0*/ 	.short	0x0101
        /*0dc2*/ 	.byte	0x04
	.zero		1


	//   ....[204]....
        /*0dc4*/ 	.word	0x00005880
        /*0dc8*/ 	.word	0x00000000
        /*0dcc*/ 	.word	0x00000370
        /*0dd0*/ 	.short	0x010a
        /*0dd2*/ 	.byte	0xff
	.zero		1


	//   ....[205]....
        /*0dd4*/ 	.word	0x00005940
        /*0dd8*/ 	.word	0x00000000
        /*0ddc*/ 	.word	0x00000000
        /*0de0*/ 	.short	0x0101
        /*0de2*/ 	.byte	0xff
	.zero		1


	//   ....[206]....
        /*0de4*/ 	.word	0x000059f0
        /*0de8*/ 	.word	0x000000ff
        /*0dec*/ 	.word	0x00000000
        /*0df0*/ 	.short	0x010a
        /*0df2*/ 	.byte	0x04
	.zero		1


	//   ....[207]....
        /*0df4*/ 	.word	0x00005a00
        /*0df8*/ 	.word	0x000000ff
        /*0dfc*/ 	.word	0x000003b0
        /*0e00*/ 	.short	0x010a
        /*0e02*/ 	.byte	0x13
	.zero		1


	//   ....[208]....
        /*0e04*/ 	.word	0x00005ac0
        /*0e08*/ 	.word	0x000000ff
        /*0e0c*/ 	.word	0x00000000
        /*0e10*/ 	.short	0x010a
        /*0e12*/ 	.byte	0x06
	.zero		1


	//   ....[209]....
        /*0e14*/ 	.word	0x00005be0
        /*0e18*/ 	.word	0x000000ff
        /*0e1c*/ 	.word	0x00000000
        /*0e20*/ 	.short	0x010a
        /*0e22*/ 	.byte	0x04
	.zero		1


	//   ....[210]....
        /*0e24*/ 	.word	0x00005e00
        /*0e28*/ 	.word	0x000000ff
        /*0e2c*/ 	.word	0x00000000
        /*0e30*/ 	.short	0x010a
        /*0e32*/ 	.byte	0x04
	.zero		1


	//   ....[211]....
        /*0e34*/ 	.word	0x00005e90
        /*0e38*/ 	.word	0x000000ff
        /*0e3c*/ 	.word	0x00000000
        /*0e40*/ 	.short	0x010a
        /*0e42*/ 	.byte	0x05
	.zero		1


	//   ....[212]....
        /*0e44*/ 	.word	0x00005f20
        /*0e48*/ 	.word	0x000000ff
        /*0e4c*/ 	.word	0x00000000
        /*0e50*/ 	.short	0x010a
        /*0e52*/ 	.byte	0x05
	.zero		1


	//   ....[213]....
        /*0e54*/ 	.word	0x00005fc0
        /*0e58*/ 	.word	0x00000000
        /*0e5c*/ 	.word	0x00000000
        /*0e60*/ 	.short	0x010a
        /*0e62*/ 	.byte	0xff
	.zero		1


	//   ....[214]....
        /*0e64*/ 	.word	0x00006000
        /*0e68*/ 	.word	0x00000000
        /*0e6c*/ 	.word	0x00000000
        /*0e70*/ 	.short	0x010a
        /*0e72*/ 	.byte	0xff
	.zero		1


	//   ....[215]....
        /*0e74*/ 	.word	0x00006070
        /*0e78*/ 	.word	0x000000ff
        /*0e7c*/ 	.word	0x00000000
        /*0e80*/ 	.short	0x0101
        /*0e82*/ 	.byte	0x04
	.zero		1


	//   ....[216]....
        /*0e84*/ 	.word	0x000060b0
        /*0e88*/ 	.word	0x000000ff
        /*0e8c*/ 	.word	0x000003f0
        /*0e90*/ 	.short	0x010a
        /*0e92*/ 	.byte	0x0d
	.zero		1


	//   ....[217]....
        /*0e94*/ 	.word	0x00006100
        /*0e98*/ 	.word	0x000000ff
        /*0e9c*/ 	.word	0x00000000
        /*0ea0*/ 	.short	0x0101
        /*0ea2*/ 	.byte	0x04
	.zero		1


	//   ....[218]....
        /*0ea4*/ 	.word	0x000065c0
        /*0ea8*/ 	.word	0x00000008
        /*0eac*/ 	.word	0x00000370
        /*0eb0*/ 	.short	0x010a
        /*0eb2*/ 	.byte	0xff
	.zero		1


	//   ....[219]....
        /*0eb4*/ 	.word	0x00006730
        /*0eb8*/ 	.word	0x00000000
        /*0ebc*/ 	.word	0x00000000
        /*0ec0*/ 	.short	0x0101
        /*0ec2*/ 	.byte	0xff
	.zero		1


	//   ....[220]....
        /*0ec4*/ 	.word	0x00006c10
        /*0ec8*/ 	.word	0x000000ff
        /*0ecc*/ 	.word	0x00000368
        /*0ed0*/ 	.short	0x010a
        /*0ed2*/ 	.byte	0x15
	.zero		1


	//   ....[221]....
        /*0ed4*/ 	.word	0x00006da0
        /*0ed8*/ 	.word	0x000000ff
        /*0edc*/ 	.word	0x00000350
        /*0ee0*/ 	.short	0x010a
        /*0ee2*/ 	.byte	0x15
	.zero		1


	//   ....[222]....
        /*0ee4*/ 	.word	0x00006f80
        /*0ee8*/ 	.word	0x000000ff
        /*0eec*/ 	.word	0x00000340
        /*0ef0*/ 	.short	0x010b
        /*0ef2*/ 	.byte	0x15
	.zero		1


	//   ....[223]....
        /*0ef4*/ 	.word	0x00006fa0
        /*0ef8*/ 	.word	0x000000ff
        /*0efc*/ 	.word	0x00000000
        /*0f00*/ 	.short	0x0101
        /*0f02*/ 	.byte	0x04
	.zero		1


	//   ....[224]....
        /*0f04*/ 	.word	0x00006fb0
        /*0f08*/ 	.word	0x000000ff
        /*0f0c*/ 	.word	0x00000358
        /*0f10*/ 	.short	0x010a
        /*0f12*/ 	.byte	0x15
	.zero		1


	//   ....[225]....
        /*0f14*/ 	.word	0x00007200
        /*0f18*/ 	.word	0x000000ff
        /*0f1c*/ 	.word	0x00000348
        /*0f20*/ 	.short	0x010b
        /*0f22*/ 	.byte	0x15
	.zero		1


	//   ....[226]....
        /*0f24*/ 	.word	0x00007210
        /*0f28*/ 	.word	0x000000ff
        /*0f2c*/ 	.word	0x00000000
        /*0f30*/ 	.short	0x0101
        /*0f32*/ 	.byte	0x25
	.zero		1


	//   ....[227]....
        /*0f34*/ 	.word	0x00007240
        /*0f38*/ 	.word	0x000000ff
        /*0f3c*/ 	.word	0x00000350
        /*0f40*/ 	.short	0x010a
        /*0f42*/ 	.byte	0x15
	.zero		1


	//   ....[228]....
        /*0f44*/ 	.word	0x00007280
        /*0f48*/ 	.word	0x00000000
        /*0f4c*/ 	.word	0x00000358
        /*0f50*/ 	.short	0x010a
        /*0f52*/ 	.byte	0xff
	.zero		1


	//   ....[229]....
        /*0f54*/ 	.word	0x00007580
        /*0f58*/ 	.word	0x00000003
        /*0f5c*/ 	.word	0x00000370
        /*0f60*/ 	.short	0x010a
        /*0f62*/ 	.byte	0xff
	.zero		1


	//   ....[230]....
        /*0f64*/ 	.word	0x00007700
        /*0f68*/ 	.word	0x00000000
        /*0f6c*/ 	.word	0x00000000
        /*0f70*/ 	.short	0x0101
        /*0f72*/ 	.byte	0xff
	.zero		1


	//   ....[231]....
        /*0f74*/ 	.word	0x00008210
        /*0f78*/ 	.word	0x00000003
        /*0f7c*/ 	.word	0x00000340
        /*0f80*/ 	.short	0x010a
        /*0f82*/ 	.byte	0xff
	.zero		1


	//   ....[232]....
        /*0f84*/ 	.word	0x00008250
        /*0f88*/ 	.word	0x0000005a
        /*0f8c*/ 	.word	0x00000390
        /*0f90*/ 	.short	0x010a
        /*0f92*/ 	.byte	0xff
	.zero		1


	//   ....[233]....
        /*0f94*/ 	.word	0x00008380
        /*0f98*/ 	.word	0x00000003
        /*0f9c*/ 	.word	0x00000340
        /*0fa0*/ 	.short	0x010a
        /*0fa2*/ 	.byte	0xff
	.zero		1


	//   ....[234]....
        /*0fa4*/ 	.word	0x000084c0
        /*0fa8*/ 	.word	0x00000000
        /*0fac*/ 	.word	0x00000000
        /*0fb0*/ 	.short	0x0101
        /*0fb2*/ 	.byte	0xff
	.zero		1


	//   ....[235]....
        /*0fb4*/ 	.word	0x00008520
        /*0fb8*/ 	.word	0x0000005a
        /*0fbc*/ 	.word	0x00000390
        /*0fc0*/ 	.short	0x010a
        /*0fc2*/ 	.byte	0xff
	.zero		1


	//   ....[236]....
        /*0fc4*/ 	.word	0x000090d0
        /*0fc8*/ 	.word	0x0000006d
        /*0fcc*/ 	.word	0x00000340
        /*0fd0*/ 	.short	0x010a
        /*0fd2*/ 	.byte	0xff
	.zero		1


	//   ....[237]....
        /*0fd4*/ 	.word	0x00009190
        /*0fd8*/ 	.word	0x0000006d
        /*0fdc*/ 	.word	0x00000340
        /*0fe0*/ 	.short	0x010a
        /*0fe2*/ 	.byte	0xff
	.zero		1


	//   ....[238]....
        /*0fe4*/ 	.word	0x000092d0
        /*0fe8*/ 	.word	0x00000002
        /*0fec*/ 	.word	0x00000000
        /*0ff0*/ 	.short	0x0101
        /*0ff2*/ 	.byte	0xff
	.zero		1


	//   ....[239]....
        /*0ff4*/ 	.word	0x000095b0
        /*0ff8*/ 	.word	0x0000005a
        /*0ffc*/ 	.word	0x00000000
        /*1000*/ 	.short	0x0101
        /*1002*/ 	.byte	0xff
	.zero		1


	//   ....[240]....
        /*1004*/ 	.word	0x00009f80
        /*1008*/ 	.word	0x00000003
        /*100c*/ 	.word	0x000003e0
        /*1010*/ 	.short	0x010a
        /*1012*/ 	.byte	0xff
	.zero		1


	//   ....[241]....
        /*1014*/ 	.word	0x00009fe0
        /*1018*/ 	.word	0x00000000
        /*101c*/ 	.word	0x000001a0
        /*1020*/ 	.short	0x010a
        /*1022*/ 	.byte	0xff
	.zero		1


	//   ....[242]....
        /*1024*/ 	.word	0x0000a040
        /*1028*/ 	.word	0x00000000
        /*102c*/ 	.word	0x000001a0
        /*1030*/ 	.short	0x010a
        /*1032*/ 	.byte	0xff
	.zero		1


	//   ....[243]....
        /*1034*/ 	.word	0x0000a090
        /*1038*/ 	.word	0x00000003
        /*103c*/ 	.word	0x00000370
        /*1040*/ 	.short	0x010a
        /*1042*/ 	.byte	0xff
	.zero		1


	//   ....[244]....
        /*1044*/ 	.word	0x0000a0f0
        /*1048*/ 	.word	0x00000000
        /*104c*/ 	.word	0x00000000
        /*1050*/ 	.short	0x010a
        /*1052*/ 	.byte	0xff
	.zero		1


	//   ....[245]....
        /*1054*/ 	.word	0x0000a150
        /*1058*/ 	.word	0x00000000
        /*105c*/ 	.word	0x00000000
        /*1060*/ 	.short	0x010a
        /*1062*/ 	.byte	0xff
	.zero		1


	//   ....[246]....
        /*1064*/ 	.word	0x0000a1b0
        /*1068*/ 	.word	0x00000000
        /*106c*/ 	.word	0x00000000
        /*1070*/ 	.short	0x010a
        /*1072*/ 	.byte	0xff
	.zero		1


	//   ....[247]....
        /*1074*/ 	.word	0x0000a210
        /*1078*/ 	.word	0x00000000
        /*107c*/ 	.word	0x00000000
        /*1080*/ 	.short	0x010a
        /*1082*/ 	.byte	0xff
	.zero		1


	//   ....[248]....
        /*1084*/ 	.word	0x0000a270
        /*1088*/ 	.word	0x00000000
        /*108c*/ 	.word	0x00000000
        /*1090*/ 	.short	0x010a
        /*1092*/ 	.byte	0xff
	.zero		1


	//   ....[249]....
        /*1094*/ 	.word	0x0000a2d0
        /*1098*/ 	.word	0x00000000
        /*109c*/ 	.word	0x00000000
        /*10a0*/ 	.short	0x010a
        /*10a2*/ 	.byte	0xff
	.zero		1


	//   ....[250]....
        /*10a4*/ 	.word	0x0000a330
        /*10a8*/ 	.word	0x00000000
        /*10ac*/ 	.word	0x00000000
        /*10b0*/ 	.short	0x010a
        /*10b2*/ 	.byte	0xff
	.zero		1


	//   ....[251]....
        /*10b4*/ 	.word	0x0000a390
        /*10b8*/ 	.word	0x00000000
        /*10bc*/ 	.word	0x00000000
        /*10c0*/ 	.short	0x010a
        /*10c2*/ 	.byte	0xff
	.zero		1


	//   ....[252]....
        /*10c4*/ 	.word	0x0000a3f0
        /*10c8*/ 	.word	0x00000000
        /*10cc*/ 	.word	0x00000000
        /*10d0*/ 	.short	0x010a
        /*10d2*/ 	.byte	0xff
	.zero		1


	//   ....[253]....
        /*10d4*/ 	.word	0x0000a450
        /*10d8*/ 	.word	0x00000000
        /*10dc*/ 	.word	0x00000000
        /*10e0*/ 	.short	0x010a
        /*10e2*/ 	.byte	0xff
	.zero		1


	//   ....[254]....
        /*10e4*/ 	.word	0x0000a4b0
        /*10e8*/ 	.word	0x00000000
        /*10ec*/ 	.word	0x00000000
        /*10f0*/ 	.short	0x010a
        /*10f2*/ 	.byte	0xff
	.zero		1


	//   ....[255]....
        /*10f4*/ 	.word	0x0000a510
        /*10f8*/ 	.word	0x00000000
        /*10fc*/ 	.word	0x00000000
        /*1100*/ 	.short	0x010a
        /*1102*/ 	.byte	0xff
	.zero		1


	//   ....[0]....
        /*1104*/ 	.word	0x0000a570
        /*1108*/ 	.word	0x00000000
        /*110c*/ 	.word	0x00000000
        /*1110*/ 	.short	0x010a
        /*1112*/ 	.byte	0xff
	.zero		1


	//   ....[1]....
        /*1114*/ 	.word	0x0000a5d0
        /*1118*/ 	.word	0x00000000
        /*111c*/ 	.word	0x00000000
        /*1120*/ 	.short	0x010a
        /*1122*/ 	.byte	0xff
	.zero		1


	//   ....[2]....
        /*1124*/ 	.word	0x0000a630
        /*1128*/ 	.word	0x00000000
        /*112c*/ 	.word	0x00000000
        /*1130*/ 	.short	0x010a
        /*1132*/ 	.byte	0xff
	.zero		1


	//   ....[3]....
        /*1134*/ 	.word	0x0000a690
        /*1138*/ 	.word	0x00000000
        /*113c*/ 	.word	0x00000000
        /*1140*/ 	.short	0x010a
        /*1142*/ 	.byte	0xff
	.zero		1


	//   ....[4]....
        /*1144*/ 	.word	0x0000a6f0
        /*1148*/ 	.word	0x00000000
        /*114c*/ 	.word	0x00000000
        /*1150*/ 	.short	0x010a
        /*1152*/ 	.byte	0xff
	.zero		1


	//   ....[5]....
        /*1154*/ 	.word	0x0000a750
        /*1158*/ 	.word	0x00000000
        /*115c*/ 	.word	0x00000000
        /*1160*/ 	.short	0x010a
        /*1162*/ 	.byte	0xff
	.zero		1


	//   ....[6]....
        /*1164*/ 	.word	0x0000a7b0
        /*1168*/ 	.word	0x00000000
        /*116c*/ 	.word	0x00000000
        /*1170*/ 	.short	0x010a
        /*1172*/ 	.byte	0xff
	.zero		1


	//   ....[7]....
        /*1174*/ 	.word	0x0000a810
        /*1178*/ 	.word	0x00000000
        /*117c*/ 	.word	0x00000000
        /*1180*/ 	.short	0x010a
        /*1182*/ 	.byte	0xff
	.zero		1


	//   ....[8]....
        /*1184*/ 	.word	0x0000a870
        /*1188*/ 	.word	0x00000000
        /*118c*/ 	.word	0x00000000
        /*1190*/ 	.short	0x010a
        /*1192*/ 	.byte	0xff
	.zero		1


	//   ....[9]....
        /*1194*/ 	.word	0x0000a8d0
        /*1198*/ 	.word	0x00000000
        /*119c*/ 	.word	0x00000000
        /*11a0*/ 	.short	0x010a
        /*11a2*/ 	.byte	0xff
	.zero		1


	//   ....[10]....
        /*11a4*/ 	.word	0x0000a930
        /*11a8*/ 	.word	0x00000000
        /*11ac*/ 	.word	0x00000000
        /*11b0*/ 	.short	0x010a
        /*11b2*/ 	.byte	0xff
	.zero		1


	//   ....[11]....
        /*11b4*/ 	.word	0x0000a990
        /*11b8*/ 	.word	0x00000000
        /*11bc*/ 	.word	0x00000000
        /*11c0*/ 	.short	0x010a
        /*11c2*/ 	.byte	0xff
	.zero		1


	//   ....[12]....
        /*11c4*/ 	.word	0x0000a9f0
        /*11c8*/ 	.word	0x00000000
        /*11cc*/ 	.word	0x00000000
        /*11d0*/ 	.short	0x010a
        /*11d2*/ 	.byte	0xff
	.zero		1


	//   ....[13]....
        /*11d4*/ 	.word	0x0000aa50
        /*11d8*/ 	.word	0x00000000
        /*11dc*/ 	.word	0x00000000
        /*11e0*/ 	.short	0x010a
        /*11e2*/ 	.byte	0xff
	.zero		1


	//   ....[14]....
        /*11e4*/ 	.word	0x0000aab0
        /*11e8*/ 	.word	0x00000000
        /*11ec*/ 	.word	0x00000000
        /*11f0*/ 	.short	0x010a
        /*11f2*/ 	.byte	0xff
	.zero		1


	//   ....[15]....
        /*11f4*/ 	.word	0x0000ab10
        /*11f8*/ 	.word	0x00000000
        /*11fc*/ 	.word	0x00000000
        /*1200*/ 	.short	0x010a
        /*1202*/ 	.byte	0xff
	.zero		1


	//   ....[16]....
        /*1204*/ 	.word	0x0000ab70
        /*1208*/ 	.word	0x00000000
        /*120c*/ 	.word	0x00000000
        /*1210*/ 	.short	0x010a
        /*1212*/ 	.byte	0xff
	.zero		1


	//   ....[17]....
        /*1214*/ 	.word	0x0000abd0
        /*1218*/ 	.word	0x00000000
        /*121c*/ 	.word	0x00000000
        /*1220*/ 	.short	0x010a
        /*1222*/ 	.byte	0xff
	.zero		1


	//   ....[18]....
        /*1224*/ 	.word	0x0000ac30
        /*1228*/ 	.word	0x00000000
        /*122c*/ 	.word	0x00000000
        /*1230*/ 	.short	0x010a
        /*1232*/ 	.byte	0xff
	.zero		1


	//   ....[19]....
        /*1234*/ 	.word	0x0000ac90
        /*1238*/ 	.word	0x00000000
        /*123c*/ 	.word	0x00000000
        /*1240*/ 	.short	0x010a
        /*1242*/ 	.byte	0xff
	.zero		1


	//   ....[20]....
        /*1244*/ 	.word	0x0000acf0
        /*1248*/ 	.word	0x00000000
        /*124c*/ 	.word	0x00000000
        /*1250*/ 	.short	0x010a
        /*1252*/ 	.byte	0xff
	.zero		1


	//   ....[21]....
        /*1254*/ 	.word	0x0000ad50
        /*1258*/ 	.word	0x00000000
        /*125c*/ 	.word	0x00000000
        /*1260*/ 	.short	0x010a
        /*1262*/ 	.byte	0xff
	.zero		1


	//   ....[22]....
        /*1264*/ 	.word	0x0000adb0
        /*1268*/ 	.word	0x00000000
        /*126c*/ 	.word	0x00000000
        /*1270*/ 	.short	0x010a
        /*1272*/ 	.byte	0xff
	.zero		1


	//   ....[23]....
        /*1274*/ 	.word	0x0000ae10
        /*1278*/ 	.word	0x00000000
        /*127c*/ 	.word	0x00000000
        /*1280*/ 	.short	0x010a
        /*1282*/ 	.byte	0xff
	.zero		1


	//   ....[24]....
        /*1284*/ 	.word	0x0000ae70
        /*1288*/ 	.word	0x00000000
        /*128c*/ 	.word	0x00000000
        /*1290*/ 	.short	0x010a
        /*1292*/ 	.byte	0xff
	.zero		1


	//   ....[25]....
        /*1294*/ 	.word	0x0000aed0
        /*1298*/ 	.word	0x00000000
        /*129c*/ 	.word	0x00000000
        /*12a0*/ 	.short	0x010a
        /*12a2*/ 	.byte	0xff
	.zero		1


	//   ....[26]....
        /*12a4*/ 	.word	0x0000af30
        /*12a8*/ 	.word	0x00000000
        /*12ac*/ 	.word	0x00000000
        /*12b0*/ 	.short	0x010a
        /*12b2*/ 	.byte	0xff
	.zero		1


	//   ....[27]....
        /*12b4*/ 	.word	0x0000af90
        /*12b8*/ 	.word	0x00000000
        /*12bc*/ 	.word	0x00000000
        /*12c0*/ 	.short	0x010a
        /*12c2*/ 	.byte	0xff
	.zero		1


	//   ....[28]....
        /*12c4*/ 	.word	0x0000aff0
        /*12c8*/ 	.word	0x00000000
        /*12cc*/ 	.word	0x00000000
        /*12d0*/ 	.short	0x010a
        /*12d2*/ 	.byte	0xff
	.zero		1


	//   ....[29]....
        /*12d4*/ 	.word	0x0000b050
        /*12d8*/ 	.word	0x00000000
        /*12dc*/ 	.word	0x00000000
        /*12e0*/ 	.short	0x010a
        /*12e2*/ 	.byte	0xff
	.zero		1


	//   ....[30]....
        /*12e4*/ 	.word	0x0000b0b0
        /*12e8*/ 	.word	0x00000000
        /*12ec*/ 	.word	0x00000000
        /*12f0*/ 	.short	0x010a
        /*12f2*/ 	.byte	0xff
	.zero		1


	//   ....[31]....
        /*12f4*/ 	.word	0x0000b110
        /*12f8*/ 	.word	0x00000000
        /*12fc*/ 	.word	0x00000000
        /*1300*/ 	.short	0x010a
        /*1302*/ 	.byte	0xff
	.zero		1


	//   ....[32]....
        /*1304*/ 	.word	0x0000b170
        /*1308*/ 	.word	0x00000000
        /*130c*/ 	.word	0x00000000
        /*1310*/ 	.short	0x010a
        /*1312*/ 	.byte	0xff
	.zero		1


	//   ....[33]....
        /*1314*/ 	.word	0x0000b1d0
        /*1318*/ 	.word	0x00000000
        /*131c*/ 	.word	0x00000000
        /*1320*/ 	.short	0x010a
        /*1322*/ 	.byte	0xff
	.zero		1


	//   ....[34]....
        /*1324*/ 	.word	0x0000b230
        /*1328*/ 	.word	0x00000000
        /*132c*/ 	.word	0x00000000
        /*1330*/ 	.short	0x010a
        /*1332*/ 	.byte	0xff
	.zero		1


	//   ....[35]....
        /*1334*/ 	.word	0x0000b290
        /*1338*/ 	.word	0x00000000
        /*133c*/ 	.word	0x00000000
        /*1340*/ 	.short	0x010a
        /*1342*/ 	.byte	0xff
	.zero		1


	//   ....[36]....
        /*1344*/ 	.word	0x0000b2f0
        /*1348*/ 	.word	0x00000000
        /*134c*/ 	.word	0x00000000
        /*1350*/ 	.short	0x010a
        /*1352*/ 	.byte	0xff
	.zero		1


	//   ....[37]....
        /*1354*/ 	.word	0x0000b350
        /*1358*/ 	.word	0x00000000
        /*135c*/ 	.word	0x00000000
        /*1360*/ 	.short	0x010a
        /*1362*/ 	.byte	0xff
	.zero		1


	//   ....[38]....
        /*1364*/ 	.word	0x0000b3b0
        /*1368*/ 	.word	0x00000000
        /*136c*/ 	.word	0x00000000
        /*1370*/ 	.short	0x010a
        /*1372*/ 	.byte	0xff
	.zero		1


	//   ....[39]....
        /*1374*/ 	.word	0x0000b400
        /*1378*/ 	.word	0x00000002
        /*137c*/ 	.word	0x000003d0
        /*1380*/ 	.short	0x010a
        /*1382*/ 	.byte	0xff
	.zero		1


	//   ....[40]....
        /*1384*/ 	.word	0x0000b460
        /*1388*/ 	.word	0x00000002
        /*138c*/ 	.word	0x00000380
        /*1390*/ 	.short	0x010a
        /*1392*/ 	.byte	0xff
	.zero		1


	//   ....[41]....
        /*1394*/ 	.word	0x0000b4b0
        /*1398*/ 	.word	0x00000002
        /*139c*/ 	.word	0x00000370
        /*13a0*/ 	.short	0x010a
        /*13a2*/ 	.byte	0xff
	.zero		1


	//   ....[42]....
        /*13a4*/ 	.word	0x0000b510
        /*13a8*/ 	.word	0x00000000
        /*13ac*/ 	.word	0x00000380
        /*13b0*/ 	.short	0x010a
        /*13b2*/ 	.byte	0xff
	.zero		1


	//   ....[43]....
        /*13b4*/ 	.word	0x0000b570
        /*13b8*/ 	.word	0x00000000
        /*13bc*/ 	.word	0x00000008
        /*13c0*/ 	.short	0x010a
        /*13c2*/ 	.byte	0xff
	.zero		1


	//   ....[44]....
        /*13c4*/ 	.word	0x0000b650
        /*13c8*/ 	.word	0x00000000
        /*13cc*/ 	.word	0x00000008
        /*13d0*/ 	.short	0x010a
        /*13d2*/ 	.byte	0xff
	.zero		1


	//   ....[45]....
        /*13d4*/ 	.word	0x0000b6a0
        /*13d8*/ 	.word	0x00000000
        /*13dc*/ 	.word	0x00000370
        /*13e0*/ 	.short	0x010a
        /*13e2*/ 	.byte	0xff
	.zero		1


	//   ....[46]....
        /*13e4*/ 	.word	0x0000b700
        /*13e8*/ 	.word	0x00000000
        /*13ec*/ 	.word	0x000003b0
        /*13f0*/ 	.short	0x010a
        /*13f2*/ 	.byte	0xff
	.zero		1


	//   ....[47]....
        /*13f4*/ 	.word	0x0000b760
        /*13f8*/ 	.word	0x00000000
        /*13fc*/ 	.word	0x00000000
        /*1400*/ 	.short	0x010a
        /*1402*/ 	.byte	0xff
	.zero		1


	//   ....[48]....
        /*1404*/ 	.word	0x0000b7c0
        /*1408*/ 	.word	0x00000000
        /*140c*/ 	.word	0x00000000
        /*1410*/ 	.short	0x010a
        /*1412*/ 	.byte	0xff
	.zero		1


	//   ....[49]....
        /*1414*/ 	.word	0x0000b820
        /*1418*/ 	.word	0x00000000
        /*141c*/ 	.word	0x00000000
        /*1420*/ 	.short	0x010a
        /*1422*/ 	.byte	0xff
	.zero		1


	//   ....[50]....
        /*1424*/ 	.word	0x0000b880
        /*1428*/ 	.word	0x00000000
        /*142c*/ 	.word	0x00000000
        /*1430*/ 	.short	0x010a
        /*1432*/ 	.byte	0xff
	.zero		1


	//   ....[51]....
        /*1434*/ 	.word	0x0000b8e0
        /*1438*/ 	.word	0x00000000
        /*143c*/ 	.word	0x000003f0
        /*1440*/ 	.short	0x010a
        /*1442*/ 	.byte	0xff
	.zero		1


	//   ....[52]....
        /*1444*/ 	.word	0x0000b930
        /*1448*/ 	.word	0x00000008
        /*144c*/ 	.word	0x00000370
        /*1450*/ 	.short	0x010a
        /*1452*/ 	.byte	0xff
	.zero		1


	//   ....[53]....
        /*1454*/ 	.word	0x0000b990
        /*1458*/ 	.word	0x00000000
        /*145c*/ 	.word	0x00000368
        /*1460*/ 	.short	0x010a
        /*1462*/ 	.byte	0xff
	.zero		1


	//   ....[54]....
        /*1464*/ 	.word	0x0000b9f0
        /*1468*/ 	.word	0x00000005
        /*146c*/ 	.word	0x00000350
        /*1470*/ 	.short	0x010a
        /*1472*/ 	.byte	0xff
	.zero		1


	//   ....[55]....
        /*1474*/ 	.word	0x0000ba50
        /*1478*/ 	.word	0x00000005
        /*147c*/ 	.word	0x00000358
        /*1480*/ 	.short	0x010a
        /*1482*/ 	.byte	0xff
	.zero		1


	//   ....[56]....
        /*1484*/ 	.word	0x0000bab0
        /*1488*/ 	.word	0x00000000
        /*148c*/ 	.word	0x00000350
        /*1490*/ 	.short	0x010a
        /*1492*/ 	.byte	0xff
	.zero		1


	//   ....[57]....
        /*1494*/ 	.word	0x0000bb00
        /*1498*/ 	.word	0x00000003
        /*149c*/ 	.word	0x00000370
        /*14a0*/ 	.short	0x010a
        /*14a2*/ 	.byte	0xff
	.zero		1


	//   ....[58]....
        /*14a4*/ 	.word	0x0000bb50
        /*14a8*/ 	.word	0x00000003
        /*14ac*/ 	.word	0x00000340
        /*14b0*/ 	.short	0x010a
        /*14b2*/ 	.byte	0xff
	.zero		1


	//   ....[59]....
        /*14b4*/ 	.word	0x0000bba0
        /*14b8*/ 	.word	0x0000005a
        /*14bc*/ 	.word	0x00000390
        /*14c0*/ 	.short	0x010a
        /*14c2*/ 	.byte	0xff
	.zero		1


	//   ....[60]....
        /*14c4*/ 	.word	0x0000bbf0
        /*14c8*/ 	.word	0x0000006d
        /*14cc*/ 	.word	0x00000340
        /*14d0*/ 	.short	0x010a
        /*14d2*/ 	.byte	0xff
	.zero		1


	//----- nvinfo : EIATTR_NUM_MBARRIERS
	.align		4
.L_47:
        /*14d4*/ 	.byte	0x03, 0x38
        /*14d6*/ 	.short	0x007f


	//----- nvinfo : EIATTR_EXIT_INSTR_OFFSETS
	.align		4
        /*14d8*/ 	.byte	0x04, 0x1c
        /*14da*/ 	.short	(.L_49 - .L_48)


	//   ....[0]....
.L_48:
        /*14dc*/ 	.word	0x00004bb0


	//   ....[1]....
        /*14e0*/ 	.word	0x000050a0


	//   ....[2]....
        /*14e4*/ 	.word	0x00005100


	//   ....[3]....
        /*14e8*/ 	.word	0x00006330


	//   ....[4]....
        /*14ec*/ 	.word	0x000072b0


	//   ....[5]....
        /*14f0*/ 	.word	0x000072f0


	//   ....[6]....
        /*14f4*/ 	.word	0x00009f70


	//----- nvinfo : EIATTR_MAX_THREADS
	.align		4
.L_49:
        /*14f8*/ 	.byte	0x04, 0x05
        /*14fa*/ 	.short	(.L_51 - .L_50)
.L_50:
        /*14fc*/ 	.word	0x00000100
        /*1500*/ 	.word	0x00000001
        /*1504*/ 	.word	0x00000001


	//----- nvinfo : EIATTR_CRS_STACK_SIZE
	.align		4
.L_51:
        /*1508*/ 	.byte	0x04, 0x1e
        /*150a*/ 	.short	(.L_53 - .L_52)
.L_52:
        /*150c*/ 	.word	0x00000000


	//----- nvinfo : EIATTR_CBANK_PARAM_SIZE
	.align		4
.L_53:
        /*1510*/ 	.byte	0x03, 0x19
        /*1512*/ 	.short	0x0800


	//----- nvinfo : EIATTR_PARAM_CBANK
	.align		4
        /*1514*/ 	.byte	0x04, 0x0a
        /*1516*/ 	.short	(.L_55 - .L_54)
	.align		4
.L_54:
        /*1518*/ 	.word	index@(.nv.constant0._ZN7cutlass13device_kernelINS_4gemm6kernel13GemmUniversalIN4cute5tupleIJiiiiEEENS1_10collective13CollectiveMmaINS1_35MainloopSm100TmaUmmaWarpSpecializedILi52ELi2ELi4ENS5_IJNS4_1CILi4EEENSA_ILi1EEESC_EEEEENS5_IJNSA_ILi128EEESF_NSA_ILi32EEEEEENS_12float_e4m3_tENS5_IJlSC_lEEESI_SJ_NS4_8TiledMMAINS4_8MMA_AtomIJNS4_10MMA_TraitsINS4_25SM100_MMA_F8F6F4_2x1SM_SSEJSI_SI_fSF_SF_NS4_17integral_constantINS4_4UMMA5MajorELSQ_0EEESR_NSO_INSP_7ScaleInELSS_0EEEST_EEEEEENS4_6LayoutINS5_IJSC_SC_SC_EEENS5_IJNSA_ILi0EEESY_SY_EEEEENS5_IJNS4_10UnderscoreES11_S11_EEEEENS4_18SM100_TMA_2SM_LOADENS4_14ComposedLayoutINS4_7SwizzleILi1ELi4ELi3EEENS4_18smem_ptr_flag_bitsILi8EEENSW_INS5_IJNSA_ILi8EEESG_EEENS5_IJSG_SC_EEEEEEEvNS4_8identityENS4_28SM100_TMA_2SM_LOAD_MULTICASTES1E_vS1F_EENS_8epilogue10collective18CollectiveEpilogueINS1I_23Sm100TmaWarpSpecializedILi2ELi2ELi32ELb0ELb0EEEJNS5_IJNSA_ILi64EEESF_SG_EEENS5_IJNSW_IS1N_SC_EENSW_INS5_IJSG_NSA_ILi2EEEEEENS5_IJSC_S1N_EEEEEEEESI_SJ_SI_SJ_NS1I_6fusion15FusionCallbacksIS1M_NS1V_17LinearCombinationISI_fSI_fLNS_15FloatRoundStyleE2EEES1O_S1U_JEEENS4_5SM1004TMEM4LOAD26SM100_TMEM_LOAD_32dp32b32xENS4_13SM90_TMA_LOADES1E_NS4_39AutoVectorizingCopyWithAssumedAlignmentILi128EEENS4_14SM90_TMA_STOREES1E_S27_S27_EEEvvEEEEvNT_6ParamsE)
        /*151c*/ 	.short	0x0380
        /*151e*/ 	.short	0x0800


	//----- nvinfo : EIATTR_SW_WAR
	.align		4
.L_55:
        /*1520*/ 	.byte	0x04, 0x36
        /*1522*/ 	.short	(.L_57 - .L_56)
.L_56:
        /*1524*/ 	.word	0x00000008
.L_57:


//--------------------- .nv.callgraph             --------------------------
	.section	.nv.callgraph,"",@"SHT_CUDA_CALLGRAPH"
	.align	4
	.sectionentsize	8
	.align		4
        /*0000*/ 	.word	0x00000000
	.align		4
        /*0004*/ 	.word	0xffffffff
	.align		4
        /*0008*/ 	.word	index@(_ZN7cutlass13device_kernelINS_4gemm6kernel13GemmUniversalIN4cute5tupleIJiiiiEEENS1_10collective13CollectiveMmaINS1_35MainloopSm100TmaUmmaWarpSpecializedILi52ELi2ELi4ENS5_IJNS4_1CILi4EEENSA_ILi1EEESC_EEEEENS5_IJNSA_ILi128EEESF_NSA_ILi32EEEEEENS_12float_e4m3_tENS5_IJlSC_lEEESI_SJ_NS4_8TiledMMAINS4_8MMA_AtomIJNS4_10MMA_TraitsINS4_25SM100_MMA_F8F6F4_2x1SM_SSEJSI_SI_fSF_SF_NS4_17integral_constantINS4_4UMMA5MajorELSQ_0EEESR_NSO_INSP_7ScaleInELSS_0EEEST_EEEEEENS4_6LayoutINS5_IJSC_SC_SC_EEENS5_IJNSA_ILi0EEESY_SY_EEEEENS5_IJNS4_10UnderscoreES11_S11_EEEEENS4_18SM100_TMA_2SM_LOADENS4_14ComposedLayoutINS4_7SwizzleILi1ELi4ELi3EEENS4_18smem_ptr_flag_bitsILi8EEENSW_INS5_IJNSA_ILi8EEESG_EEENS5_IJSG_SC_EEEEEEEvNS4_8identityENS4_28SM100_TMA_2SM_LOAD_MULTICASTES1E_vS1F_EENS_8epilogue10collective18CollectiveEpilogueINS1I_23Sm100TmaWarpSpecializedILi2ELi2ELi32ELb0ELb0EEEJNS5_IJNSA_ILi64EEESF_SG_EEENS5_IJNSW_IS1N_SC_EENSW_INS5_IJSG_NSA_ILi2EEEEEENS5_IJSC_S1N_EEEEEEEESI_SJ_SI_SJ_NS1I_6fusion15FusionCallbacksIS1M_NS1V_17LinearCombinationISI_fSI_fLNS_15FloatRoundStyleE2EEES1O_S1U_JEEENS4_5SM1004TMEM4LOAD26SM100_TMEM_LOAD_32dp32b32xENS4_13SM90_TMA_LOADES1E_NS4_39AutoVectorizingCopyWithAssumedAlignmentILi128EEENS4_14SM90_TMA_STOREES1E_S27_S27_EEEvvEEEEvNT_6ParamsE)
	.align		4
        /*000c*/ 	.word	index@(__assertfail)
	.align		4
        /*0010*/ 	.word	0x00000000
	.align		4
        /*0014*/ 	.word	0xfffffffe
	.align		4
        /*0018*/ 	.word	0x00000000
	.align		4
        /*001c*/ 	.word	0xfffffffd
	.align		4
        /*0020*/ 	.word	0x00000000
	.align		4
        /*0024*/ 	.word	0xfffffffc


//--------------------- .nv.constant4             --------------------------
	.section	.nv.constant4,"a",@progbits
	.align	8
	.align		8
.nv.constant4:
        /*0000*/ 	.dword	__assertfail
	.align		8
        /*0008*/ 	.dword	__unnamed_1
	.align		8
        /*0010*/ 	.dword	__unnamed_2
	.align		8
        /*0018*/ 	.dword	_ZN40_INTERNAL_b93d224f_4_k_cu_da4cc1de_215634cuda3std3__45__cpo5beginE
	.align		8
        /*0020*/ 	.dword	_ZN40_INTERNAL_b93d224f_4_k_cu_da4cc1de_215634cuda3std3__45__cpo3endE
	.align		8
        /*0028*/ 	.dword	_ZN40_INTERNAL_b93d224f_4_k_cu_da4cc1de_215634cuda3std3__45__cpo6cbeginE
	.align		8
        /*0030*/ 	.dword	_ZN40_INTERNAL_b93d224f_4_k_cu_da4cc1de_215634cuda3std3__45__cpo4cendE
	.align		8
        /*0038*/ 	.dword	_ZN40_INTERNAL_b93d224f_4_k_cu_da4cc1de_215634cuda3std3__442_GLOBAL__N__b93d224f_4_k_cu_da4cc1de_215636ignoreE
	.align		8
        /*0040*/ 	.dword	_ZN40_INTERNAL_b93d224f_4_k_cu_da4cc1de_215634cuda3std3__419piecewise_constructE
	.align		8
        /*0048*/ 	.dword	_ZN40_INTERNAL_b93d224f_4_k_cu_da4cc1de_215634cuda3std3__48in_placeE
	.align		8
        /*0050*/ 	.dword	_ZN40_INTERNAL_b93d224f_4_k_cu_da4cc1de_215634cuda3std6ranges3__45__cpo4swapE
	.align		8
        /*0058*/ 	.dword	_ZN40_INTERNAL_b93d224f_4_k_cu_da4cc1de_215634cuda3std6ranges3__45__cpo9iter_moveE
	.align		8
        /*0060*/ 	.dword	_ZN40_INTERNAL_b93d224f_4_k_cu_da4cc1de_215634cute7productE
	.align		8
        /*0068*/ 	.dword	_ZN40_INTERNAL_b93d224f_4_k_cu_da4cc1de_215634cute1_E
	.align		8
        /*0070*/ 	.dword	$str$25
	.align		8
        /*0078*/ 	.dword	$str$26
	.align		8
        /*0080*/ 	.dword	$str$27
	.align		8
        /*0088*/ 	.dword	$str$28


//--------------------- .text._ZN7cutlass13device_kernelINS_4gemm6kernel13GemmUniversalIN4cute5tupleIJiiiiEEENS1_10collective13CollectiveMmaINS1_35MainloopSm100TmaUmmaWarpSpecializedILi52ELi2ELi4ENS5_IJNS4_1CILi4EEENSA_ILi1EEESC_EEEEENS5_IJNSA_ILi128EEESF_NSA_ILi32EEEEEENS_12float_e4m3_tENS5_IJlSC_lEEESI_SJ_NS4_8TiledMMAINS4_8MMA_AtomIJNS4_10MMA_TraitsINS4_25SM100_MMA_F8F6F4_2x1SM_SSEJSI_SI_fSF_SF_NS4_17integral_constantINS4_4UMMA5MajorELSQ_0EEESR_NSO_INSP_7ScaleInELSS_0EEEST_EEEEEENS4_6LayoutINS5_IJSC_SC_SC_EEENS5_IJNSA_ILi0EEESY_SY_EEEEENS5_IJNS4_10UnderscoreES11_S11_EEEEENS4_18SM100_TMA_2SM_LOADENS4_14ComposedLayoutINS4_7SwizzleILi1ELi4ELi3EEENS4_18smem_ptr_flag_bitsILi8EEENSW_INS5_IJNSA_ILi8EEESG_EEENS5_IJSG_SC_EEEEEEEvNS4_8identityENS4_28SM100_TMA_2SM_LOAD_MULTICASTES1E_vS1F_EENS_8epilogue10collective18CollectiveEpilogueINS1I_23Sm100TmaWarpSpecializedILi2ELi2ELi32ELb0ELb0EEEJNS5_IJNSA_ILi64EEESF_SG_EEENS5_IJNSW_IS1N_SC_EENSW_INS5_IJSG_NSA_ILi2EEEEEENS5_IJSC_S1N_EEEEEEEESI_SJ_SI_SJ_NS1I_6fusion15FusionCallbacksIS1M_NS1V_17LinearCombinationISI_fSI_fLNS_15FloatRoundStyleE2EEES1O_S1U_JEEENS4_5SM1004TMEM4LOAD26SM100_TMEM_LOAD_32dp32b32xENS4_13SM90_TMA_LOADES1E_NS4_39AutoVectorizingCopyWithAssumedAlignmentILi128EEENS4_14SM90_TMA_STOREES1E_S27_S27_EEEvvEEEEvNT_6ParamsE --------------------------
	.section	.text._ZN7cutlass13device_kernelINS_4gemm6kernel13GemmUniversalIN4cute5tupleIJiiiiEEENS1_10collective13CollectiveMmaINS1_35MainloopSm100TmaUmmaWarpSpecializedILi52ELi2ELi4ENS5_IJNS4_1CILi4EEENSA_ILi1EEESC_EEEEENS5_IJNSA_ILi128EEESF_NSA_ILi32EEEEEENS_12float_e4m3_tENS5_IJlSC_lEEESI_SJ_NS4_8TiledMMAINS4_8MMA_AtomIJNS4_10MMA_TraitsINS4_25SM100_MMA_F8F6F4_2x1SM_SSEJSI_SI_fSF_SF_NS4_17integral_constantINS4_4UMMA5MajorELSQ_0EEESR_NSO_INSP_7ScaleInELSS_0EEEST_EEEEEENS4_6LayoutINS5_IJSC_SC_SC_EEENS5_IJNSA_ILi0EEESY_SY_EEEEENS5_IJNS4_10UnderscoreES11_S11_EEEEENS4_18SM100_TMA_2SM_LOADENS4_14ComposedLayoutINS4_7SwizzleILi1ELi4ELi3EEENS4_18smem_ptr_flag_bitsILi8EEENSW_INS5_IJNSA_ILi8EEESG_EEENS5_IJSG_SC_EEEEEEEvNS4_8identityENS4_28SM100_TMA_2SM_LOAD_MULTICASTES1E_vS1F_EENS_8epilogue10collective18CollectiveEpilogueINS1I_23Sm100TmaWarpSpecializedILi2ELi2ELi32ELb0ELb0EEEJNS5_IJNSA_ILi64EEESF_SG_EEENS5_IJNSW_IS1N_SC_EENSW_INS5_IJSG_NSA_ILi2EEEEEENS5_IJSC_S1N_EEEEEEEESI_SJ_SI_SJ_NS1I_6fusion15FusionCallbacksIS1M_NS1V_17LinearCombinationISI_fSI_fLNS_15FloatRoundStyleE2EEES1O_S1U_JEEENS4_5SM1004TMEM4LOAD26SM100_TMEM_LOAD_32dp32b32xENS4_13SM90_TMA_LOADES1E_NS4_39AutoVectorizingCopyWithAssumedAlignmentILi128EEENS4_14SM90_TMA_STOREES1E_S27_S27_EEEvvEEEEvNT_6ParamsE,"ax",@progbits
	.align	128
.text._ZN7cutlass13device_kernelINS_4gemm6kernel13GemmUniversalIN4cute5tupleIJiiiiEEENS1_10collective13CollectiveMmaINS1_35MainloopSm100TmaUmmaWarpSpecializedILi52ELi2ELi4ENS5_IJNS4_1CILi4EEENSA_ILi1EEESC_EEEEENS5_IJNSA_ILi128EEESF_NSA_ILi32EEEEEENS_12float_e4m3_tENS5_IJlSC_lEEESI_SJ_NS4_8TiledMMAINS4_8MMA_AtomIJNS4_10MMA_TraitsINS4_25SM100_MMA_F8F6F4_2x1SM_SSEJSI_SI_fSF_SF_NS4_17integral_constantINS4_4UMMA5MajorELSQ_0EEESR_NSO_INSP_7ScaleInELSS_0EEEST_EEEEEENS4_6LayoutINS5_IJSC_SC_SC_EEENS5_IJNSA_ILi0EEESY_SY_EEEEENS5_IJNS4_10UnderscoreES11_S11_EEEEENS4_18SM100_TMA_2SM_LOADENS4_14ComposedLayoutINS4_7SwizzleILi1ELi4ELi3EEENS4_18smem_ptr_flag_bitsILi8EEENSW_INS5_IJNSA_ILi8EEESG_EEENS5_IJSG_SC_EEEEEEEvNS4_8identityENS4_28SM100_TMA_2SM_LOAD_MULTICASTES1E_vS1F_EENS_8epilogue10collective18CollectiveEpilogueINS1I_23Sm100TmaWarpSpecializedILi2ELi2ELi32ELb0ELb0EEEJNS5_IJNSA_ILi64EEESF_SG_EEENS5_IJNSW_IS1N_SC_EENSW_INS5_IJSG_NSA_ILi2EEEEEENS5_IJSC_S1N_EEEEEEEESI_SJ_SI_SJ_NS1I_6fusion15FusionCallbacksIS1M_NS1V_17LinearCombinationISI_fSI_fLNS_15FloatRoundStyleE2EEES1O_S1U_JEEENS4_5SM1004TMEM4LOAD26SM100_TMEM_LOAD_32dp32b32xENS4_13SM90_TMA_LOADES1E_NS4_39AutoVectorizingCopyWithAssumedAlignmentILi128EEENS4_14SM90_TMA_STOREES1E_S27_S27_EEEvvEEEEvNT_6ParamsE:
        .type           _ZN7cutlass13device_kernelINS_4gemm6kernel13GemmUniversalIN4cute5tupleIJiiiiEEENS1_10collective13CollectiveMmaINS1_35MainloopSm100TmaUmmaWarpSpecializedILi52ELi2ELi4ENS5_IJNS4_1CILi4EEENSA_ILi1EEESC_EEEEENS5_IJNSA_ILi128EEESF_NSA_ILi32EEEEEENS_12float_e4m3_tENS5_IJlSC_lEEESI_SJ_NS4_8TiledMMAINS4_8MMA_AtomIJNS4_10MMA_TraitsINS4_25SM100_MMA_F8F6F4_2x1SM_SSEJSI_SI_fSF_SF_NS4_17integral_constantINS4_4UMMA5MajorELSQ_0EEESR_NSO_INSP_7ScaleInELSS_0EEEST_EEEEEENS4_6LayoutINS5_IJSC_SC_SC_EEENS5_IJNSA_ILi0EEESY_SY_EEEEENS5_IJNS4_10UnderscoreES11_S11_EEEEENS4_18SM100_TMA_2SM_LOADENS4_14ComposedLayoutINS4_7SwizzleILi1ELi4ELi3EEENS4_18smem_ptr_flag_bitsILi8EEENSW_INS5_IJNSA_ILi8EEESG_EEENS5_IJSG_SC_EEEEEEEvNS4_8identityENS4_28SM100_TMA_2SM_LOAD_MULTICASTES1E_vS1F_EENS_8epilogue10collective18CollectiveEpilogueINS1I_23Sm100TmaWarpSpecializedILi2ELi2ELi32ELb0ELb0EEEJNS5_IJNSA_ILi64EEESF_SG_EEENS5_IJNSW_IS1N_SC_EENSW_INS5_IJSG_NSA_ILi2EEEEEENS5_IJSC_S1N_EEEEEEEESI_SJ_SI_SJ_NS1I_6fusion15FusionCallbacksIS1M_NS1V_17LinearCombinationISI_fSI_fLNS_15FloatRoundStyleE2EEES1O_S1U_JEEENS4_5SM1004TMEM4LOAD26SM100_TMEM_LOAD_32dp32b32xENS4_13SM90_TMA_LOADES1E_NS4_39AutoVectorizingCopyWithAssumedAlignmentILi128EEENS4_14SM90_TMA_STOREES1E_S27_S27_EEEvvEEEEvNT_6ParamsE,@function
        .size           _ZN7cutlass13device_kernelINS_4gemm6kernel13GemmUniversalIN4cute5tupleIJiiiiEEENS1_10collective13CollectiveMmaINS1_35MainloopSm100TmaUmmaWarpSpecializedILi52ELi2ELi4ENS5_IJNS4_1CILi4EEENSA_ILi1EEESC_EEEEENS5_IJNSA_ILi128EEESF_NSA_ILi32EEEEEENS_12float_e4m3_tENS5_IJlSC_lEEESI_SJ_NS4_8TiledMMAINS4_8MMA_AtomIJNS4_10MMA_TraitsINS4_25SM100_MMA_F8F6F4_2x1SM_SSEJSI_SI_fSF_SF_NS4_17integral_constantINS4_4UMMA5MajorELSQ_0EEESR_NSO_INSP_7ScaleInELSS_0EEEST_EEEEEENS4_6LayoutINS5_IJSC_SC_SC_EEENS5_IJNSA_ILi0EEESY_SY_EEEEENS5_IJNS4_10UnderscoreES11_S11_EEEEENS4_18SM100_TMA_2SM_LOADENS4_14ComposedLayoutINS4_7SwizzleILi1ELi4ELi3EEENS4_18smem_ptr_flag_bitsILi8EEENSW_INS5_IJNSA_ILi8EEESG_EEENS5_IJSG_SC_EEEEEEEvNS4_8identityENS4_28SM100_TMA_2SM_LOAD_MULTICASTES1E_vS1F_EENS_8epilogue10collective18CollectiveEpilogueINS1I_23Sm100TmaWarpSpecializedILi2ELi2ELi32ELb0ELb0EEEJNS5_IJNSA_ILi64EEESF_SG_EEENS5_IJNSW_IS1N_SC_EENSW_INS5_IJSG_NSA_ILi2EEEEEENS5_IJSC_S1N_EEEEEEEESI_SJ_SI_SJ_NS1I_6fusion15FusionCallbacksIS1M_NS1V_17LinearCombinationISI_fSI_fLNS_15FloatRoundStyleE2EEES1O_S1U_JEEENS4_5SM1004TMEM4LOAD26SM100_TMEM_LOAD_32dp32b32xENS4_13SM90_TMA_LOADES1E_NS4_39AutoVectorizingCopyWithAssumedAlignmentILi128EEENS4_14SM90_TMA_STOREES1E_S27_S27_EEEvvEEEEvNT_6ParamsE,(.L_x_308 - _ZN7cutlass13device_kernelINS_4gemm6kernel13GemmUniversalIN4cute5tupleIJiiiiEEENS1_10collective13CollectiveMmaINS1_35MainloopSm100TmaUmmaWarpSpecializedILi52ELi2ELi4ENS5_IJNS4_1CILi4EEENSA_ILi1EEESC_EEEEENS5_IJNSA_ILi128EEESF_NSA_ILi32EEEEEENS_12float_e4m3_tENS5_IJlSC_lEEESI_SJ_NS4_8TiledMMAINS4_8MMA_AtomIJNS4_10MMA_TraitsINS4_25SM100_MMA_F8F6F4_2x1SM_SSEJSI_SI_fSF_SF_NS4_17integral_constantINS4_4UMMA5MajorELSQ_0EEESR_NSO_INSP_7ScaleInELSS_0EEEST_EEEEEENS4_6LayoutINS5_IJSC_SC_SC_EEENS5_IJNSA_ILi0EEESY_SY_EEEEENS5_IJNS4_10UnderscoreES11_S11_EEEEENS4_18SM100_TMA_2SM_LOADENS4_14ComposedLayoutINS4_7SwizzleILi1ELi4ELi3EEENS4_18smem_ptr_flag_bitsILi8EEENSW_INS5_IJNSA_ILi8EEESG_EEENS5_IJSG_SC_EEEEEEEvNS4_8identityENS4_28SM100_TMA_2SM_LOAD_MULTICASTES1E_vS1F_EENS_8epilogue10collective18CollectiveEpilogueINS1I_23Sm100TmaWarpSpecializedILi2ELi2ELi32ELb0ELb0EEEJNS5_IJNSA_ILi64EEESF_SG_EEENS5_IJNSW_IS1N_SC_EENSW_INS5_IJSG_NSA_ILi2EEEEEENS5_IJSC_S1N_EEEEEEEESI_SJ_SI_SJ_NS1I_6fusion15FusionCallbacksIS1M_NS1V_17LinearCombinationISI_fSI_fLNS_15FloatRoundStyleE2EEES1O_S1U_JEEENS4_5SM1004TMEM4LOAD26SM100_TMEM_LOAD_32dp32b32xENS4_13SM90_TMA_LOADES1E_NS4_39AutoVectorizingCopyWithAssumedAlignmentILi128EEENS4_14SM90_TMA_STOREES1E_S27_S27_EEEvvEEEEvNT_6ParamsE)
        .other          _ZN7cutlass13device_kernelINS_4gemm6kernel13GemmUniversalIN4cute5tupleIJiiiiEEENS1_10collective13CollectiveMmaINS1_35MainloopSm100TmaUmmaWarpSpecializedILi52ELi2ELi4ENS5_IJNS4_1CILi4EEENSA_ILi1EEESC_EEEEENS5_IJNSA_ILi128EEESF_NSA_ILi32EEEEEENS_12float_e4m3_tENS5_IJlSC_lEEESI_SJ_NS4_8TiledMMAINS4_8MMA_AtomIJNS4_10MMA_TraitsINS4_25SM100_MMA_F8F6F4_2x1SM_SSEJSI_SI_fSF_SF_NS4_17integral_constantINS4_4UMMA5MajorELSQ_0EEESR_NSO_INSP_7ScaleInELSS_0EEEST_EEEEEENS4_6LayoutINS5_IJSC_SC_SC_EEENS5_IJNSA_ILi0EEESY_SY_EEEEENS5_IJNS4_10UnderscoreES11_S11_EEEEENS4_18SM100_TMA_2SM_LOADENS4_14ComposedLayoutINS4_7SwizzleILi1ELi4ELi3EEENS4_18smem_ptr_flag_bitsILi8EEENSW_INS5_IJNSA_ILi8EEESG_EEENS5_IJSG_SC_EEEEEEEvNS4_8identityENS4_28SM100_TMA_2SM_LOAD_MULTICASTES1E_vS1F_EENS_8epilogue10collective18CollectiveEpilogueINS1I_23Sm100TmaWarpSpecializedILi2ELi2ELi32ELb0ELb0EEEJNS5_IJNSA_ILi64EEESF_SG_EEENS5_IJNSW_IS1N_SC_EENSW_INS5_IJSG_NSA_ILi2EEEEEENS5_IJSC_S1N_EEEEEEEESI_SJ_SI_SJ_NS1I_6fusion15FusionCallbacksIS1M_NS1V_17LinearCombinationISI_fSI_fLNS_15FloatRoundStyleE2EEES1O_S1U_JEEENS4_5SM1004TMEM4LOAD26SM100_TMEM_LOAD_32dp32b32xENS4_13SM90_TMA_LOADES1E_NS4_39AutoVectorizingCopyWithAssumedAlignmentILi128EEENS4_14SM90_TMA_STOREES1E_S27_S27_EEEvvEEEEvNT_6ParamsE,@"STO_CUDA_ENTRY STV_DEFAULT"
_ZN7cutlass13device_kernelINS_4gemm6kernel13GemmUniversalIN4cute5tupleIJiiiiEEENS1_10collective13CollectiveMmaINS1_35MainloopSm100TmaUmmaWarpSpecializedILi52ELi2ELi4ENS5_IJNS4_1CILi4EEENSA_ILi1EEESC_EEEEENS5_IJNSA_ILi128EEESF_NSA_ILi32EEEEEENS_12float_e4m3_tENS5_IJlSC_lEEESI_SJ_NS4_8TiledMMAINS4_8MMA_AtomIJNS4_10MMA_TraitsINS4_25SM100_MMA_F8F6F4_2x1SM_SSEJSI_SI_fSF_SF_NS4_17integral_constantINS4_4UMMA5MajorELSQ_0EEESR_NSO_INSP_7ScaleInELSS_0EEEST_EEEEEENS4_6LayoutINS5_IJSC_SC_SC_EEENS5_IJNSA_ILi0EEESY_SY_EEEEENS5_IJNS4_10UnderscoreES11_S11_EEEEENS4_18SM100_TMA_2SM_LOADENS4_14ComposedLayoutINS4_7SwizzleILi1ELi4ELi3EEENS4_18smem_ptr_flag_bitsILi8EEENSW_INS5_IJNSA_ILi8EEESG_EEENS5_IJSG_SC_EEEEEEEvNS4_8identityENS4_28SM100_TMA_2SM_LOAD_MULTICASTES1E_vS1F_EENS_8epilogue10collective18CollectiveEpilogueINS1I_23Sm100TmaWarpSpecializedILi2ELi2ELi32ELb0ELb0EEEJNS5_IJNSA_ILi64EEESF_SG_EEENS5_IJNSW_IS1N_SC_EENSW_INS5_IJSG_NSA_ILi2EEEEEENS5_IJSC_S1N_EEEEEEEESI_SJ_SI_SJ_NS1I_6fusion15FusionCallbacksIS1M_NS1V_17LinearCombinationISI_fSI_fLNS_15FloatRoundStyleE2EEES1O_S1U_JEEENS4_5SM1004TMEM4LOAD26SM100_TMEM_LOAD_32dp32b32xENS4_13SM90_TMA_LOADES1E_NS4_39AutoVectorizingCopyWithAssumedAlignmentILi128EEENS4_14SM90_TMA_STOREES1E_S27_S27_EEEvvEEEEvNT_6ParamsE:
[----:B------:R-:W1:Y:S01]  /*0000*/  LDC R1, c[0x0][0x37c] ;  /* 0x0000df00ff017b82 */ /* 0x000e620000000800 */
[----:B------:R-:W2:Y:S01]  /*0010*/  S2R R97, SR_TID.X ;  /* 0x0000000000617919 */ /* 0x000ea20000002100 */
[----:B------:R-:W3:Y:S06]  /*0020*/  LDCU.64 UR8, c[0x0][0x890] ;  /* 0x00011200ff0877ac */ /* 0x000eec0008000a00 */
[----:B------:R-:W4:Y:S01]  /*0030*/  S2UR UR46, SR_CgaCtaId ;  /* 0x00000000002e79c3 */ /* 0x000f220000008800 */
[----:B------:R-:W-:Y:S02]  /*0040*/  PRMT R86, RZ, 0x7610, R86 ;  /* 0x00007610ff567816 */ /* 0x000fe40000000056 */
[----:B------:R-:W-:Y:S01]  /*0050*/  ELECT P1, URZ, PT ;  /* 0x0000000000ff782f */ /* 0x000fe20003820000 */
[----:B---3--:R-:W-:-:S04]  /*0060*/  UISETP.NE.U32.AND UP0, UPT, UR8, URZ, UPT ;  /* 0x000000ff0800728c */ /* 0x008fc8000bf05070 */
[----:B------:R-:W-:Y:S02]  /*0070*/  UISETP.NE.AND.EX UP0, UPT, UR9, URZ, UPT, UP0 ;  /* 0x000000ff0900728c */ /* 0x000fe4000bf05300 */
[----:B----4-:R-:W-:Y:S02]  /*0080*/  ULOP3.LUT UR27, UR46, 0x1, URZ, 0xc0, !UPT ;  /* 0x000000012e1b7892 */ /* 0x010fe4000f8ec0ff */
[----:B------:R-:W-:Y:S01]  /*0090*/  ULOP3.LUT UR28, UR46, 0x1, URZ, 0x3c, !UPT ;  /* 0x000000012e1c7892 */ /* 0x000fe2000f8e3cff */
[----:B--2---:R-:W-:-:S05]  /*00a0*/  SHF.R.U32.HI R87, RZ, 0x5, R97 ;  /* 0x00000005ff577819 */ /* 0x004fca0000011661 */
[----:B------:R-:W2:Y:S02]  /*00b0*/  SHFL.IDX PT, R0, R87, RZ, 0x1f ;  /* 0x00001fff57007589 */ /* 0x000ea400000e0000 */
[----:B--2---:R-:W-:Y:S01]  /*00c0*/  R2UR UR18, R0 ;  /* 0x00000000001272ca */ /* 0x004fe200000e0000 */
[----:B-1----:R-:W-:-:S14]  /*00d0*/  BRA.U UP0, `(.L_x_0) ;  /* 0x0000000100307547 */ /* 0x002fdc000b800000 */
[----:B------:R-:W1:Y:S02]  /*00e0*/  LDCU.64 UR4, c[0x0][0x888] ;  /* 0x00011100ff0477ac */ /* 0x000e640008000a00 */
[----:B-1----:R-:W-:-:S04]  /*00f0*/  UISETP.NE.U32.AND UP0, UPT, UR4, URZ, UPT ;  /* 0x000000ff0400728c */ /* 0x002fc8000bf05070 */
[----:B------:R-:W-:-:S09]  /*0100*/  UISETP.NE.AND.EX UP0, UPT, UR5, URZ, UPT, UP0 ;  /* 0x000000ff0500728c */ /* 0x000fd2000bf05300 */
[----:B------:R-:W-:Y:S05]  /*0110*/  BRA.U !UP0, `(.L_x_1) ;  /* 0x0000000108147547 */ /* 0x000fea000b800000 */
[----:B------:R-:W1:Y:S01]  /*0120*/  LDC.64 R2, c[0x0][0x888] ;  /* 0x00022200ff027b82 */ /* 0x000e620000000a00 */
[----:B------:R-:W1:Y:S02]  /*0130*/  LDCU.64 UR4, c[0x0][0x358] ;  /* 0x00006b00ff0477ac */ /* 0x000e640008000a00 */
[----:B-1----:R1:W5:Y:S01]  /*0140*/  LDG.E R41, desc[UR4][R2.64] ;  /* 0x0000000402297981 */ /* 0x002362000c1e1900 */
[----:B------:R-:W-:Y:S01]  /*0150*/  HFMA2 R86, -RZ, RZ, 0, 5.9604644775390625e-08 ;  /* 0x00000001ff567431 */ /* 0x000fe200000001ff */
[----:B------:R-:W-:Y:S05]  /*0160*/  BRA `(.L_x_0) ;  /* 0x00000000000c7947 */ /* 0x000fea0003800000 */
.L_x_1:
[----:B------:R-:W1:Y:S01]  /*0170*/  LDCU UR4, c[0x0][0x880] ;  /* 0x00011000ff0477ac */ /* 0x000e620008000800 */
[----:B------:R-:W-:Y:S01]  /*0180*/  HFMA2 R86, -RZ, RZ, 0, 5.9604644775390625e-08 ;  /* 0x00000001ff567431 */ /* 0x000fe200000001ff */
[----:B-1----:R-:W-:-:S07]  /*0190*/  MOV R41, UR4 ;  /* 0x0000000400297c02 */ /* 0x002fce0008000f00 */
.L_x_0:
[----:B------:R-:W2:Y:S02]  /*01a0*/  LDCU.64 UR4, c[0x0][0x8b0] ;  /* 0x00011600ff0477ac */ /* 0x000ea40008000a00 */
[----:B--2---:R-:W-:-:S04]  /*01b0*/  UISETP.NE.U32.AND UP0, UPT, UR4, URZ, UPT ;  /* 0x000000ff0400728c */ /* 0x004fc8000bf05070 */
[----:B------:R-:W-:-:S09]  /*01c0*/  UISETP.NE.AND.EX UP0, UPT, UR5, URZ, UPT, UP0 ;  /* 0x000000ff0500728c */ /* 0x000fd2000bf05300 */
[----:B------:R-:W-:Y:S05]  /*01d0*/  BRA.U UP0, `(.L_x_2) ;  /* 0x0000000100287547 */ /* 0x000fea000b800000 */
[----:B------:R-:W2:Y:S02]  /*01e0*/  LDCU.64 UR4, c[0x0][0x8a8] ;  /* 0x00011500ff0477ac */ /* 0x000ea40008000a00 */
[----:B--2---:R-:W-:-:S04]  /*01f0*/  UISETP.NE.U32.AND UP0, UPT, UR4, URZ, UPT ;  /* 0x000000ff0400728c */ /* 0x004fc8000bf05070 */
[----:B------:R-:W-:-:S09]  /*0200*/  UISETP.NE.AND.EX UP0, UPT, UR5, URZ, UPT, UP0 ;  /* 0x000000ff0500728c */ /* 0x000fd2000bf05300 */
[----:B------:R-:W-:Y:S05]  /*0210*/  BRA.U !UP0, `(.L_x_3) ;  /* 0x0000000108107547 */ /* 0x000fea000b800000 */
[----:B------:R-:W2:Y:S01]  /*0220*/  LDC.64 R38, c[0x0][0x8a8] ;  /* 0x00022a00ff267b82 */ /* 0x000ea20000000a00 */
[----:B------:R-:W2:Y:S02]  /*0230*/  LDCU.64 UR4, c[0x0][0x358] ;  /* 0x00006b00ff0477ac */ /* 0x000ea40008000a00 */
[----:B--2---:R2:W5:Y:S01]  /*0240*/  LDG.E R38, desc[UR4][R38.64] ;  /* 0x0000000426267981 */ /* 0x004562000c1e1900 */
[----:B------:R-:W-:Y:S05]  /*0250*/  BRA `(.L_x_2) ;  /* 0x0000000000087947 */ /* 0x000fea0003800000 */
.L_x_3:
[----:B------:R-:W2:Y:S02]  /*0260*/  LDCU UR4, c[0x0][0x8a0] ;  /* 0x00011400ff0477ac */ /* 0x000ea40008000800 */
[----:B--2---:R-:W-:Y:S02]  /*0270*/  MOV R38, UR4 ;  /* 0x0000000400267c02 */ /* 0x004fe40008000f00 */
.L_x_2:
[----:B------:R-:W-:Y:S01]  /*0280*/  IMAD.U32 R0, RZ, RZ, UR18 ;  /* 0x00000012ff007e24 */ /* 0x000fe2000f8e00ff */
[----:B------:R-:W-:Y:S04]  /*0290*/  BSSY.RECONVERGENT B0, `(.L_x_4) ;  /* 0x000000c000007945 */ /* 0x000fe80003800200 */
[C---:B------:R-:W-:Y:S02]  /*02a0*/  ISETP.NE.OR P2, PT, R0.reuse, 0x1, !P1 ;  /* 0x000000010000780c */ /* 0x040fe40004f45670 */
[----:B------:R-:W-:-:S11]  /*02b0*/  ISETP.NE.OR P0, PT, R0, 0x3, !P1 ;  /* 0x000000030000780c */ /* 0x000fd60004f05670 */
[----:B------:R-:W-:Y:S05]  /*02c0*/  @P2 BRA `(.L_x_5) ;  /* 0x0000000000202947 */ /* 0x000fea0003800000 */
[----:B------:R-:W3:Y:S02]  /*02d0*/  LDCU.64 UR4, c[0x0][0x348] ;  /* 0x00006900ff0477ac */ /* 0x000ee40008000a00 */
[----:B---3--:R-:W-:Y:S02]  /*02e0*/  UIADD3 UR6, UP1, UPT, UR4, 0x80, URZ ;  /* 0x0000008004067890 */ /* 0x008fe4000ff3e0ff */
[----:B------:R-:W-:Y:S02]  /*02f0*/  UIADD3 UR4, UP0, UPT, UR4, 0x180, URZ ;  /* 0x0000018004047890 */ /* 0x000fe4000ff1e0ff */
[----:B------:R-:W-:Y:S02]  /*0300*/  UIADD3.X UR7, UPT, UPT, URZ, UR5, URZ, UP1, !UPT ;  /* 0x00000005ff077290 */ /* 0x000fe40008ffe4ff */
[----:B------:R-:W-:-:S07]  /*0310*/  UIADD3.X UR5, UPT, UPT, URZ, UR5, URZ, UP0, !UPT ;  /* 0x00000005ff057290 */ /* 0x000fce00087fe4ff */
[----:B------:R3:W-:Y:S02]  /*0320*/  UTMACCTL.PF [UR6] ;  /* 0x00000000060079b9 */ /* 0x0007e40008040000 */
[----:B------:R3:W-:Y:S02]  /*0330*/  UTMACCTL.PF [UR4] ;  /* 0x00000000040079b9 */ /* 0x0007e40008040000 */
[----:B---3--:R-:W-:Y:S01]  /*0340*/  NOP ;  /* 0x0000000000007918 */ /* 0x008fe20000000000 */
.L_x_5:
[----:B------:R-:W-:Y:S05]  /*0350*/  BSYNC.RECONVERGENT B0 ;  /* 0x0000000000007941 */ /* 0x000fea0003800200 */
.L_x_4:
[----:B------:R-:W-:Y:S04]  /*0360*/  BSSY.RECONVERGENT B0, `(.L_x_6) ;  /* 0x000000a000007945 */ /* 0x000fe80003800200 */
        /* <DEDUP_REMOVED lines=9> */
.L_x_7:
[----:B------:R-:W-:Y:S05]  /*0400*/  BSYNC.RECONVERGENT B0 ;  /* 0x0000000000007941 */ /* 0x000fea0003800200 */
.L_x_6:
[----:B------:R-:W3:Y:S01]  /*0410*/  LDCU.64 UR4, c[0x0][0x888] ;  /* 0x00011100ff0477ac */ /* 0x000ee20008000a00 */
[----:B------:R-:W-:Y:S02]  /*0420*/  UISETP.EQ.U32.AND UP2, UPT, UR8, URZ, UPT ;  /* 0x000000ff0800728c */ /* 0x000fe4000bf42070 */
[----:B------:R-:W-:Y:S02]  /*0430*/  UPLOP3.LUT UP4, UPT, UPT, UPT, UPT, 0x80, 0x8 ;  /* 0x000000000008789c */ /* 0x000fe40003f8f070 */
[----:B---3--:R-:W-:-:S04]  /*0440*/  UISETP.NE.U32.AND UP0, UPT, UR4, URZ, UPT ;  /* 0x000000ff0400728c */ /* 0x008fc8000bf05070 */
[----:B------:R-:W-:-:S04]  /*0450*/  UISETP.NE.AND.EX UP1, UPT, UR5, URZ, UPT, UP0 ;  /* 0x000000ff0500728c */ /* 0x000fc8000bf25300 */
[----:B------:R-:W-:-:S04]  /*0460*/  UISETP.EQ.OR.EX UP3, UPT, UR9, URZ, !UP1, UP2 ;  /* 0x000000ff0900728c */ /* 0x000fc8000cf62720 */
[----:B------:R-:W-:-:S06]  /*0470*/  UP2UR UR4, UPR, URZ, 0x8 ;  /* 0x00000008ff047883 */ /* 0x000fcc0008000000 */
[----:B------:R-:W-:Y:S01]  /*0480*/  MOV R89, UR4 ;  /* 0x0000000400597c02 */ /* 0x000fe20008000f00 */
[----:B------:R-:W-:Y:S06]  /*0490*/  BRA.U !UP3, `(.L_x_8) ;  /* 0x000000010b207547 */ /* 0x000fec000b800000 */
[----:B------:R-:W-:Y:S01]  /*04a0*/  UISETP.NE.U32.AND UP2, UPT, UR8, URZ, UPT ;  /* 0x000000ff0800728c */ /* 0x000fe2000bf45070 */
[----:B-----5:R-:W-:Y:S01]  /*04b0*/  FSETP.NEU.AND P0, PT, R41, RZ, PT ;  /* 0x000000ff2900720b */ /* 0x020fe20003f0d000 */
[----:B------:R-:W-:Y:S02]  /*04c0*/  USEL UR4, URZ, 0xffffffff, UP1 ;  /* 0xffffffffff047887 */ /* 0x000fe40008800000 */
[----:B------:R-:W-:-:S10]  /*04d0*/  UISETP.NE.AND.EX UP2, UPT, UR9, URZ, UPT, UP2 ;  /* 0x000000ff0900728c */ /* 0x000fd4000bf45320 */
[----:B------:R-:W-:Y:S01]  /*04e0*/  VOTEU.ANY UP0, P0 ;  /* 0x0000000000ff7886 */ /* 0x000fe20000000100 */
[----:B------:R-:W-:-:S04]  /*04f0*/  @!UP2 USEL UR4, URZ, 0xffffffff, UP0 ;  /* 0xffffffffff04a887 */ /* 0x000fc80008000000 */
[----:B------:R-:W-:-:S04]  /*0500*/  ULOP3.LUT UR4, UR4, 0x1, URZ, 0xc0, !UPT ;  /* 0x0000000104047892 */ /* 0x000fc8000f8ec0ff */
[----:B------:R-:W-:-:S11]  /*0510*/  UISETP.NE.U32.AND UP4, UPT, UR4, 0x1, UPT ;  /* 0x000000010400788c */ /* 0x000fd6000bf85070 */
.L_x_8:
[----:B------:R-:W3:Y:S01]  /*0520*/  SHFL.IDX PT, R0, R87, RZ, 0x1f ;  /* 0x00001fff57007589 */ /* 0x000ee200000e0000 */
[----:B------:R-:W-:-:S04]  /*0530*/  UISETP.NE.AND UP0, UPT, UR18, 0x2, UPT ;  /* 0x000000021200788c */ /* 0x000fc8000bf05270 */
[----:B------:R-:W-:Y:S02]  /*0540*/  UISETP.EQ.AND UP2, UPT, UR27, URZ, !UP0 ;  /* 0x000000ff1b00728c */ /* 0x000fe4000c742270 */
[----:B------:R-:W-:-:S04]  /*0550*/  USEL UR43, URZ, 0x1, UP0 ;  /* 0x00000001ff2b7887 */ /* 0x000fc80008000000 */
[----:B------:R-:W-:Y:S02]  /*0560*/  PLOP3.LUT P3, PT, P1, PT, UP2, 0x80, 0x8 ;  /* 0x000000000008781c */ /* 0x000fe40000f6f028 */
[----:B---3--:R-:W-:-:S13]  /*0570*/  ISETP.NE.AND P0, PT, R0, RZ, PT ;  /* 0x000000ff0000720c */ /* 0x008fda0003f05270 */
[----:B------:R-:W-:Y:S05]  /*0580*/  @P0 BRA `(.L_x_9) ;  /* 0x0000000400e00947 */ /* 0x000fea0003800000 */
[----:B------:R-:W-:Y:S01]  /*0590*/  ELECT P0, URZ, PT ;  /* 0x0000000000ff782f */ /* 0x000fe20003800000 */
[----:B------:R-:W-:-:S12]  /*05a0*/  BSSY.RECONVERGENT B0, `(.L_x_9) ;  /* 0x0000076000007945 */ /* 0x000fd80003800200 */
[----:B------:R-:W-:Y:S05]  /*05b0*/  @!P0 BRA `(.L_x_10) ;  /* 0x0000000400d08947 */ /* 0x000fea0003800000 */
[----:B------:R-:W-:Y:S01]  /*05c0*/  UMOV UR4, 0x400 ;  /* 0x0000040000047882 */ /* 0x000fe20000000000 */
[----:B------:R-:W-:Y:S01]  /*05d0*/  UMOV UR8, 0x1 ;  /* 0x0000000100087882 */ /* 0x000fe20000000000 */
[----:B------:R-:W-:Y:S01]  /*05e0*/  UMOV UR6, 0x2 ;  /* 0x0000000200067882 */ /* 0x000fe20000000000 */
[----:B------:R-:W-:Y:S02]  /*05f0*/  ULEA UR4, UR46, UR4, 0x18 ;  /* 0x000000042e047291 */ /* 0x000fe4000f8ec0ff */
[----:B------:R-:W-:-:S04]  /*0600*/  UIADD3 UR8, UPT, UPT, -UR8, 0x100000, URZ ;  /* 0x0010000008087890 */ /* 0x000fc8000fffe1ff */
[----:B------:R-:W-:Y:S02]  /*0610*/  USHF.L.U32 UR9, UR8, 0xb, URZ ;  /* 0x0000000b08097899 */ /* 0x000fe400080006ff */
[----:B------:R-:W-:Y:S02]  /*0620*/  USHF.L.U32 UR8, UR8, 0x1, URZ ;  /* 0x0000000108087899 */ /* 0x000fe400080006ff */
[----:B------:R-:W-:-:S04]  /*0630*/  UIADD3 UR6, UPT, UPT, -UR6, 0x100000, URZ ;  /* 0x0010000006067890 */ /* 0x000fc8000fffe1ff */
[----:B------:R-:W-:Y:S02]  /*0640*/  USHF.L.U32 UR7, UR6, 0xb, URZ ;  /* 0x0000000b06077899 */ /* 0x000fe400080006ff */
[----:B------:R-:W-:Y:S01]  /*0650*/  USHF.L.U32 UR6, UR6, 0x1, URZ ;  /* 0x0000000106067899 */ /* 0x000fe200080006ff */
[----:B------:R-:W3:Y:S03]  /*0660*/  FENCE.VIEW.ASYNC.S ;  /* 0x00000000000073c6 */ /* 0x000ee60000000000 */
[----:B---3--:R3:W4:Y:S08]  /*0670*/  SYNCS.EXCH.64 URZ, [UR4], UR8 ;  /* 0x0000000804ff75b2 */ /* 0x0087300008000100 */
[----:B------:R3:W1:Y:S01]  /*0680*/  SYNCS.EXCH.64 URZ, [UR4+0x1a0], UR6 ;  /* 0x0001a00604ff75b2 */ /* 0x0006620008000100 */
        /* <DEDUP_REMOVED lines=101> */
[----:B------:R3:W1:Y:S02]  /*0ce0*/  SYNCS.EXCH.64 URZ, [UR4+0x338], UR6 ;  /* 0x0003380604ff75b2 */ /* 0x0006640008000100 */
[----:B---34-:R-:W-:Y:S01]  /*0cf0*/  NOP ;  /* 0x0000000000007918 */ /* 0x018fe20000000000 */
.L_x_10:
[----:B------:R-:W-:Y:S05]  /*0d00*/  BSYNC.RECONVERGENT B0 ;  /* 0x0000000000007941 */ /* 0x000fea0003800200 */
.L_x_9:
[----:B------:R-:W3:Y:S01]  /*0d10*/  SHFL.IDX PT, R0, R87, RZ, 0x1f ;  /* 0x00001fff57007589 */ /* 0x000ee200000e0000 */
[----:B------:R-:W-:Y:S01]  /*0d20*/  NOP ;  /* 0x0000000000007918 */ /* 0x000fe20000000000 */
[----:B---3--:R-:W-:-:S13]  /*0d30*/  ISETP.NE.AND P0, PT, R0, 0x1, PT ;  /* 0x000000010000780c */ /* 0x008fda0003f05270 */
[----:B------:R-:W-:Y:S05]  /*0d40*/  @P0 BRA `(.L_x_11) ;  /* 0x0000000000440947 */ /* 0x000fea0003800000 */
        /* <DEDUP_REMOVED lines=10> */
[----:B------:R-:W-:Y:S01]  /*0df0*/  ELECT P0, URZ, PT ;  /* 0x0000000000ff782f */ /* 0x000fe20003800000 */
[----:B------:R-:W3:Y:S02]  /*0e00*/  FENCE.VIEW.ASYNC.S ;  /* 0x00000000000073c6 */ /* 0x000ee40000000000 */
[----:B---3--:R3:W4:Y:S08]  /*0e10*/  SYNCS.EXCH.64 URZ, [UR4+0x340], UR8 ;  /* 0x0003400804ff75b2 */ /* 0x0087300008000100 */
[----:B------:R3:W1:Y:S01]  /*0e20*/  SYNCS.EXCH.64 URZ, [UR4+0x350], UR6 ;  /* 0x0003500604ff75b2 */ /* 0x0006620008000100 */
[----:B------:R3:W1:Y:S01]  /*0e30*/  SYNCS.EXCH.64 URZ, [UR4+0x348], UR8 ;  /* 0x0003480804ff75b2 */ /* 0x0006620008000100 */
[----:B------:R3:W1:Y:S01]  /*0e40*/  SYNCS.EXCH.64 URZ, [UR4+0x358], UR6 ;  /* 0x0003580604ff75b2 */ /* 0x0006620008000100 */
[----:B------:R-:W-:Y:S01]  /*0e50*/  NOP ;  /* 0x0000000000007918 */ /* 0x000fe20000000000 */
.L_x_11:
[----:B------:R-:W2:Y:S01]  /*0e60*/  SHFL.IDX PT, R0, R87, RZ, 0x1f ;  /* 0x00001fff57007589 */ /* 0x000ea200000e0000 */
[----:B------:R-:W-:Y:S01]  /*0e70*/  NOP ;  /* 0x0000000000007918 */ /* 0x000fe20000000000 */
[----:B--2---:R-:W-:-:S13]  /*0e80*/  ISETP.NE.AND P0, PT, R0, 0x3, PT ;  /* 0x000000030000780c */ /* 0x004fda0003f05270 */
[----:B------:R-:W-:Y:S05]  /*0e90*/  @P0 BRA `(.L_x_12) ;  /* 0x00000000002c0947 */ /* 0x000fea0003800000 */
[----:B---3--:R-:W-:Y:S01]  /*0ea0*/  UMOV UR6, 0x400 ;  /* 0x0000040000067882 */ /* 0x008fe20000000000 */
[----:B------:R-:W-:Y:S01]  /*0eb0*/  UMOV UR4, 0x20 ;  /* 0x0000002000047882 */ /* 0x000fe20000000000 */
[----:B------:R-:W-:Y:S02]  /*0ec0*/  ULEA UR6, UR46, UR6, 0x18 ;  /* 0x000000062e067291 */ /* 0x000fe4000f8ec0ff */
[----:B------:R-:W-:-:S04]  /*0ed0*/  UIADD3 UR4, UPT, UPT, -UR4, 0x100000, URZ ;  /* 0x0010000004047890 */ /* 0x000fc8000fffe1ff */
[----:B------:R-:W-:Y:S02]  /*0ee0*/  USHF.L.U32 UR5, UR4, 0xb, URZ ;  /* 0x0000000b04057899 */ /* 0x000fe400080006ff */
[----:B------:R-:W-:Y:S01]  /*0ef0*/  USHF.L.U32 UR4, UR4, 0x1, URZ ;  /* 0x0000000104047899 */ /* 0x000fe200080006ff */
[----:B------:R-:W-:Y:S01]  /*0f00*/  ELECT P0, URZ, PT ;  /* 0x0000000000ff782f */ /* 0x000fe20003800000 */
[----:B------:R-:W2:Y:S10]  /*0f10*/  FENCE.VIEW.ASYNC.S ;  /* 0x00000000000073c6 */ /* 0x000eb40000000000 */
[----:B--2---:R2:W3:Y:S01]  /*0f20*/  SYNCS.EXCH.64 URZ, [UR6+0x360], UR4 ;  /* 0x0003600406ff75b2 */ /* 0x0044e20008000100 */
[----:B------:R2:W1:Y:S01]  /*0f30*/  SYNCS.EXCH.64 URZ, [UR6+0x368], UR4 ;  /* 0x0003680406ff75b2 */ /* 0x0004620008000100 */
[----:B------:R-:W-:Y:S01]  /*0f40*/  NOP ;  /* 0x0000000000007918 */ /* 0x000fe20000000000 */
.L_x_12:
[----:B------:R-:W4:Y:S01]  /*0f50*/  SHFL.IDX PT, R0, R87, RZ, 0x1f ;  /* 0x00001fff57007589 */ /* 0x000f2200000e0000 */
[----:B------:R-:W-:Y:S01]  /*0f60*/  NOP ;  /* 0x0000000000007918 */ /* 0x000fe20000000000 */
[----:B----4-:R-:W-:-:S13]  /*0f70*/  ISETP.NE.AND P0, PT, R0, 0x4, PT ;  /* 0x000000040000780c */ /* 0x010fda0003f05270 */
[----:B------:R-:W-:Y:S05]  /*0f80*/  @P0 BRA `(.L_x_13) ;  /* 0x0000000000480947 */ /* 0x000fea0003800000 */
[----:B--23--:R-:W-:Y:S01]  /*0f90*/  UMOV UR4, 0x3a0 ;  /* 0x000003a000047882 */ /* 0x00cfe20000000000 */
[----:B------:R-:W-:Y:S01]  /*0fa0*/  UMOV UR6, 0x400 ;  /* 0x0000040000067882 */ /* 0x000fe20000000000 */
[----:B------:R-:W-:Y:S01]  /*0fb0*/  USEL UR4, UR4, 0x320, UP4 ;  /* 0x0000032004047887 */ /* 0x000fe2000a000000 */
        /* <DEDUP_REMOVED lines=9> */
[----:B------:R-:W2:Y:S02]  /*1050*/  FENCE.VIEW.ASYNC.S ;  /* 0x00000000000073c6 */ /* 0x000ea40000000000 */
[----:B--2---:R4:W2:Y:S08]  /*1060*/  SYNCS.EXCH.64 URZ, [UR6+0x370], UR8 ;  /* 0x0003700806ff75b2 */ /* 0x0048b00008000100 */
[----:B------:R4:W3:Y:S01]  /*1070*/  SYNCS.EXCH.64 URZ, [UR6+0x380], UR4 ;  /* 0x0003800406ff75b2 */ /* 0x0008e20008000100 */
[----:B------:R4:W1:Y:S01]  /*1080*/  SYNCS.EXCH.64 URZ, [UR6+0x378], UR8 ;  /* 0x0003780806ff75b2 */ /* 0x0008620008000100 */
[----:B------:R4:W1:Y:S02]  /*1090*/  SYNCS.EXCH.64 URZ, [UR6+0x388], UR4 ;  /* 0x0003880406ff75b2 */ /* 0x0008640008000100 */
[----:B----4-:R-:W-:Y:S01]  /*10a0*/  NOP ;  /* 0x0000000000007918 */ /* 0x010fe20000000000 */
.L_x_13:
[----:B------:R-:W4:Y:S01]  /*10b0*/  SHFL.IDX PT, R0, R87, RZ, 0x1f ;  /* 0x00001fff57007589 */ /* 0x000f2200000e0000 */
[----:B------:R-:W-:Y:S01]  /*10c0*/  NOP ;  /* 0x0000000000007918 */ /* 0x000fe20000000000 */
[----:B----4-:R-:W-:-:S13]  /*10d0*/  ISETP.NE.AND P0, PT, R0, 0x5, PT ;  /* 0x000000050000780c */ /* 0x010fda0003f05270 */
[----:B------:R-:W-:Y:S05]  /*10e0*/  @P0 BRA `(.L_x_14) ;  /* 0x0000000000540947 */ /* 0x000fea0003800000 */
[----:B--23--:R-:W-:Y:S01]  /*10f0*/  UMOV UR4, 0x400 ;  /* 0x0000040000047882 */ /* 0x00cfe20000000000 */
        /* <DEDUP_REMOVED lines=14> */
[----:B------:R4:W1:Y:S01]  /*11e0*/  SYNCS.EXCH.64 URZ, [UR4+0x3b8], UR8 ;  /* 0x0003b80804ff75b2 */ /* 0x0008620008000100 */
[----:B------:R4:W1:Y:S01]  /*11f0*/  SYNCS.EXCH.64 URZ, [UR4+0x3a0], UR6 ;  /* 0x0003a00604ff75b2 */ /* 0x0008620008000100 */
[----:B------:R4:W1:Y:S01]  /*1200*/  SYNCS.EXCH.64 URZ, [UR4+0x3c0], UR8 ;  /* 0x0003c00804ff75b2 */ /* 0x0008620008000100 */
[----:B------:R4:W1:Y:S01]  /*1210*/  SYNCS.EXCH.64 URZ, [UR4+0x3a8], UR6 ;  /* 0x0003a80604ff75b2 */ /* 0x0008620008000100 */
[----:B------:R4:W1:Y:S02]  /*1220*/  SYNCS.EXCH.64 URZ, [UR4+0x3c8], UR8 ;  /* 0x0003c80804ff75b2 */ /* 0x0008640008000100 */
[----:B----4-:R-:W-:Y:S01]  /*1230*/  NOP ;  /* 0x0000000000007918 */ /* 0x010fe20000000000 */
.L_x_14:
[----:B------:R-:W4:Y:S01]  /*1240*/  SHFL.IDX PT, R0, R87, RZ, 0x1f ;  /* 0x00001fff57007589 */ /* 0x000f2200000e0000 */
[----:B------:R-:W-:Y:S01]  /*1250*/  ISETP.NE.OR P1, PT, RZ, UR18, !P1 ;  /* 0x00000012ff007c0c */ /* 0x000fe2000cf25670 */
[----:B------:R-:W-:Y:S01]  /*1260*/  NOP ;  /* 0x0000000000007918 */ /* 0x000fe20000000000 */
[----:B----4-:R-:W-:-:S13]  /*1270*/  ISETP.NE.AND P0, PT, R0, 0x3, PT ;  /* 0x000000030000780c */ /* 0x010fda0003f05270 */
[----:B------:R-:W-:Y:S05]  /*1280*/  @P0 BRA `(.L_x_15) ;  /* 0x0000000000340947 */ /* 0x000fea0003800000 */
[----:B--23--:R-:W-:Y:S01]  /*1290*/  UMOV UR4, 0x400 ;  /* 0x0000040000047882 */ /* 0x00cfe20000000000 */
[----:B------:R-:W-:Y:S01]  /*12a0*/  UMOV UR6, 0x20 ;  /* 0x0000002000067882 */ /* 0x000fe20000000000 */
[----:B------:R-:W-:Y:S02]  /*12b0*/  ULEA UR4, UR46, UR4, 0x18 ;  /* 0x000000042e047291 */ /* 0x000fe4000f8ec0ff */
[----:B------:R-:W-:-:S04]  /*12c0*/  UIADD3 UR6, UPT, UPT, -UR6, 0x100000, URZ ;  /* 0x0010000006067890 */ /* 0x000fc8000fffe1ff */
[----:B------:R-:W-:Y:S02]  /*12d0*/  USHF.L.U32 UR7, UR6, 0xb, URZ ;  /* 0x0000000b06077899 */ /* 0x000fe400080006ff */
[----:B------:R-:W-:Y:S01]  /*12e0*/  USHF.L.U32 UR6, UR6, 0x1, URZ ;  /* 0x0000000106067899 */ /* 0x000fe200080006ff */
[----:B------:R-:W-:Y:S01]  /*12f0*/  ELECT P0, URZ, PT ;  /* 0x0000000000ff782f */ /* 0x000fe20003800000 */
[----:B------:R-:W2:Y:S10]  /*1300*/  FENCE.VIEW.ASYNC.S ;  /* 0x00000000000073c6 */ /* 0x000eb40000000000 */
[----:B--2---:R4:W2:Y:S01]  /*1310*/  SYNCS.EXCH.64 URZ, [UR4+0x3d0], UR6 ;  /* 0x0003d00604ff75b2 */ /* 0x0048a20008000100 */
[----:B------:R4:W3:Y:S01]  /*1320*/  SYNCS.EXCH.64 URZ, [UR4+0x3e0], UR6 ;  /* 0x0003e00604ff75b2 */ /* 0x0008e20008000100 */
[----:B------:R4:W1:Y:S01]  /*1330*/  SYNCS.EXCH.64 URZ, [UR4+0x3d8], UR6 ;  /* 0x0003d80604ff75b2 */ /* 0x0008620008000100 */
[----:B------:R4:W1:Y:S02]  /*1340*/  SYNCS.EXCH.64 URZ, [UR4+0x3e8], UR6 ;  /* 0x0003e80604ff75b2 */ /* 0x0008640008000100 */
[----:B----4-:R-:W-:Y:S01]  /*1350*/  NOP ;  /* 0x0000000000007918 */ /* 0x010fe20000000000 */
.L_x_15:
[----:B------:R-:W-:Y:S01]  /*1360*/  VOTEU.ALL UP0, P1 ;  /* 0x0000000000ff7886 */ /* 0x000fe20000800000 */
[----:B--23--:R-:W-:Y:S01]  /*1370*/  UMOV UR4, 0x20 ;  /* 0x0000002000047882 */ /* 0x00cfe20000000000 */
[----:B------:R-:W2:Y:S01]  /*1380*/  LDCU UR7, c[0x0][0x36c] ;  /* 0x00006d80ff0777ac */ /* 0x000ea20008000800 */
[----:B------:R-:W-:Y:S01]  /*1390*/  NOP ;  /* 0x0000000000007918 */ /* 0x000fe20000000000 */
[----:B------:R-:W-:Y:S01]  /*13a0*/  LOP3.LUT R0, R97, 0x1f, RZ, 0xc0, !PT ;  /* 0x0000001f61007812 */ /* 0x000fe200078ec0ff */
[----:B------:R-:W-:Y:S01]  /*13b0*/  @!UP0 UMOV UR6, 0x400 ;  /* 0x0000040000068882 */ /* 0x000fe20000000000 */
[----:B------:R-:W-:-:S04]  /*13c0*/  @!UP0 UIADD3 UR4, UPT, UPT, -UR4, 0x100000, URZ ;  /* 0x0010000004048890 */ /* 0x000fc8000fffe1ff */
[----:B------:R-:W-:Y:S02]  /*13d0*/  @!UP0 USHF.L.U32 UR5, UR4, 0xb, URZ ;  /* 0x0000000b04058899 */ /* 0x000fe400080006ff */
[----:B------:R-:W-:Y:S02]  /*13e0*/  @!UP0 USHF.L.U32 UR4, UR4, 0x1, URZ ;  /* 0x0000000104048899 */ /* 0x000fe400080006ff */
[----:B------:R-:W-:Y:S01]  /*13f0*/  @!UP0 ULEA UR6, UR46, UR6, 0x18 ;  /* 0x000000062e068291 */ /* 0x000fe2000f8ec0ff */
[----:B------:R-:W-:Y:S01]  /*1400*/  VOTEU.ALL UP0, P1 ;  /* 0x0000000000ff7886 */ /* 0x000fe20000800000 */
[----:B------:R-:W-:Y:S02]  /*1410*/  UISETP.NE.AND UP5, UPT, UR18, URZ, UPT ;  /* 0x000000ff1200728c */ /* 0x000fe4000bfa5270 */
[----:B--2---:R-:W-:Y:S01]  /*1420*/  UISETP.EQ.U32.AND UP6, UPT, UR7, 0x1, UPT ;  /* 0x000000010700788c */ /* 0x004fe2000bfc2070 */
[----:B------:R-:W2:Y:S07]  /*1430*/  FENCE.VIEW.ASYNC.S ;  /* 0x00000000000073c6 */ /* 0x000eae0000000000 */
[----:B--2---:R2:W3:Y:S01]  /*1440*/  @!UP0 SYNCS.EXCH.64 URZ, [UR6+0x3f0], UR4 ;  /* 0x0003f00406ff85b2 */ /* 0x0044e20008000100 */
[----:B------:R-:W-:Y:S05]  /*1450*/  BRA.U !UP6, `(.L_x_16) ;  /* 0x000000010e087547 */ /* 0x000fea000b800000 */
[----:B-1-3--:R-:W-:Y:S01]  /*1460*/  UCGABAR_ARV ;  /* 0x00000000000079c7 */ /* 0x00afe20008000000 */
[----:B------:R-:W-:Y:S05]  /*1470*/  BRA `(.L_x_17) ;  /* 0x0000000000047947 */ /* 0x000fea0003800000 */
.L_x_16:
[----:B-1-3--:R-:W-:Y:S01]  /*1480*/  NOP ;  /* 0x0000000000007918 */ /* 0x00afe20000000000 */
.L_x_17:
[----:B------:R-:W1:Y:S01]  /*1490*/  S2UR UR30, SR_CTAID.X ;  /* 0x00000000001e79c3 */ /* 0x000e620000002500 */
[----:B------:R-:W-:-:S05]  /*14a0*/  CS2R.32 R88, SR_CgaSize ;  /* 0x0000000000587805 */ /* 0x000fca0000008a00 */
[----:B------:R-:W-:-:S05]  /*14b0*/  IMAD R88, R88, -0xa0, RZ ;  /* 0xffffff6058587824 */ /* 0x000fca00078e02ff */
[----:B--2---:R-:W-:-:S14]  /*14c0*/  R2UR UR5, R88 ;  /* 0x00000000580572ca */ /* 0x004fdc00000e0000 */
[----:B------:R-:W2:Y:S01]  /*14d0*/  LDCU UR5, c[0x0][UR5+0x2b0] ;  /* 0x00005600050577ac */ /* 0x000ea20008000800 */
[----:B------:R-:W-:-:S05]  /*14e0*/  CS2R.32 R88, SR_CgaSize ;  /* 0x0000000000587805 */ /* 0x000fca0000008a00 */
[----:B------:R-:W-:-:S05]  /*14f0*/  IMAD R88, R88, -0xa0, RZ ;  /* 0xffffff6058587824 */ /* 0x000fca00078e02ff */
[----:B------:R-:W-:-:S14]  /*1500*/  R2UR UR4, R88 ;  /* 0x00000000580472ca */ /* 0x000fdc00000e0000 */
[----:B------:R-:W3:Y:S01]  /*1510*/  LDCU UR4, c[0x0][UR4+0x2b4] ;  /* 0x00005680040477ac */ /* 0x000ee20008000800 */
[----:B------:R-:W4:Y:S01]  /*1520*/  S2UR UR31, SR_CTAID.Y ;  /* 0x00000000001f79c3 */ /* 0x000f220000002600 */
[----:B------:R-:W-:-:S05]  /*1530*/  CS2R.32 R88, SR_CgaSize ;  /* 0x0000000000587805 */ /* 0x000fca0000008a00 */
[----:B------:R-:W-:-:S05]  /*1540*/  IMAD R88, R88, -0xa0, RZ ;  /* 0xffffff6058587824 */ /* 0x000fca00078e02ff */
[----:B------:R-:W-:-:S14]  /*1550*/  R2UR UR7, R88 ;  /* 0x00000000580772ca */ /* 0x000fdc00000e0000 */
[----:B------:R-:W3:Y:S01]  /*1560*/  LDCU UR7, c[0x0][UR7+0x2a4] ;  /* 0x00005480070777ac */ /* 0x000ee20008000800 */
[----:B------:R-:W-:-:S05]  /*1570*/  CS2R.32 R88, SR_CgaSize ;  /* 0x0000000000587805 */ /* 0x000fca0000008a00 */
[----:B------:R-:W-:-:S05]  /*1580*/  IMAD R88, R88, -0xa0, RZ ;  /* 0xffffff6058587824 */ /* 0x000fca00078e02ff */
[----:B------:R-:W-:-:S14]  /*1590*/  R2UR UR63, R88 ;  /* 0x00000000583f72ca */ /* 0x000fdc00000e0000 */
[----:B------:R-:W3:Y:S01]  /*15a0*/  LDCU UR63, c[0x0][UR63+0x2a0] ;  /* 0x000054003f3f77ac */ /* 0x000ee20008000800 */
[----:B------:R-:W-:Y:S01]  /*15b0*/  UISETP.GT.U32.AND UP0, UPT, UR27, 0xffff, UPT ;  /* 0x0000ffff1b00788c */ /* 0x000fe2000bf04070 */
[----:B------:R-:W3:Y:S01]  /*15c0*/  LDCU UR19, c[0x0][0xb24] ;  /* 0x00016480ff1377ac */ /* 0x000ee20008000800 */
[----:B------:R-:W3:Y:S01]  /*15d0*/  LDCU UR42, c[0x0][0xb24] ;  /* 0x00016480ff2a77ac */ /* 0x000ee20008000800 */
[----:B-1----:R-:W-:Y:S01]  /*15e0*/  I2FP.F32.U32 R3, UR30 ;  /* 0x0000001e00037c45 */ /* 0x002fe20008201000 */
[----:B------:R-:W1:Y:S04]  /*15f0*/  LDCU UR24, c[0x0][0xb30] ;  /* 0x00016600ff1877ac */ /* 0x000e680008000800 */
[----:B--2---:R-:W-:Y:S01]  /*1600*/  FMUL R3, R3, UR5 ;  /* 0x0000000503037c20 */ /* 0x004fe20008400000 */
[----:B------:R-:W-:Y:S01]  /*1610*/  USHF.L.U32 UR23, UR46, 0x9, URZ ;  /* 0x000000092e177899 */ /* 0x000fe200080006ff */
[----:B----4-:R-:W-:Y:S01]  /*1620*/  I2FP.F32.U32 R2, UR31 ;  /* 0x0000001f00027c45 */ /* 0x010fe20008201000 */
[----:B------:R-:W-:-:S03]  /*1630*/  USHF.L.U32 UR47, UR30, 0x6, URZ ;  /* 0x000000061e2f7899 */ /* 0x000fc600080006ff */
[----:B------:R-:W2:Y:S01]  /*1640*/  F2I.U32.TRUNC.NTZ R3, R3 ;  /* 0x0000000300037305 */ /* 0x000ea2000020f000 */
[----:B------:R-:W-:Y:S01]  /*1650*/  USEL UR22, UR27, 0xffff, !UP0 ;  /* 0x0000ffff1b167887 */ /* 0x000fe2000c000000 */
[----:B---3--:R-:W-:-:S06]  /*1660*/  FMUL R2, R2, UR4 ;  /* 0x0000000402027c20 */ /* 0x008fcc0008400000 */
[----:B------:R-:W3:Y:S01]  /*1670*/  F2I.U32.TRUNC.NTZ R2, R2 ;  /* 0x0000000200027305 */ /* 0x000ee2000020f000 */
[----:B--2---:R-:W-:Y:S02]  /*1680*/  R2UR UR4, R3 ;  /* 0x00000000030472ca */ /* 0x004fe400000e0000 */
[----:B------:R-:W-:Y:S02]  /*1690*/  PRMT R3, RZ, 0x7610, R3 ;  /* 0x00007610ff037816 */ /* 0x000fe40000000003 */
[----:B---3--:R-:W-:Y:S02]  /*16a0*/  R2UR UR6, R2 ;  /* 0x00000000020672ca */ /* 0x008fe400000e0000 */
[----:B------:R-:W-:-:S07]  /*16b0*/  PRMT R2, RZ, 0x7610, R2 ;  /* 0x00007610ff027816 */ /* 0x000fce0000000002 */
[----:B------:R-:W-:-:S04]  /*16c0*/  UIADD3 UR5, UPT, UPT, -UR4, URZ, URZ ;  /* 0x000000ff04057290 */ /* 0x000fc8000fffe1ff */
[----:B------:R-:W-:Y:S02]  /*16d0*/  UIMAD UR63, UR63, UR5, UR30 ;  /* 0x000000053f3f72a4 */ /* 0x000fe4000f8e021e */
[----:B------:R-:W-:-:S04]  /*16e0*/  UIADD3 UR4, UPT, UPT, -UR6, URZ, URZ ;  /* 0x000000ff06047290 */ /* 0x000fc8000fffe1ff */
[----:B------:R-:W-:-:S06]  /*16f0*/  UIMAD UR4, UR7, UR4, UR31 ;  /* 0x00000004070472a4 */ /* 0x000fcc000f8e021f */
[----:B------:R-:W-:Y:S01]  /*1700*/  IMAD.U32 R88, RZ, RZ, UR4 ;  /* 0x00000004ff587e24 */ /* 0x000fe2000f8e00ff */
[----:B-1----:R-:W-:Y:S06]  /*1710*/  BRA.U UP5, `(.L_x_18) ;  /* 0x0000000105407547 */ /* 0x002fec000b800000 */
[----:B------:R-:W-:Y:S01]  /*1720*/  R2UR UR4, R88 ;  /* 0x00000000580472ca */ /* 0x000fe200000e0000 */
[----:B------:R-:W-:-:S12]  /*1730*/  ULOP3.LUT UR7, UR63, 0xfffffffe, URZ, 0xc0, !UPT ;  /* 0xfffffffe3f077892 */ /* 0x000fd8000f8ec0ff */
[----:B------:R-:W-:Y:S02]  /*1740*/  UISETP.NE.AND UP0, UPT, UR4, URZ, UPT ;  /* 0x000000ff0400728c */ /* 0x000fe4000bf05270 */
[----:B------:R-:W-:Y:S02]  /*1750*/  ULOP3.LUT UR4, UR63, 0x2, URZ, 0x3c, !UPT ;  /* 0x000000023f047892 */ /* 0x000fe4000f8e3cff */
[----:B------:R-:W-:Y:S02]  /*1760*/  UISETP.GT.U32.AND UP2, UPT, UR63, 0x1, UP0 ;  /* 0x000000013f00788c */ /* 0x000fe40008744070 */
[----:B------:R-:W-:Y:S02]  /*1770*/  UISETP.GT.U32.AND UP0, UPT, UR4, 0x1, UP0 ;  /* 0x000000010400788c */ /* 0x000fe40008704070 */
[----:B------:R-:W-:Y:S02]  /*1780*/  USEL UR5, URZ, 0x2, UP2 ;  /* 0x00000002ff057887 */ /* 0x000fe40009000000 */
[----:B------:R-:W-:-:S02]  /*1790*/  USEL UR6, URZ, 0x1, UP2 ;  /* 0x00000001ff067887 */ /* 0x000fc40009000000 */
[----:B------:R-:W-:Y:S02]  /*17a0*/  USEL UR4, URZ, 0x4, UP0 ;  /* 0x00000004ff047887 */ /* 0x000fe40008000000 */
[----:B------:R-:W-:Y:S02]  /*17b0*/  USEL UR8, URZ, 0x8, UP0 ;  /* 0x00000008ff087887 */ /* 0x000fe40008000000 */
[----:B------:R-:W-:-:S03]  /*17c0*/  UIADD3 UR4, UPT, UPT, UR4, UR5, UR6 ;  /* 0x0000000504047290 */ /* 0x000fc6000fffe006 */
[----:B------:R-:W-:Y:S01]  /*17d0*/  UMOV UR5, 0x3 ;  /* 0x0000000300057882 */ /* 0x000fe20000000000 */
[----:B------:R-:W-:Y:S02]  /*17e0*/  UIADD3 UR4, UPT, UPT, UR4, UR8, URZ ;  /* 0x0000000804047290 */ /* 0x000fe4000fffe0ff */
[----:B------:R-:W-:-:S04]  /*17f0*/  USHF.L.U32 UR5, UR5, UR7, URZ ;  /* 0x0000000705057299 */ /* 0x000fc800080006ff */
[----:B------:R-:W-:Y:S02]  /*1800*/  MOV R3, UR4 ;  /* 0x0000000400037c02 */ /* 0x000fe40008000f00 */
[----:B------:R-:W-:-:S07]  /*1810*/  IMAD.U32 R2, RZ, RZ, UR5 ;  /* 0x00000005ff027e24 */ /* 0x000fce000f8e00ff */
.L_x_18:
[----:B------:R-:W1:Y:S01]  /*1820*/  S2UR UR36, SR_CTAID.Z ;  /* 0x00000000002479c3 */ /* 0x000e620000002700 */
[----:B------:R-:W-:Y:S01]  /*1830*/  UISETP.GE.AND UP0, UPT, UR19, 0x1, UPT ;  /* 0x000000011300788c */ /* 0x000fe2000bf06270 */
[----:B------:R-:W-:-:S08]  /*1840*/  UMOV UR25, 0x5 ;  /* 0x0000000500197882 */ /* 0x000fd00000000000 */
[----:B------:R-:W-:Y:S05]  /*1850*/  BRA.U !UP0, `(.L_x_19) ;  /* 0x0000000108d07547 */ /* 0x000fea000b800000 */
[----:B------:R-:W2:Y:S01]  /*1860*/  LDCU.128 UR12, c[0x0][0xb10] ;  /* 0x00016200ff0c77ac */ /* 0x000ea20008000c00 */
[----:B------:R-:W3:Y:S01]  /*1870*/  LDCU UR6, c[0x0][0x370] ;  /* 0x00006e00ff0677ac */ /* 0x000ee20008000800 */
[----:B------:R-:W4:Y:S01]  /*1880*/  LDCU UR7, c[0x0][0x374] ;  /* 0x00006e80ff0777ac */ /* 0x000f220008000800 */
[----:B------:R-:W1:Y:S01]  /*1890*/  LDCU UR20, c[0x0][0xb0c] ;  /* 0x00016180ff1477ac */ /* 0x000e620008000800 */
[----:B------:R-:W1:Y:S01]  /*18a0*/  LDCU UR21, c[0x0][0xb20] ;  /* 0x00016400ff1577ac */ /* 0x000e620008000800 */
[----:B------:R-:W1:Y:S01]  /*18b0*/  LDCU.64 UR8, c[0x0][0xb28] ;  /* 0x00016500ff0877ac */ /* 0x000e620008000a00 */
[----:B--2---:R-:W-:Y:S02]  /*18c0*/  UISETP.NE.AND UP3, UPT, UR14, 0x1, UPT ;  /* 0x000000010e00788c */ /* 0x004fe4000bf65270 */
[----:B----4-:R-:W-:Y:S02]  /*18d0*/  UIMAD.WIDE.U32 UR10, UR7, UR15, URZ ;  /* 0x0000000f070a72a5 */ /* 0x010fe4000f8e00ff */
[----:B---3--:R-:W-:-:S02]  /*18e0*/  UIMAD.WIDE.U32 UR16, UR6, UR12, URZ ;  /* 0x0000000c061072a5 */ /* 0x008fc4000f8e00ff */
[----:B-1----:R-:W-:Y:S02]  /*18f0*/  UISETP.NE.AND UP0, UPT, UR20, 0x1, UPT ;  /* 0x000000011400788c */ /* 0x002fe4000bf05270 */
[----:B------:R-:W-:Y:S01]  /*1900*/  UIMAD.WIDE.U32 UR4, UR30, UR12, URZ ;  /* 0x0000000c1e0472a5 */ /* 0x000fe2000f8e00ff */
[----:B------:R-:W-:Y:S02]  /*1910*/  UMOV UR10, UR11 ;  /* 0x0000000b000a7c82 */ /* 0x000fe40008000000 */
[----:B------:R-:W-:Y:S01]  /*1920*/  UMOV UR16, UR17 ;  /* 0x0000001100107c82 */ /* 0x000fe20008000000 */
[----:B------:R-:W-:Y:S02]  /*1930*/  @UP3 USHF.R.U32.HI UR7, URZ, UR21, UR10 ;  /* 0x00000015ff073299 */ /* 0x000fe4000801160a */
[----:B------:R-:W-:Y:S02]  /*1940*/  UISETP.NE.AND UP2, UPT, UR19, 0x1, UPT ;  /* 0x000000011300788c */ /* 0x000fe4000bf45270 */
[----:B------:R-:W-:-:S02]  /*1950*/  USHF.R.U32.HI UR5, URZ, UR13, UR5 ;  /* 0x0000000dff057299 */ /* 0x000fc40008011605 */
[----:B------:R-:W-:Y:S02]  /*1960*/  @UP0 USHF.R.U32.HI UR6, URZ, UR13, UR16 ;  /* 0x0000000dff060299 */ /* 0x000fe40008011610 */
[----:B------:R-:W-:Y:S02]  /*1970*/  UIMAD.WIDE.U32 UR12, UR31, UR15, URZ ;  /* 0x0000000f1f0c72a5 */ /* 0x000fe4000f8e00ff */
[----:B------:R-:W-:Y:S02]  /*1980*/  UIMAD.WIDE.U32 UR10, UR7, UR8, URZ ;  /* 0x00000008070a72a5 */ /* 0x000fe4000f8e00ff */
[----:B------:R-:W-:Y:S02]  /*1990*/  UIMAD.WIDE.U32 UR16, UR6, UR8, URZ ;  /* 0x00000008061072a5 */ /* 0x000fe4000f8e00ff */
[----:B------:R-:W-:Y:S01]  /*19a0*/  USEL UR5, UR30, UR5, !UP0 ;  /* 0x000000051e057287 */ /* 0x000fe2000c000000 */
[----:B------:R-:W-:Y:S02]  /*19b0*/  UMOV UR4, UR13 ;  /* 0x0000000d00047c82 */ /* 0x000fe40008000000 */
[----:B------:R-:W-:Y:S01]  /*19c0*/  UMOV UR10, UR11 ;  /* 0x0000000b000a7c82 */ /* 0x000fe20008000000 */
[----:B------:R-:W-:-:S02]  /*19d0*/  USHF.R.U32.HI UR4, URZ, UR21, UR4 ;  /* 0x00000015ff047299 */ /* 0x000fc40008011604 */
[----:B------:R-:W-:Y:S01]  /*19e0*/  @UP2 USHF.R.U32.HI UR7, URZ, UR9, UR10 ;  /* 0x00000009ff072299 */ /* 0x000fe2000801160a */
[----:B------:R-:W-:Y:S01]  /*19f0*/  UMOV UR16, UR17 ;  /* 0x0000001100107c82 */ /* 0x000fe20008000000 */
[----:B------:R-:W-:Y:S02]  /*1a00*/  USEL UR4, UR31, UR4, !UP3 ;  /* 0x000000041f047287 */ /* 0x000fe4000d800000 */
[----:B------:R-:W-:Y:S02]  /*1a10*/  @UP2 USHF.R.U32.HI UR6, URZ, UR9, UR16 ;  /* 0x00000009ff062299 */ /* 0x000fe40008011610 */
[----:B------:R-:W-:Y:S02]  /*1a20*/  UIMAD UR7, UR7, UR19, URZ ;  /* 0x00000013070772a4 */ /* 0x000fe4000f8e02ff */
[----:B------:R-:W-:Y:S02]  /*1a30*/  UIMAD UR12, UR6, UR19, URZ ;  /* 0x00000013060c72a4 */ /* 0x000fe4000f8e02ff */
[----:B------:R-:W-:-:S02]  /*1a40*/  UISETP.GE.AND UP0, UPT, UR4, UR7, UPT ;  /* 0x000000070400728c */ /* 0x000fc4000bf06270 */
[----:B------:R-:W-:Y:S02]  /*1a50*/  UIMAD.WIDE.U32 UR10, UR4, UR8, URZ ;  /* 0x00000008040a72a5 */ /* 0x000fe4000f8e00ff */
[----:B------:R-:W-:Y:S02]  /*1a60*/  UISETP.GE.OR UP0, UPT, UR5, UR12, UP0 ;  /* 0x0000000c0500728c */ /* 0x000fe40008706670 */
[----:B------:R-:W-:Y:S02]  /*1a70*/  UIMAD.WIDE.U32 UR12, UR5, UR8, URZ ;  /* 0x00000008050c72a5 */ /* 0x000fe4000f8e00ff */
[----:B------:R-:W-:Y:S01]  /*1a80*/  UIADD3 UR10, UPT, UPT, -UR4, URZ, URZ ;  /* 0x000000ff040a7290 */ /* 0x000fe2000fffe1ff */
[----:B------:R-:W-:Y:S01]  /*1a90*/  UMOV UR8, UR11 ;  /* 0x0000000b00087c82 */ /* 0x000fe20008000000 */
[----:B------:R-:W-:Y:S02]  /*1aa0*/  UIADD3 UR11, UPT, UPT, -UR5, URZ, URZ ;  /* 0x000000ff050b7290 */ /* 0x000fe4000fffe1ff */
[----:B------:R-:W-:-:S03]  /*1ab0*/  USHF.R.U32.HI UR8, URZ, UR9, UR8 ;  /* 0x00000009ff087299 */ /* 0x000fc60008011608 */
[----:B------:R-:W-:Y:S01]  /*1ac0*/  @!UP0 UMOV UR7, UR13 ;  /* 0x0000000d00078c82 */ /* 0x000fe20008000000 */
[----:B------:R-:W-:Y:S02]  /*1ad0*/  UIMAD UR31, UR14, UR10, UR31 ;  /* 0x0000000a0e1f72a4 */ /* 0x000fe4000f8e021f */
[----:B------:R-:W-:Y:S02]  /*1ae0*/  USEL UR8, UR4, UR8, !UP2 ;  /* 0x0000000804087287 */ /* 0x000fe4000d000000 */
[----:B------:R-:W-:Y:S02]  /*1af0*/  @!UP0 USHF.R.U32.HI UR7, URZ, UR9, UR7 ;  /* 0x00000009ff078299 */ /* 0x000fe40008011607 */
[----:B------:R-:W-:Y:S02]  /*1b00*/  UIADD3 UR9, UPT, UPT, -UR8, URZ, URZ ;  /* 0x000000ff08097290 */ /* 0x000fe4000fffe1ff */
[----:B------:R-:W-:Y:S02]  /*1b10*/  @!UP0 USEL UR7, UR5, UR7, !UP2 ;  /* 0x0000000705078287 */ /* 0x000fe4000d000000 */
[----:B------:R-:W-:-:S02]  /*1b20*/  UIMAD UR9, UR19, UR9, UR4 ;  /* 0x00000009130972a4 */ /* 0x000fc4000f8e0204 */
[----:B------:R-:W-:Y:S02]  /*1b30*/  @!UP0 UIADD3 UR8, UPT, UPT, UR8, -UR7, URZ ;  /* 0x8000000708088290 */ /* 0x000fe4000fffe0ff */
[----:B------:R-:W-:Y:S02]  /*1b40*/  @!UP0 UIMAD UR6, UR9, UR6, UR7 ;  /* 0x00000006090682a4 */ /* 0x000fe4000f8e0207 */
[----:B------:R-:W-:Y:S02]  /*1b50*/  @!UP0 UIMAD UR4, UR8, UR19, UR5 ;  /* 0x00000013080482a4 */ /* 0x000fe4000f8e0205 */
[----:B------:R-:W-:Y:S02]  /*1b60*/  UIMAD UR30, UR20, UR11, UR30 ;  /* 0x0000000b141e72a4 */ /* 0x000fe4000f8e021e */
[----:B------:R-:W-:Y:S01]  /*1b70*/  UIMAD UR31, UR4, UR14, UR31 ;  /* 0x0000000e041f72a4 */ /* 0x000fe2000f8e021f */
[----:B------:R-:W-:Y:S02]  /*1b80*/  @!UP0 UMOV UR5, UR6 ;  /* 0x0000000600058c82 */ /* 0x000fe40008000000 */
[----:B------:R-:W-:-:S12]  /*1b90*/  UIMAD UR30, UR5, UR20, UR30 ;  /* 0x00000014051e72a4 */ /* 0x000fd8000f8e021e */
.L_x_19:
[----:B------:R-:W-:Y:S02]  /*1ba0*/  UISETP.NE.AND UP2, UPT, UR24, 0x1, UPT ;  /* 0x000000011800788c */ /* 0x000fe4000bf45270 */
[----:B------:R-:W-:Y:S02]  /*1bb0*/  ULOP3.LUT UR22, UR22, 0xffff, URZ, 0xc0, !UPT ;  /* 0x0000ffff16167892 */ /* 0x000fe4000f8ec0ff */
[----:B------:R-:W-:Y:S02]  /*1bc0*/  UISETP.NE.AND UP0, UPT, UR18, 0x2, UPT ;  /* 0x000000021200788c */ /* 0x000fe4000bf05270 */
[----:B------:R-:W-:Y:S02]  /*1bd0*/  ULOP3.LUT UR23, UR23, 0x400, URZ, 0xc0, !UPT ;  /* 0x0000040017177892 */ /* 0x000fe4000f8ec0ff */
[----:B------:R-:W-:Y:S02]  /*1be0*/  ULOP3.LUT UR47, UR47, 0x40, URZ, 0xc0, !UPT ;  /* 0x000000402f2f7892 */ /* 0x000fe4000f8ec0ff */
[----:B------:R-:W-:Y:S01]  /*1bf0*/  USHF.L.U32 UR22, UR25, UR22, URZ ;  /* 0x0000001619167299 */ /* 0x000fe200080006ff */
[----:B------:R-:W-:Y:S11]  /*1c00*/  BRA.U UP2, `(.L_x_20) ;  /* 0x0000000102407547 */ /* 0x000ff6000b800000 */
[----:B------:R-:W2:Y:S01]  /*1c10*/  LDCU.128 UR8, c[0x0][0xb10] ;  /* 0x00016200ff0877ac */ /* 0x000ea20008000c00 */
[----:B------:R-:W3:Y:S01]  /*1c20*/  LDCU UR12, c[0x0][0xb0c] ;  /* 0x00016180ff0c77ac */ /* 0x000ee20008000800 */
[----:B------:R-:W4:Y:S01]  /*1c30*/  LDCU UR13, c[0x0][0xb20] ;  /* 0x00016400ff0d77ac */ /* 0x000f220008000800 */
[----:B--2---:R-:W-:Y:S02]  /*1c40*/  UIMAD.WIDE.U32 UR4, UR30, UR8, URZ ;  /* 0x000000081e0472a5 */ /* 0x004fe4000f8e00ff */
[----:B------:R-:W-:Y:S02]  /*1c50*/  UIMAD.WIDE.U32 UR6, UR31, UR11, URZ ;  /* 0x0000000b1f0672a5 */ /* 0x000fe4000f8e00ff */
[----:B---3--:R-:W-:Y:S02]  /*1c60*/  UISETP.NE.AND UP2, UPT, UR12, 0x1, UPT ;  /* 0x000000010c00788c */ /* 0x008fe4000bf45270 */
[----:B------:R-:W-:-:S03]  /*1c70*/  USHF.R.U32.HI UR5, URZ, UR9, UR5 ;  /* 0x00000009ff057299 */ /* 0x000fc60008011605 */
[----:B------:R-:W-:Y:S01]  /*1c80*/  UMOV UR4, UR7 ;  /* 0x0000000700047c82 */ /* 0x000fe20008000000 */
[----:B------:R-:W-:Y:S02]  /*1c90*/  USEL UR5, UR30, UR5, !UP2 ;  /* 0x000000051e057287 */ /* 0x000fe4000d000000 */
[----:B------:R-:W-:Y:S02]  /*1ca0*/  UISETP.NE.AND UP2, UPT, UR10, 0x1, UPT ;  /* 0x000000010a00788c */ /* 0x000fe4000bf45270 */
[----:B----4-:R-:W-:-:S04]  /*1cb0*/  USHF.R.U32.HI UR4, URZ, UR13, UR4 ;  /* 0x0000000dff047299 */ /* 0x010fc80008011604 */
[----:B------:R-:W-:-:S04]  /*1cc0*/  USEL UR4, UR31, UR4, !UP2 ;  /* 0x000000041f047287 */ /* 0x000fc8000d000000 */
[----:B------:R-:W-:Y:S02]  /*1cd0*/  UIADD3 UR6, UPT, UPT, UR5, -UR4, URZ ;  /* 0x8000000405067290 */ /* 0x000fe4000fffe0ff */
[----:B------:R-:W-:Y:S02]  /*1ce0*/  UIADD3 UR4, UPT, UPT, -UR5, UR4, URZ ;  /* 0x0000000405047290 */ /* 0x000fe4000fffe1ff */
[----:B------:R-:W-:Y:S02]  /*1cf0*/  UIMAD UR31, UR6, UR10, UR31 ;  /* 0x0000000a061f72a4 */ /* 0x000fe4000f8e021f */
[----:B------:R-:W-:-:S12]  /*1d00*/  UIMAD UR30, UR4, UR12, UR30 ;  /* 0x0000000c041e72a4 */ /* 0x000fd8000f8e021e */
.L_x_20:
[----:B------:R-:W-:Y:S05]  /*1d10*/  BRA.U !UP6, `(.L_x_21) ;  /* 0x000000010e0c7547 */ /* 0x000fea000b800000 */
[----:B------:R-:W-:Y:S01]  /*1d20*/  UCGABAR_WAIT ;  /* 0x0000000000007dc7 */ /* 0x000fe20008000000 */
[----:B------:R-:W-:Y:S01]  /*1d30*/  CCTL.IVALL ;  /* 0x00000000ff00798f */ /* 0x000fe20002000000 */
[----:B------:R-:W-:Y:S05]  /*1d40*/  BRA `(.L_x_22) ;  /* 0x0000000000047947 */ /* 0x000fea0003800000 */
.L_x_21:
[----:B------:R-:W-:Y:S06]  /*1d50*/  BAR.SYNC.DEFER_BLOCKING 0x0 ;  /* 0x0000000000007b1d */ /* 0x000fec0000010000 */
.L_x_22:
[----:B------:R-:W-:Y:S05]  /*1d60*/  BRA.U UP0, `(.L_x_23) ;  /* 0x0000002d00987547 */ /* 0x000fea000b800000 */
[----:B------:R-:W2:Y:S01]  /*1d70*/  LDCU UR6, c[0x0][0x38c] ;  /* 0x00007180ff0677ac */ /* 0x000ea20008000800 */
[----:B------:R-:W-:Y:S01]  /*1d80*/  PLOP3.LUT P1, PT, PT, PT, UP4, 0x80, 0x8 ;  /* 0x000000000008781c */ /* 0x000fe20003f2f048 */
[----:B------:R-:W-:Y:S01]  /*1d90*/  IMAD.MOV.U32 R12, RZ, RZ, 0x1 ;  /* 0x00000001ff0c7424 */ /* 0x000fe200078e00ff */
[----:B------:R-:W-:Y:S02]  /*1da0*/  ISETP.NE.AND P2, PT, R0, RZ, P3 ;  /* 0x000000ff0000720c */ /* 0x000fe40001f45270 */
[----:B------:R-:W-:Y:S02]  /*1db0*/  CS2R R10, SRZ ;  /* 0x00000000000a7805 */ /* 0x000fe4000001ff00 */
[----:B------:R-:W-:Y:S01]  /*1dc0*/  PLOP3.LUT P1, PT, P1, PT, PT, 0x8, 0x80 ;  /* 0x000000000080781c */ /* 0x000fe20000f2e170 */
[----:B------:R-:W-:Y:S01]  /*1dd0*/  IMAD.MOV.U32 R9, RZ, RZ, RZ ;  /* 0x000000ffff097224 */ /* 0x000fe200078e00ff */
[----:B------:R-:W3:Y:S01]  /*1de0*/  LDCU UR39, c[0x0][0x370] ;  /* 0x00006e00ff2777ac */ /* 0x000ee20008000800 */
[----:B------:R-:W-:Y:S01]  /*1df0*/  IMAD.MOV.U32 R8, RZ, RZ, 0x1 ;  /* 0x00000001ff087424 */ /* 0x000fe200078e00ff */
[----:B------:R-:W4:Y:S01]  /*1e00*/  LDCU.64 UR26, c[0x0][0x348] ;  /* 0x00006900ff1a77ac */ /* 0x000f220008000a00 */
[----:B------:R-:W-:Y:S01]  /*1e10*/  ULEA.HI UR44, UR23, UR47, URZ, 0x1b ;  /* 0x0000002f172c7291 */ /* 0x000fe2000f8fd8ff */
[----:B------:R-:W1:Y:S01]  /*1e20*/  LDCU UR38, c[0x0][0x374] ;  /* 0x00006e80ff2677ac */ /* 0x000e620008000800 */
[----:B--2---:R-:W-:-:S02]  /*1e30*/  UIADD3 UR5, UPT, UPT, UR6, 0x1f, URZ ;  /* 0x0000001f06057890 */ /* 0x004fc4000fffe0ff */
[----:B------:R-:W-:Y:S02]  /*1e40*/  UIADD3 UR48, UPT, UPT, UR6, 0x3e, URZ ;  /* 0x0000003e06307890 */ /* 0x000fe4000fffe0ff */
[----:B------:R-:W-:Y:S01]  /*1e50*/  USHF.R.S32.HI UR4, URZ, 0x1f, UR5 ;  /* 0x0000001fff047899 */ /* 0x000fe20008011405 */
[----:B------:R-:W-:-:S03]  /*1e60*/  UMOV UR7, URZ ;  /* 0x000000ff00077c82 */ /* 0x000fc60008000000 */
[----:B------:R-:W-:Y:S02]  /*1e70*/  ULEA.HI UR4, UR4, UR5, URZ, 0x5 ;  /* 0x0000000504047291 */ /* 0x000fe4000f8f28ff */
[----:B------:R-:W-:Y:S02]  /*1e80*/  UIADD3 UR5, UPT, UPT, UR6, -0x1, URZ ;  /* 0xffffffff06057890 */ /* 0x000fe4000fffe0ff */
[----:B------:R-:W-:Y:S02]  /*1e90*/  USHF.R.S32.HI UR41, URZ, 0x5, UR4 ;  /* 0x00000005ff297899 */ /* 0x000fe40008011404 */
[----:B------:R-:W-:Y:S02]  /*1ea0*/  UISETP.GE.U32.AND UP1, UPT, UR5, -0x3f, UPT ;  /* 0xffffffc10500788c */ /* 0x000fe4000bf26070 */
[----:B------:R-:W-:-:S04]  /*1eb0*/  UISETP.LT.U32.AND UP0, UPT, UR41, 0x34, UPT ;  /* 0x000000342900788c */ /* 0x000fc8000bf01070 */
[----:B------:R-:W-:Y:S02]  /*1ec0*/  USEL UR40, UR41, 0x34, UP0 ;  /* 0x0000003429287887 */ /* 0x000fe40008000000 */
[----:B------:R-:W-:Y:S02]  /*1ed0*/  UISETP.NE.AND UP0, UPT, UR18, URZ, UPT ;  /* 0x000000ff1200728c */ /* 0x000fe4000bf05270 */
[----:B------:R-:W-:Y:S02]  /*1ee0*/  UIADD3 UR4, UPT, UPT, UR40, -0x1, URZ ;  /* 0xffffffff28047890 */ /* 0x000fe4000fffe0ff */
[----:B------:R-:W-:Y:S02]  /*1ef0*/  @UP1 UIADD3 UR4, UPT, UPT, UR40, URZ, URZ ;  /* 0x000000ff28041290 */ /* 0x000fe4000fffe0ff */
[----:B------:R-:W-:Y:S02]  /*1f00*/  USEL UR24, UR43, 0x2, UP0 ;  /* 0x000000022b187887 */ /* 0x000fe40008000000 */
[----:B------:R-:W-:-:S02]  /*1f10*/  UIADD3 UR45, UPT, UPT, UR41, -UR40, URZ ;  /* 0x80000028292d7290 */ /* 0x000fc4000fffe0ff */
[----:B------:R-:W-:Y:S02]  /*1f20*/  UIADD3 UR28, UPT, UPT, UR4, 0x1, URZ ;  /* 0x00000001041c7890 */ /* 0x000fe4000fffe0ff */
[----:B-1-34-:R-:W-:-:S12]  /*1f30*/  UIADD3 UR43, UPT, UPT, -UR4, URZ, URZ ;  /* 0x000000ff042b7290 */ /* 0x01afd8000fffe1ff */
.L_x_43:
[----:B------:R-:W-:Y:S01]  /*1f40*/  UISETP.NE.AND UP0, UPT, UR46, URZ, UPT ;  /* 0x000000ff2e00728c */ /* 0x000fe2000bf05270 */
[----:B-1----:R-:W1:Y:S08]  /*1f50*/  S2UR UR46, SR_CgaCtaId ;  /* 0x00000000002e79c3 */ /* 0x002e700000008800 */
[----:B------:R-:W-:Y:S05]  /*1f60*/  BRA.U UP0, `(.L_x_24) ;  /* 0x0000000100347547 */ /* 0x000fea000b800000 */
[----:B------:R-:W2:Y:S01]  /*1f70*/  S2R R0, SR_CgaCtaId ;  /* 0x0000000000007919 */ /* 0x000ea20000008800 */
[----:B------:R-:W-:Y:S02]  /*1f80*/  MOV R3, 0x400 ;  /* 0x0000040000037802 */ /* 0x000fe40000000f00 */
[----:B------:R-:W-:Y:S02]  /*1f90*/  SHF.L.U32 R2, R8, 0x1f, RZ ;  /* 0x0000001f08027819 */ /* 0x000fe400000006ff */
[----:B--2---:R-:W-:-:S05]  /*1fa0*/  LEA R0, R0, R3, 0x18 ;  /* 0x0000000300007211 */ /* 0x004fca00078ec0ff */
[----:B------:R-:W-:-:S04]  /*1fb0*/  IMAD R3, R9, 0x8, R0 ;  /* 0x0000000809037824 */ /* 0x000fc800078e0200 */
[----:B------:R-:W2:Y:S02]  /*1fc0*/  SYNCS.PHASECHK.TRANS64.TRYWAIT P0, [R3+URZ+0x3e0], R2 ;  /* 0x0003e002030075a7 */ /* 0x000ea400080011ff */
[----:B--2---:R-:W-:Y:S05]  /*1fd0*/  @!P0 BRA `(.L_x_25) ;  /* 0x0000007c00e88947 */ /* 0x004fea0003800000 */
.L_x_172:
[----:B------:R-:W-:Y:S01]  /*1fe0*/  VIADD R9, R9, 0x1 ;  /* 0x0000000109097836 */ /* 0x000fe20000000000 */
[----:B------:R2:W-:Y:S04]  /*1ff0*/  SYNCS.ARRIVE.TRANS64.A1T0 RZ, [R3+URZ+0x3d0], RZ ;  /* 0x0003d0ff03ff79a7 */ /* 0x0005e800081000ff */
[----:B------:R-:W-:-:S04]  /*2000*/  ISETP.NE.AND P0, PT, R9, 0x2, PT ;  /* 0x000000020900780c */ /* 0x000fc80003f05270 */
[----:B------:R-:W-:Y:S02]  /*2010*/  SEL R9, R9, RZ, P0 ;  /* 0x000000ff09097207 */ /* 0x000fe40000000000 */
[----:B--2---:R-:W-:-:S04]  /*2020*/  SEL R3, RZ, 0x1, P0 ;  /* 0x00000001ff037807 */ /* 0x004fc80000000000 */
[----:B------:R-:W-:-:S07]  /*2030*/  LOP3.LUT R8, R8, R3, RZ, 0x3c, !PT ;  /* 0x0000000308087212 */ /* 0x000fce00078e3cff */
.L_x_24:
[----:B------:R-:W-:Y:S01]  /*2040*/  UMOV UR6, 0x400 ;  /* 0x0000040000067882 */ /* 0x000fe20000000000 */
[----:B------:R-:W-:Y:S01]  /*2050*/  UISETP.GE.U32.AND UP0, UPT, UR48, 0x3f, UPT ;  /* 0x0000003f3000788c */ /* 0x000fe2000bf06070 */
[----:B------:R-:W-:Y:S01]  /*2060*/  SHF.L.U32 R0, R12, 0x1f, RZ ;  /* 0x0000001f0c007819 */ /* 0x000fe200000006ff */
[----:B-1----:R-:W-:Y:S02]  /*2070*/  ULEA UR6, UR46, UR6, 0x18 ;  /* 0x000000062e067291 */ /* 0x002fe4000f8ec0ff */
[----:B------:R-:W-:Y:S02]  /*2080*/  ULEA UR11, UR31, UR44, 0x7 ;  /* 0x0000002c1f0b7291 */ /* 0x000fe4000f8e38ff */
[----:B------:R-:W-:Y:S01]  /*2090*/  ULEA UR4, UR7, UR6, 0x3 ;  /* 0x0000000607047291 */ /* 0x000fe2000f8e18ff */
[----:B------:R-:W-:-:S08]  /*20a0*/  UMOV UR13, URZ ;  /* 0x000000ff000d7c82 */ /* 0x000fd00008000000 */
[----:B------:R1:W2:Y:S01]  /*20b0*/  SYNCS.PHASECHK.TRANS64.TRYWAIT P0, [UR4+0x1a0], R0 ;  /* 0x0001a000ff0075a7 */ /* 0x0002a20008001104 */
[----:B------:R-:W-:-:S04]  /*20c0*/  ULEA.HI UR4, UR30, UR30, URZ, 0x1 ;  /* 0x0000001e1e047291 */ /* 0x000fc8000f8f08ff */
[----:B------:R-:W-:-:S04]  /*20d0*/  USHF.L.U32 UR4, UR4, 0x6, URZ ;  /* 0x0000000604047899 */ /* 0x000fc800080006ff */
[----:B------:R-:W-:Y:S01]  /*20e0*/  ULOP3.LUT UR35, UR47, 0xffffff80, UR4, 0xf8, !UPT ;  /* 0xffffff802f237892 */ /* 0x000fe2000f8ef804 */
[----:B------:R-:W-:Y:S11]  /*20f0*/  BRA.U !UP0, `(.L_x_26) ;  /* 0x0000000108c47547 */ /* 0x000ff6000b800000 */
[----:B------:R-:W-:Y:S01]  /*2100*/  UMOV UR16, UR43 ;  /* 0x0000002b00107c82 */ /* 0x000fe20008000000 */
[----:B------:R-:W-:Y:S01]  /*2110*/  UMOV UR4, UR7 ;  /* 0x0000000700047c82 */ /* 0x000fe20008000000 */
[----:B------:R-:W-:-:S05]  /*2120*/  UMOV UR34, URZ ;  /* 0x000000ff00227c82 */ /* 0x000fca0008000000 */
.L_x_32:
[----:B------:R-:W-:Y:S01]  /*2130*/  ULEA UR33, UR4, UR6, 0x3 ;  /* 0x0000000604217291 */ /* 0x000fe2000f8e18ff */
[----:B------:R-:W-:Y:S01]  /*2140*/  @P3 MOV R2, 0x2000 ;  /* 0x0000200000023802 */ /* 0x000fe20000000f00 */
[----:B--234-:R-:W-:Y:S10]  /*2150*/  @P0 BRA `(.L_x_27) ;  /* 0x00000000000c0947 */ /* 0x01cff40003800000 */
[----:B------:R-:W-:-:S04]  /*2160*/  SHF.L.U32 R3, R12, 0x1f, RZ ;  /* 0x0000001f0c037819 */ /* 0x000fc800000006ff */
[----:B------:R-:W2:Y:S02]  /*2170*/  SYNCS.PHASECHK.TRANS64.TRYWAIT P0, [UR33+0x1a0], R3 ;  /* 0x0001a003ff0075a7 */ /* 0x000ea40008001121 */
[----:B--2---:R-:W-:Y:S05]  /*2180*/  @!P0 BRA `(.L_x_28) ;  /* 0x0000007c00908947 */ /* 0x004fea0003800000 */
.L_x_27:
[----:B------:R2:W-:Y:S01]  /*2190*/  @P3 SYNCS.ARRIVE.TRANS64 RZ, [UR33], R2 ;  /* 0x00000002ffff39a7 */ /* 0x0005e20008000021 */
[----:B------:R-:W-:Y:S02]  /*21a0*/  ULOP3.LUT UR5, UR24, 0x2, URZ, 0xfc, !UPT ;  /* 0x0000000218057892 */ /* 0x000fe4000f8efcff */
[----:B------:R-:W-:Y:S02]  /*21b0*/  UIADD3 UR16, UPT, UPT, UR16, 0x1, URZ ;  /* 0x0000000110107890 */ /* 0x000fe4000fffe0ff */
[----:B------:R-:W-:Y:S02]  /*21c0*/  UISETP.NE.AND UP0, UPT, UR5, 0x2, UPT ;  /* 0x000000020500788c */ /* 0x000fe4000bf05270 */
[----:B------:R-:W-:-:S07]  /*21d0*/  UISETP.NE.AND UP2, UPT, UR16, 0x1, UPT ;  /* 0x000000011000788c */ /* 0x000fce000bf45270 */
[----:B------:R-:W-:Y:S05]  /*21e0*/  BRA.U UP0, `(.L_x_29) ;  /* 0x0000000100047547 */ /* 0x000fea000b800000 */
[----:B------:R-:W-:Y:S05]  /*21f0*/  BPT.TRAP 0x1 ;  /* 0x000000040000795c */ /* 0x000fea0000300000 */
.L_x_29:
[----:B------:R-:W-:Y:S04]  /*2200*/  BSSY.RECONVERGENT B0, `(.L_x_30) ;  /* 0x0000003000007945 */ /* 0x000fe80003800200 */
[----:B------:R-:W-:Y:S05]  /*2210*/  @!P2 BRA `(.L_x_31) ;  /* 0x000000000004a947 */ /* 0x000fea0003800000 */
[----:B------:R-:W-:Y:S05]  /*2220*/  BPT.TRAP 0x1 ;  /* 0x000000040000795c */ /* 0x000fea0000300000 */
.L_x_31:
[----:B------:R-:W-:Y:S05]  /*2230*/  BSYNC.RECONVERGENT B0 ;  /* 0x0000000000007941 */ /* 0x000fea0003800200 */
.L_x_30:
[----:B------:R-:W-:Y:S02]  /*2240*/  UIADD3 UR5, UPT, UPT, UR4, 0x1, URZ ;  /* 0x0000000104057890 */ /* 0x000fe4000fffe0ff */
[----:B------:R-:W-:Y:S02]  /*2250*/  USHF.L.U32 UR32, UR4, 0xb, URZ ;  /* 0x0000000b04207899 */ /* 0x000fe400080006ff */
[----:B------:R-:W-:Y:S02]  /*2260*/  UISETP.NE.AND UP0, UPT, UR5, 0x34, UPT ;  /* 0x000000340500788c */ /* 0x000fe4000bf05270 */
[----:B------:R-:W-:Y:S02]  /*2270*/  UIADD3 UR14, UP1, UPT, UR26, 0x80, URZ ;  /* 0x000000801a0e7890 */ /* 0x000fe4000ff3e0ff */
[----:B------:R-:W-:Y:S02]  /*2280*/  USEL UR8, URZ, 0x1, UP0 ;  /* 0x00000001ff087887 */ /* 0x000fe40008000000 */
[----:B------:R-:W-:-:S02]  /*2290*/  USEL UR7, UR5, URZ, UP0 ;  /* 0x000000ff05077287 */ /* 0x000fc40008000000 */
[----:B------:R-:W-:Y:S02]  /*22a0*/  UIADD3 UR4, UP0, UPT, UR26, 0x180, URZ ;  /* 0x000001801a047890 */ /* 0x000fe4000ff1e0ff */
[----:B------:R-:W-:Y:S01]  /*22b0*/  ULEA UR5, UR7, UR6, 0x3 ;  /* 0x0000000607057291 */ /* 0x000fe2000f8e18ff */
[----:B------:R-:W-:Y:S01]  /*22c0*/  LOP3.LUT R12, R12, UR8, RZ, 0x3c, !PT ;  /* 0x000000080c0c7c12 */ /* 0x000fe2000f8e3cff */
[----:B------:R-:W-:Y:S02]  /*22d0*/  ULOP3.LUT UR8, UR32, UR23, URZ, 0xfc, !UPT ;  /* 0x0000001720087292 */ /* 0x000fe4000f8efcff */
[----:B------:R-:W-:Y:S01]  /*22e0*/  ULOP3.LUT UR33, UR33, 0xfefffff8, URZ, 0xc0, !UPT ;  /* 0xfefffff821217892 */ /* 0x000fe2000f8ec0ff */
[----:B-1----:R-:W-:Y:S01]  /*22f0*/  SHF.L.U32 R0, R12, 0x1f, RZ ;  /* 0x0000001f0c007819 */ /* 0x002fe200000006ff */
[----:B------:R-:W-:Y:S02]  /*2300*/  UIADD3.X UR15, UPT, UPT, URZ, UR27, URZ, UP1, !UPT ;  /* 0x0000001bff0f7290 */ /* 0x000fe40008ffe4ff */
[----:B------:R-:W-:Y:S01]  /*2310*/  UIADD3 UR32, UPT, UPT, UR6, 0x4600, UR32 ;  /* 0x0000460006207890 */ /* 0x000fe2000fffe020 */
[----:B------:R3:W4:Y:S01]  /*2320*/  SYNCS.PHASECHK.TRANS64.TRYWAIT P0, [UR5+0x1a0], R0 ;  /* 0x0001a000ff0075a7 */ /* 0x0007220008001105 */
[----:B------:R-:W-:-:S02]  /*2330*/  UIADD3 UR8, UPT, UPT, UR6, 0x1e600, UR8 ;  /* 0x0001e60006087890 */ /* 0x000fc4000fffe008 */
[----:B------:R-:W-:Y:S02]  /*2340*/  UIADD3.X UR5, UPT, UPT, URZ, UR27, URZ, UP0, !UPT ;  /* 0x0000001bff057290 */ /* 0x000fe400087fe4ff */
[----:B------:R-:W-:Y:S01]  /*2350*/  UPRMT UR13, URZ, 0x5410, UR22 ;  /* 0x00005410ff0d7896 */ /* 0x000fe20008000016 */
[----:B------:R-:W-:Y:S01]  /*2360*/  UMOV UR18, 0x0 ;  /* 0x0000000000127882 */ /* 0x000fe20000000000 */
[----:B------:R-:W-:Y:S01]  /*2370*/  UMOV UR19, 0x10000000 ;  /* 0x1000000000137882 */ /* 0x000fe20000000000 */
[----:B------:R-:W-:Y:S01]  /*2380*/  UMOV UR10, UR34 ;  /* 0x00000022000a7c82 */ /* 0x000fe20008000000 */
[----:B------:R-:W-:Y:S01]  /*2390*/  UMOV UR12, UR36 ;  /* 0x00000024000c7c82 */ /* 0x000fe20008000000 */
[----:B------:R-:W-:Y:S01]  /*23a0*/  UMOV UR9, UR33 ;  /* 0x0000002100097c82 */ /* 0x000fe20008000000 */
[----:B------:R1:W-:Y:S03]  /*23b0*/  UTMALDG.3D.2CTA [UR32], [UR14], desc[UR18] ;  /* 0x000012200e0075b4 */ /* 0x0003e60008211000 */
[----:B------:R2:W-:Y:S01]  /*23c0*/  UTMALDG.3D.MULTICAST.2CTA [UR8], [UR4], UR13, desc[UR18] ;  /* 0x00001208040073b4 */ /* 0x0005e2000821180d */
[----:B-1----:R-:W-:Y:S01]  /*23d0*/  UIADD3 UR34, UPT, UPT, UR34, 0x20, URZ ;  /* 0x0000002022227890 */ /* 0x002fe2000fffe0ff */
[----:B--2---:R-:W-:Y:S01]  /*23e0*/  UMOV UR13, UR28 ;  /* 0x0000001c000d7c82 */ /* 0x004fe20008000000 */
[----:B------:R-:W-:Y:S01]  /*23f0*/  UMOV UR4, UR7 ;  /* 0x0000000700047c82 */ /* 0x000fe20008000000 */
[----:B------:R-:W-:Y:S09]  /*2400*/  BRA.U UP2, `(.L_x_32) ;  /* 0xfffffffd02487547 */ /* 0x000ff2000b83ffff */
.L_x_26:
[----:B------:R-:W-:Y:S01]  /*2410*/  ULEA UR4, UR7, UR6, 0x3 ;  /* 0x0000000607047291 */ /* 0x000fe2000f8e18ff */
[----:B-1-3--:R-:W-:Y:S01]  /*2420*/  SHF.L.U32 R0, R12, 0x1f, RZ ;  /* 0x0000001f0c007819 */ /* 0x00afe200000006ff */
[----:B------:R-:W-:Y:S01]  /*2430*/  @!P1 SYNCS.ARRIVE.TRANS64.A1T0 RZ, [UR6+0x368], RZ ;  /* 0x000368ffffff99a7 */ /* 0x000fe20008100006 */
[----:B------:R-:W-:-:S06]  /*2440*/  UISETP.GT.AND UP0, UPT, UR41, UR40, UPT ;  /* 0x000000282900728c */ /* 0x000fcc000bf04270 */
[----:B--2-4-:R1:W2:Y:S03]  /*2450*/  SYNCS.PHASECHK.TRANS64.TRYWAIT P0, [UR4+0x1a0], R0 ;  /* 0x0001a000ff0075a7 */ /* 0x0142a60008001104 */
[----:B------:R-:W-:Y:S05]  /*2460*/  BRA.U !UP0, `(.L_x_33) ;  /* 0x0000000108c47547 */ /* 0x000fea000b800000 */
[----:B------:R-:W-:Y:S01]  /*2470*/  UIADD3 UR25, UPT, UPT, UR45, UR13, URZ ;  /* 0x0000000d2d197290 */ /* 0x000fe2000fffe0ff */
[----:B------:R-:W-:-:S11]  /*2480*/  UMOV UR4, UR7 ;  /* 0x0000000700047c82 */ /* 0x000fd60008000000 */
.L_x_39:
[----:B------:R-:W-:Y:S01]  /*2490*/  ULEA UR17, UR4, UR6, 0x3 ;  /* 0x0000000604117291 */ /* 0x000fe2000f8e18ff */
[----:B--2---:R-:W-:Y:S01]  /*24a0*/  @P3 MOV R2, 0x2000 ;  /* 0x0000200000023802 */ /* 0x004fe20000000f00 */
[----:B--2-4-:R-:W-:Y:S10]  /*24b0*/  @P0 BRA `(.L_x_34) ;  /* 0x00000000000c0947 */ /* 0x014ff40003800000 */
[----:B------:R-:W-:-:S04]  /*24c0*/  SHF.L.U32 R3, R12, 0x1f, RZ ;  /* 0x0000001f0c037819 */ /* 0x000fc800000006ff */
[----:B------:R-:W2:Y:S02]  /*24d0*/  SYNCS.PHASECHK.TRANS64.TRYWAIT P0, [UR17+0x1a0], R3 ;  /* 0x0001a003ff0075a7 */ /* 0x000ea40008001111 */
[----:B--2---:R-:W-:Y:S05]  /*24e0*/  @!P0 BRA `(.L_x_35) ;  /* 0x0000007800d08947 */ /* 0x004fea0003800000 */
.L_x_34:
[----:B------:R2:W-:Y:S01]  /*24f0*/  @P3 SYNCS.ARRIVE.TRANS64 RZ, [UR17], R2 ;  /* 0x00000002ffff39a7 */ /* 0x0005e20008000011 */
[----:B------:R-:W-:-:S04]  /*2500*/  ULOP3.LUT UR5, UR24, 0x2, URZ, 0xfc, !UPT ;  /* 0x0000000218057892 */ /* 0x000fc8000f8efcff */
[----:B------:R-:W-:-:S09]  /*2510*/  UISETP.NE.AND UP0, UPT, UR5, 0x2, UPT ;  /* 0x000000020500788c */ /* 0x000fd2000bf05270 */
[----:B------:R-:W-:Y:S05]  /*2520*/  BRA.U UP0, `(.L_x_36) ;  /* 0x0000000100047547 */ /* 0x000fea000b800000 */
[----:B------:R-:W-:Y:S05]  /*2530*/  BPT.TRAP 0x1 ;  /* 0x000000040000795c */ /* 0x000fea0000300000 */
.L_x_36:
[----:B------:R-:W-:Y:S04]  /*2540*/  BSSY.RECONVERGENT B0, `(.L_x_37) ;  /* 0x0000003000007945 */ /* 0x000fe80003800200 */
[----:B------:R-:W-:Y:S05]  /*2550*/  @!P2 BRA `(.L_x_38) ;  /* 0x000000000004a947 */ /* 0x000fea0003800000 */
[----:B------:R-:W-:Y:S05]  /*2560*/  BPT.TRAP 0x1 ;  /* 0x000000040000795c */ /* 0x000fea0000300000 */
.L_x_38:
[----:B------:R-:W-:Y:S05]  /*2570*/  BSYNC.RECONVERGENT B0 ;  /* 0x0000000000007941 */ /* 0x000fea0003800200 */
.L_x_37:
        /* <DEDUP_REMOVED lines=10> */
[----:B------:R-:W-:Y:S01]  /*2620*/  USHF.L.U32 UR18, UR13, 0x5, URZ ;  /* 0x000000050d127899 */ /* 0x000fe200080006ff */
[----:B-1----:R-:W-:Y:S01]  /*2630*/  SHF.L.U32 R0, R12, 0x1f, RZ ;  /* 0x0000001f0c007819 */ /* 0x002fe200000006ff */
[----:B------:R-:W-:Y:S02]  /*2640*/  ULOP3.LUT UR17, UR17, 0xfefffff8, URZ, 0xc0, !UPT ;  /* 0xfefffff811117892 */ /* 0x000fe4000f8ec0ff */
[----:B------:R-:W-:Y:S01]  /*2650*/  UIADD3 UR16, UPT, UPT, UR6, 0x4600, UR16 ;  /* 0x0000460006107890 */ /* 0x000fe2000fffe010 */
[----:B------:R3:W4:Y:S01]  /*2660*/  SYNCS.PHASECHK.TRANS64.TRYWAIT P0, [UR5+0x1a0], R0 ;  /* 0x0001a000ff0075a7 */ /* 0x0007220008001105 */
[----:B------:R-:W-:-:S02]  /*2670*/  UIADD3.X UR5, UPT, UPT, URZ, UR27, URZ, UP1, !UPT ;  /* 0x0000001bff057290 */ /* 0x000fc40008ffe4ff */
[----:B------:R-:W-:Y:S02]  /*2680*/  UIADD3 UR8, UPT, UPT, UR6, 0x1e600, UR8 ;  /* 0x0001e60006087890 */ /* 0x000fe4000fffe008 */
[----:B------:R-:W-:Y:S02]  /*2690*/  UPRMT UR21, URZ, 0x5410, UR22 ;  /* 0x00005410ff157896 */ /* 0x000fe40008000016 */
[----:B------:R-:W-:Y:S01]  /*26a0*/  UIADD3.X UR15, UPT, UPT, URZ, UR27, URZ, UP0, !UPT ;  /* 0x0000001bff0f7290 */ /* 0x000fe200087fe4ff */
[----:B------:R-:W-:Y:S01]  /*26b0*/  UMOV UR30, 0x0 ;  /* 0x00000000001e7882 */ /* 0x000fe20000000000 */
[----:B------:R-:W-:Y:S01]  /*26c0*/  UMOV UR31, 0x10000000 ;  /* 0x10000000001f7882 */ /* 0x000fe20000000000 */
[----:B------:R-:W-:Y:S01]  /*26d0*/  UMOV UR19, UR35 ;  /* 0x0000002300137c82 */ /* 0x000fe20008000000 */
[----:B------:R-:W-:Y:S01]  /*26e0*/  UMOV UR20, UR36 ;  /* 0x0000002400147c82 */ /* 0x000fe20008000000 */
[----:B------:R-:W-:Y:S01]  /*26f0*/  UMOV UR12, UR36 ;  /* 0x00000024000c7c82 */ /* 0x000fe20008000000 */
[----:B------:R-:W-:Y:S01]  /*2700*/  UMOV UR9, UR17 ;  /* 0x0000001100097c82 */ /* 0x000fe20008000000 */
[----:B------:R-:W-:Y:S01]  /*2710*/  UMOV UR10, UR18 ;  /* 0x00000012000a7c82 */ /* 0x000fe20008000000 */
[----:B------:R1:W-:Y:S01]  /*2720*/  UTMALDG.3D.2CTA [UR16], [UR4], desc[UR30] ;  /* 0x00001e10040075b4 */ /* 0x0003e20008211000 */
[----:B------:R-:W-:-:S04]  /*2730*/  UIADD3 UR13, UPT, UPT, UR13, 0x1, URZ ;  /* 0x000000010d0d7890 */ /* 0x000fc8000fffe0ff */
[----:B------:R-:W-:Y:S01]  /*2740*/  UISETP.NE.AND UP0, UPT, UR13, UR25, UPT ;  /* 0x000000190d00728c */ /* 0x000fe2000bf05270 */
[----:B------:R3:W-:Y:S01]  /*2750*/  UTMALDG.3D.MULTICAST.2CTA [UR8], [UR14], UR21, desc[UR30] ;  /* 0x00001e080e0073b4 */ /* 0x0007e20008211815 */
[----:B-1----:R-:W-:-:S07]  /*2760*/  UMOV UR4, UR7 ;  /* 0x0000000700047c82 */ /* 0x002fce0008000000 */
[----:B---3--:R-:W-:Y:S05]  /*2770*/  BRA.U UP0, `(.L_x_39) ;  /* 0xfffffffd00447547 */ /* 0x008fea000b83ffff */
.L_x_33:
[C---:B------:R-:W-:Y:S01]  /*2780*/  LEA R3, R11.reuse, UR6, 0x3 ;  /* 0x000000060b037c11 */ /* 0x040fe2000f8e18ff */
[----:B------:R-:W-:Y:S01]  /*2790*/  NOP ;  /* 0x0000000000007918 */ /* 0x000fe20000000000 */
[----:B-1----:R-:W-:Y:S02]  /*27a0*/  SHF.L.U32 R0, R10, 0x1f, RZ ;  /* 0x0000001f0a007819 */ /* 0x002fe400000006ff */
[----:B------:R-:W-:Y:S02]  /*27b0*/  LEA R5, R11, UR6, 0x4 ;  /* 0x000000060b057c11 */ /* 0x000fe4000f8e20ff */
[----:B--2-4-:R-:W1:Y:S02]  /*27c0*/  SYNCS.PHASECHK.TRANS64.TRYWAIT P0, [R3+URZ+0x370], R0 ;  /* 0x00037000030075a7 */ /* 0x014e6400080011ff */
[----:B-1----:R-:W-:Y:S05]  /*27d0*/  @!P0 BRA `(.L_x_40) ;  /* 0x00000078002c8947 */ /* 0x002fea0003800000 */
.L_x_175:
[----:B------:R-:W2:Y:S01]  /*27e0*/  LDS.128 R4, [R5+0x400] ;  /* 0x0004000005047984 */ /* 0x000ea20000000c00 */
[----:B------:R-:W-:Y:S01]  /*27f0*/  UISETP.GE.AND UP0, UPT, UR42, 0x1, UPT ;  /* 0x000000012a00788c */ /* 0x000fe2000bf06270 */
[----:B------:R-:W-:Y:S01]  /*2800*/  @!PT LDS RZ, [RZ] ;  /* 0x00000000fffff984 */ /* 0x000fe20000000800 */
[----:B------:R-:W-:Y:S01]  /*2810*/  @!PT LDS RZ, [RZ] ;  /* 0x00000000fffff984 */ /* 0x000fe20000000800 */
[----:B------:R-:W-:Y:S01]  /*2820*/  @!PT LDS RZ, [RZ] ;  /* 0x00000000fffff984 */ /* 0x000fe20000000800 */
[----:B------:R-:W-:Y:S01]  /*2830*/  @!PT LDS RZ, [RZ] ;  /* 0x00000000fffff984 */ /* 0x000fe20000000800 */
[----:B------:R3:W-:Y:S06]  /*2840*/  MEMBAR.ALL.CTA ;  /* 0x0000000000007992 */ /* 0x0007ec0000008000 */
[----:B---3--:R-:W3:Y:S01]  /*2850*/  FENCE.VIEW.ASYNC.S ;  /* 0x00000000000073c6 */ /* 0x008ee20000000000 */
[----:B--2---:R-:W-:-:S13]  /*2860*/  LOP3.LUT P0, RZ, R6, 0x1, RZ, 0xc0, !PT ;  /* 0x0000000106ff7812 */ /* 0x004fda000780c0ff */
[----:B---3--:R-:W-:Y:S01]  /*2870*/  VOTEU.ANY UP1, P0 ;  /* 0x0000000000ff7886 */ /* 0x008fe20000020100 */
[----:B------:R-:W-:-:S13]  /*2880*/  PLOP3.LUT P0, PT, PT, PT, UP1, 0x80, 0x8 ;  /* 0x000000000008781c */ /* 0x000fda0003f0f018 */
[----:B-1----:R-:W-:Y:S02]  /*2890*/  @P0 LOP3.LUT R0, R5, 0xffff, RZ, 0xc0, !PT ;  /* 0x0000ffff05000812 */ /* 0x002fe400078ec0ff */
[----:B------:R-:W-:Y:S02]  /*28a0*/  @P0 MOV R2, R4 ;  /* 0x0000000400020202 */ /* 0x000fe40000000f00 */
[----:B------:R-:W-:Y:S01]  /*28b0*/  @P0 R2UR UR5, R0 ;  /* 0x00000000000502ca */ /* 0x000fe200000e0000 */
[----:B------:R-:W-:Y:S01]  /*28c0*/  VIADD R0, R3, 0x380 ;  /* 0x0000038003007836 */ /* 0x000fe20000000000 */
[----:B------:R-:W-:Y:S02]  /*28d0*/  @P0 SHF.R.U32.HI R4, RZ, 0x10, R5 ;  /* 0x00000010ff040819 */ /* 0x000fe40000011605 */
[----:B------:R-:W-:Y:S02]  /*28e0*/  @P0 R2UR UR8, R2 ;  /* 0x00000000020802ca */ /* 0x000fe400000e0000 */
[----:B------:R-:W-:-:S02]  /*28f0*/  PRMT R0, RZ, 0x654, R0 ;  /* 0x00000654ff007816 */ /* 0x000fc40000000000 */
[----:B------:R-:W-:Y:S02]  /*2900*/  @P0 R2UR UR4, R4 ;  /* 0x00000000040402ca */ /* 0x000fe400000e0000 */
[----:B------:R1:W-:Y:S03]  /*2910*/  SYNCS.ARRIVE.TRANS64.RED.A1T0 RZ, [R0+URZ], RZ ;  /* 0x000000ff00ff79a7 */ /* 0x0003e600081004ff */
[----:B------:R-:W-:-:S04]  /*2920*/  @UP1 UMOV UR29, UR5 ;  /* 0x00000005001d1c82 */ /* 0x000fc80008000000 */
[----:B------:R-:W-:-:S04]  /*2930*/  @UP1 UMOV UR37, UR8 ;  /* 0x0000000800251c82 */ /* 0x000fc80008000000 */
[----:B------:R-:W-:Y:S01]  /*2940*/  @UP1 UMOV UR36, UR4 ;  /* 0x0000000400241c82 */ /* 0x000fe20008000000 */
[----:B------:R-:W-:Y:S05]  /*2950*/  BRA.U !UP0, `(.L_x_41) ;  /* 0x0000000108d47547 */ /* 0x000fea000b800000 */
[----:B------:R-:W2:Y:S01]  /*2960*/  LDCU.128 UR12, c[0x0][0xb10] ;  /* 0x00016200ff0c77ac */ /* 0x000ea20008000c00 */
[----:B------:R-:W3:Y:S01]  /*2970*/  LDCU UR30, c[0x0][0xb20] ;  /* 0x00016400ff1e77ac */ /* 0x000ee20008000800 */
[----:B------:R-:W4:Y:S01]  /*2980*/  LDCU UR25, c[0x0][0xb0c] ;  /* 0x00016180ff1977ac */ /* 0x000f220008000800 */
[----:B------:R-:W1:Y:S01]  /*2990*/  LDCU.64 UR10, c[0x0][0xb28] ;  /* 0x00016500ff0a77ac */ /* 0x000e620008000a00 */
[----:B------:R-:W-:Y:S02]  /*29a0*/  UISETP.NE.AND UP3, UPT, UR42, 0x1, UPT ;  /* 0x000000012a00788c */ /* 0x000fe4000bf65270 */
[----:B--2---:R-:W-:Y:S02]  /*29b0*/  UIMAD.WIDE.U32 UR8, UR38, UR15, URZ ;  /* 0x0000000f260872a5 */ /* 0x004fe4000f8e00ff */
[----:B------:R-:W-:Y:S02]  /*29c0*/  UIMAD.WIDE.U32 UR4, UR39, UR12, URZ ;  /* 0x0000000c270472a5 */ /* 0x000fe4000f8e00ff */
[----:B------:R-:W-:-:S02]  /*29d0*/  UISETP.NE.AND UP0, UPT, UR14, 0x1, UPT ;  /* 0x000000010e00788c */ /* 0x000fc4000bf05270 */
[----:B------:R-:W-:Y:S01]  /*29e0*/  UIMAD.WIDE.U32 UR20, UR29, UR15, URZ ;  /* 0x0000000f1d1472a5 */ /* 0x000fe2000f8e00ff */
[----:B------:R-:W-:Y:S02]  /*29f0*/  UMOV UR8, UR9 ;  /* 0x0000000900087c82 */ /* 0x000fe40008000000 */
[----:B------:R-:W-:Y:S01]  /*2a00*/  UMOV UR4, UR5 ;  /* 0x0000000500047c82 */ /* 0x000fe20008000000 */
[----:B---3--:R-:W-:Y:S02]  /*2a10*/  USHF.R.U32.HI UR8, URZ, UR30, UR8 ;  /* 0x0000001eff087299 */ /* 0x008fe40008011608 */
[----:B----4-:R-:W-:Y:S02]  /*2a20*/  UISETP.NE.AND UP2, UPT, UR25, 0x1, UPT ;  /* 0x000000011900788c */ /* 0x010fe4000bf45270 */
[----:B------:R-:W-:Y:S02]  /*2a30*/  USHF.R.U32.HI UR4, URZ, UR13, UR4 ;  /* 0x0000000dff047299 */ /* 0x000fe40008011604 */
[----:B------:R-:W-:-:S02]  /*2a40*/  USEL UR5, UR38, UR8, !UP0 ;  /* 0x0000000826057287 */ /* 0x000fc4000c000000 */
[----:B------:R-:W-:Y:S02]  /*2a50*/  USEL UR8, UR39, UR4, !UP2 ;  /* 0x0000000427087287 */ /* 0x000fe4000d000000 */
[----:B-1----:R-:W-:Y:S01]  /*2a60*/  UIMAD.WIDE.U32 UR16, UR5, UR10, URZ ;  /* 0x0000000a051072a5 */ /* 0x002fe2000f8e00ff */
[----:B------:R-:W-:Y:S01]  /*2a70*/  UMOV UR4, UR21 ;  /* 0x0000001500047c82 */ /* 0x000fe20008000000 */
[----:B------:R-:W-:Y:S02]  /*2a80*/  UIMAD.WIDE.U32 UR18, UR37, UR12, URZ ;  /* 0x0000000c251272a5 */ /* 0x000fe4000f8e00ff */
[----:B------:R-:W-:-:S03]  /*2a90*/  UIMAD.WIDE.U32 UR20, UR8, UR10, URZ ;  /* 0x0000000a081472a5 */ /* 0x000fc6000f8e00ff */
[----:B------:R-:W-:Y:S01]  /*2aa0*/  UMOV UR16, UR17 ;  /* 0x0000001100107c82 */ /* 0x000fe20008000000 */
[----:B------:R-:W-:Y:S02]  /*2ab0*/  USHF.R.U32.HI UR4, URZ, UR30, UR4 ;  /* 0x0000001eff047299 */ /* 0x000fe40008011604 */
[----:B------:R-:W-:Y:S01]  /*2ac0*/  @UP3 USHF.R.U32.HI UR5, URZ, UR11, UR16 ;  /* 0x0000000bff053299 */ /* 0x000fe20008011610 */
[----:B------:R-:W-:Y:S01]  /*2ad0*/  UMOV UR18, UR19 ;  /* 0x0000001300127c82 */ /* 0x000fe20008000000 */
[----:B------:R-:W-:Y:S01]  /*2ae0*/  UMOV UR20, UR21 ;  /* 0x0000001500147c82 */ /* 0x000fe20008000000 */
[----:B------:R-:W-:Y:S02]  /*2af0*/  USHF.R.U32.HI UR13, URZ, UR13, UR18 ;  /* 0x0000000dff0d7299 */ /* 0x000fe40008011612 */
[----:B------:R-:W-:Y:S02]  /*2b00*/  USEL UR4, UR29, UR4, !UP0 ;  /* 0x000000041d047287 */ /* 0x000fe4000c000000 */
[----:B------:R-:W-:-:S02]  /*2b10*/  @UP3 USHF.R.U32.HI UR8, URZ, UR11, UR20 ;  /* 0x0000000bff083299 */ /* 0x000fc40008011614 */
[----:B------:R-:W-:Y:S02]  /*2b20*/  UIMAD UR9, UR42, UR5, URZ ;  /* 0x000000052a0972a4 */ /* 0x000fe4000f8e02ff */
[----:B------:R-:W-:Y:S02]  /*2b30*/  USEL UR5, UR37, UR13, !UP2 ;  /* 0x0000000d25057287 */ /* 0x000fe4000d000000 */
[----:B------:R-:W-:Y:S02]  /*2b40*/  UIMAD UR12, UR42, UR8, URZ ;  /* 0x000000082a0c72a4 */ /* 0x000fe4000f8e02ff */
[----:B------:R-:W-:Y:S02]  /*2b50*/  UISETP.GE.AND UP0, UPT, UR4, UR9, UPT ;  /* 0x000000090400728c */ /* 0x000fe4000bf06270 */
[----:B------:R-:W-:Y:S02]  /*2b60*/  UIMAD.WIDE.U32 UR16, UR4, UR10, URZ ;  /* 0x0000000a041072a5 */ /* 0x000fe4000f8e00ff */
[----:B------:R-:W-:-:S02]  /*2b70*/  UISETP.GE.OR UP0, UPT, UR5, UR12, UP0 ;  /* 0x0000000c0500728c */ /* 0x000fc40008706670 */
        /* <DEDUP_REMOVED lines=19> */
.L_x_41:
[----:B------:R-:W2:Y:S02]  /*2cb0*/  LDCU UR4, c[0x0][0xb30] ;  /* 0x00016600ff0477ac */ /* 0x000ea40008000800 */
[----:B--2---:R-:W-:-:S09]  /*2cc0*/  UISETP.NE.AND UP0, UPT, UR4, 0x1, UPT ;  /* 0x000000010400788c */ /* 0x004fd2000bf05270 */
[----:B------:R-:W-:Y:S05]  /*2cd0*/  BRA.U UP0, `(.L_x_42) ;  /* 0x0000000100447547 */ /* 0x000fea000b800000 */
[----:B------:R-:W2:Y:S01]  /*2ce0*/  LDCU.128 UR12, c[0x0][0xb10] ;  /* 0x00016200ff0c77ac */ /* 0x000ea20008000c00 */
[----:B------:R-:W3:Y:S01]  /*2cf0*/  LDCU UR10, c[0x0][0xb0c] ;  /* 0x00016180ff0a77ac */ /* 0x000ee20008000800 */
[----:B------:R-:W4:Y:S01]  /*2d00*/  LDCU UR11, c[0x0][0xb20] ;  /* 0x00016400ff0b77ac */ /* 0x000f220008000800 */
[----:B--2---:R-:W-:Y:S02]  /*2d10*/  UIMAD.WIDE.U32 UR8, UR37, UR12, URZ ;  /* 0x0000000c250872a5 */ /* 0x004fe4000f8e00ff */
[----:B------:R-:W-:Y:S02]  /*2d20*/  UIMAD.WIDE.U32 UR4, UR29, UR15, URZ ;  /* 0x0000000f1d0472a5 */ /* 0x000fe4000f8e00ff */
[----:B---3--:R-:W-:Y:S02]  /*2d30*/  UISETP.NE.AND UP2, UPT, UR10, 0x1, UPT ;  /* 0x000000010a00788c */ /* 0x008fe4000bf45270 */
[----:B------:R-:W-:Y:S01]  /*2d40*/  UISETP.NE.AND UP0, UPT, UR14, 0x1, UPT ;  /* 0x000000010e00788c */ /* 0x000fe2000bf05270 */
[----:B------:R-:W-:-:S02]  /*2d50*/  UMOV UR8, UR9 ;  /* 0x0000000900087c82 */ /* 0x000fc40008000000 */
[----:B------:R-:W-:Y:S01]  /*2d60*/  UMOV UR4, UR5 ;  /* 0x0000000500047c82 */ /* 0x000fe20008000000 */
[----:B------:R-:W-:Y:S02]  /*2d70*/  USHF.R.U32.HI UR13, URZ, UR13, UR8 ;  /* 0x0000000dff0d7299 */ /* 0x000fe40008011608 */
[----:B----4-:R-:W-:Y:S02]  /*2d80*/  USHF.R.U32.HI UR4, URZ, UR11, UR4 ;  /* 0x0000000bff047299 */ /* 0x010fe40008011604 */
[----:B------:R-:W-:Y:S02]  /*2d90*/  USEL UR5, UR37, UR13, !UP2 ;  /* 0x0000000d25057287 */ /* 0x000fe4000d000000 */
[----:B------:R-:W-:-:S04]  /*2da0*/  USEL UR4, UR29, UR4, !UP0 ;  /* 0x000000041d047287 */ /* 0x000fc8000c000000 */
[----:B------:R-:W-:Y:S02]  /*2db0*/  UIADD3 UR8, UPT, UPT, UR5, -UR4, URZ ;  /* 0x8000000405087290 */ /* 0x000fe4000fffe0ff */
[----:B------:R-:W-:Y:S02]  /*2dc0*/  UIADD3 UR4, UPT, UPT, -UR5, UR4, URZ ;  /* 0x0000000405047290 */ /* 0x000fe4000fffe1ff */
[----:B------:R-:W-:Y:S02]  /*2dd0*/  UIMAD UR29, UR8, UR14, UR29 ;  /* 0x0000000e081d72a4 */ /* 0x000fe4000f8e021d */
[----:B------:R-:W-:-:S12]  /*2de0*/  UIMAD UR37, UR4, UR10, UR37 ;  /* 0x0000000a042572a4 */ /* 0x000fd8000f8e0225 */
.L_x_42:
[----:B------:R-:W-:Y:S01]  /*2df0*/  VIADD R11, R11, 0x1 ;  /* 0x000000010b0b7836 */ /* 0x000fe20000000000 */
[----:B------:R-:W-:Y:S01]  /*2e00*/  R2UR UR4, R88 ;  /* 0x00000000580472ca */ /* 0x000fe200000e0000 */
[----:B------:R-:W-:Y:S01]  /*2e10*/  UIADD3 UR30, UPT, UPT, UR37, UR63, URZ ;  /* 0x0000003f251e7290 */ /* 0x000fe2000fffe0ff */
[----:B------:R-:W-:Y:S02]  /*2e20*/  PLOP3.LUT P1, PT, PT, PT, PT, 0x80, 0x8 ;  /* 0x000000000008781c */ /* 0x000fe40003f2f070 */
[----:B------:R-:W-:-:S04]  /*2e30*/  ISETP.NE.AND P0, PT, R11, 0x2, PT ;  /* 0x000000020b00780c */ /* 0x000fc80003f05270 */
[----:B------:R-:W-:Y:S02]  /*2e40*/  SEL R3, RZ, 0x1, P0 ;  /* 0x00000001ff037807 */ /* 0x000fe40000000000 */
[----:B------:R-:W-:Y:S02]  /*2e50*/  SEL R11, R11, RZ, P0 ;  /* 0x000000ff0b0b7207 */ /* 0x000fe40000000000 */
[----:B------:R-:W-:Y:S01]  /*2e60*/  LOP3.LUT R10, R10, R3, RZ, 0x3c, !PT ;  /* 0x000000030a0a7212 */ /* 0x000fe200078e3cff */
[----:B------:R-:W-:Y:S01]  /*2e70*/  UIADD3 UR31, UPT, UPT, UR29, UR4, URZ ;  /* 0x000000041d1f7290 */ /* 0x000fe2000fffe0ff */
[----:B------:R-:W-:Y:S11]  /*2e80*/  BRA.U UP1, `(.L_x_43) ;  /* 0xfffffff1012c7547 */ /* 0x000ff6000b83ffff */
[----:B------:R-:W-:Y:S01]  /*2e90*/  UIADD3 UR8, UPT, UPT, UR6, 0x1a0, URZ ;  /* 0x000001a006087890 */ /* 0x000fe2000fffe0ff */
[----:B------:R-:W-:-:S03]  /*2ea0*/  SHF.L.U32 R3, R12, 0x1f, RZ ;  /* 0x0000001f0c037819 */ /* 0x000fc600000006ff */
[----:B------:R-:W-:-:S09]  /*2eb0*/  ULEA UR4, UR7, UR8, 0x3 ;  /* 0x0000000807047291 */ /* 0x000fd2000f8e18ff */
[----:B------:R-:W2:Y:S02]  /*2ec0*/  SYNCS.PHASECHK.TRANS64.TRYWAIT P0, [UR4], R3 ;  /* 0x00000003ff0075a7 */ /* 0x000ea40008001104 */
[----:B--2---:R-:W-:Y:S05]  /*2ed0*/  @!P0 BRA `(.L_x_44) ;  /* 0x0000007000808947 */ /* 0x004fea0003800000 */
.L_x_177:
[----:B------:R-:W-:-:S04]  /*2ee0*/  UIADD3 UR4, UPT, UPT, UR7, 0x1, URZ ;  /* 0x0000000107047890 */ /* 0x000fc8000fffe0ff */
[----:B------:R-:W-:-:S04]  /*2ef0*/  UISETP.NE.AND UP0, UPT, UR4, 0x34, UPT ;  /* 0x000000340400788c */ /* 0x000fc8000bf05270 */
[----:B------:R-:W-:Y:S02]  /*2f00*/  USEL UR6, URZ, 0x1, UP0 ;  /* 0x00000001ff067887 */ /* 0x000fe40008000000 */
[----:B------:R-:W-:-:S04]  /*2f10*/  USEL UR4, UR4, URZ, UP0 ;  /* 0x000000ff04047287 */ /* 0x000fc80008000000 */
[----:B------:R-:W-:Y:S01]  /*2f20*/  ULEA UR5, UR4, UR8, 0x3 ;  /* 0x0000000804057291 */ /* 0x000fe2000f8e18ff */
[----:B------:R-:W-:-:S04]  /*2f30*/  LOP3.LUT R2, R12, UR6, RZ, 0x3c, !PT ;  /* 0x000000060c027c12 */ /* 0x000fc8000f8e3cff */
[----:B-1----:R-:W-:-:S04]  /*2f40*/  SHF.L.U32 R3, R2, 0x1f, RZ ;  /* 0x0000001f02037819 */ /* 0x002fc800000006ff */
[----:B------:R-:W1:Y:S02]  /*2f50*/  SYNCS.PHASECHK.TRANS64.TRYWAIT P0, [UR5], R3 ;  /* 0x00000003ff0075a7 */ /* 0x000e640008001105 */
[----:B-1----:R-:W-:Y:S05]  /*2f60*/  @!P0 BRA `(.L_x_45) ;  /* 0x0000007000748947 */ /* 0x002fea0003800000 */
.L_x_179:
        /* <DEDUP_REMOVED lines=9> */
.L_x_181:
        /* <DEDUP_REMOVED lines=9> */
.L_x_183:
        /* <DEDUP_REMOVED lines=9> */
.L_x_185:
        /* <DEDUP_REMOVED lines=9> */
.L_x_187:
        /* <DEDUP_REMOVED lines=9> */
.L_x_189:
        /* <DEDUP_REMOVED lines=9> */
.L_x_191:
        /* <DEDUP_REMOVED lines=9> */
.L_x_193:
        /* <DEDUP_REMOVED lines=9> */
.L_x_195:
        /* <DEDUP_REMOVED lines=9> */
.L_x_197:
        /* <DEDUP_REMOVED lines=9> */
.L_x_199:
        /* <DEDUP_REMOVED lines=9> */
.L_x_201:
        /* <DEDUP_REMOVED lines=9> */
.L_x_203:
        /* <DEDUP_REMOVED lines=9> */
.L_x_205:
        /* <DEDUP_REMOVED lines=9> */
.L_x_207:
        /* <DEDUP_REMOVED lines=9> */
.L_x_209:
        /* <DEDUP_REMOVED lines=9> */
.L_x_211:
        /* <DEDUP_REMOVED lines=9> */
.L_x_213:
        /* <DEDUP_REMOVED lines=9> */
.L_x_215:
        /* <DEDUP_REMOVED lines=9> */
.L_x_217:
        /* <DEDUP_REMOVED lines=9> */
.L_x_219:
        /* <DEDUP_REMOVED lines=9> */
.L_x_221:
        /* <DEDUP_REMOVED lines=9> */
.L_x_223:
        /* <DEDUP_REMOVED lines=9> */
.L_x_225:
        /* <DEDUP_REMOVED lines=9> */
.L_x_227:
        /* <DEDUP_REMOVED lines=9> */
.L_x_229:
        /* <DEDUP_REMOVED lines=9> */
.L_x_231:
        /* <DEDUP_REMOVED lines=9> */
.L_x_233:
        /* <DEDUP_REMOVED lines=9> */
.L_x_235:
        /* <DEDUP_REMOVED lines=9> */
.L_x_237:
        /* <DEDUP_REMOVED lines=9> */
.L_x_239:
        /* <DEDUP_REMOVED lines=9> */
.L_x_241:
        /* <DEDUP_REMOVED lines=9> */
.L_x_243:
        /* <DEDUP_REMOVED lines=9> */
.L_x_245:
        /* <DEDUP_REMOVED lines=9> */
.L_x_247:
        /* <DEDUP_REMOVED lines=9> */
.L_x_249:
        /* <DEDUP_REMOVED lines=9> */
.L_x_251:
        /* <DEDUP_REMOVED lines=9> */
.L_x_253:
        /* <DEDUP_REMOVED lines=9> */
.L_x_255:
        /* <DEDUP_REMOVED lines=9> */
.L_x_257:
        /* <DEDUP_REMOVED lines=9> */
.L_x_259:
        /* <DEDUP_REMOVED lines=9> */
.L_x_261:
        /* <DEDUP_REMOVED lines=9> */
.L_x_263:
        /* <DEDUP_REMOVED lines=9> */
.L_x_265:
        /* <DEDUP_REMOVED lines=9> */
.L_x_267:
        /* <DEDUP_REMOVED lines=9> */
.L_x_269:
        /* <DEDUP_REMOVED lines=9> */
.L_x_271:
        /* <DEDUP_REMOVED lines=9> */
.L_x_273:
        /* <DEDUP_REMOVED lines=9> */
.L_x_275:
        /* <DEDUP_REMOVED lines=9> */
.L_x_277:
[----:B------:R-:W-:-:S04]  /*4b00*/  UIADD3 UR4, UPT, UPT, UR4, 0x1, URZ ;  /* 0x0000000104047890 */ /* 0x000fc8000fffe0ff */
[----:B------:R-:W-:-:S04]  /*4b10*/  UISETP.NE.AND UP0, UPT, UR4, 0x34, UPT ;  /* 0x000000340400788c */ /* 0x000fc8000bf05270 */
[----:B------:R-:W-:Y:S02]  /*4b20*/  USEL UR5, URZ, 0x1, UP0 ;  /* 0x00000001ff057887 */ /* 0x000fe40008000000 */
[----:B------:R-:W-:-:S04]  /*4b30*/  USEL UR4, UR4, URZ, UP0 ;  /* 0x000000ff04047287 */ /* 0x000fc80008000000 */
[----:B------:R-:W-:Y:S01]  /*4b40*/  ULEA UR4, UR4, UR8, 0x3 ;  /* 0x0000000804047291 */ /* 0x000fe2000f8e18ff */
[----:B-1----:R-:W-:-:S04]  /*4b50*/  LOP3.LUT R3, R2, UR5, RZ, 0x3c, !PT ;  /* 0x0000000502037c12 */ /* 0x002fc8000f8e3cff */
[----:B------:R-:W-:Y:S01]  /*4b60*/  SHF.L.U32 R3, R3, 0x1f, RZ ;  /* 0x0000001f03037819 */ /* 0x000fe200000006ff */
[----:B------:R-:W-:-:S07]  /*4b70*/  IMAD.U32 R0, RZ, RZ, UR4 ;  /* 0x00000004ff007e24 */ /* 0x000fce000f8e00ff */
.L_x_95:
[----:B-1----:R1:W2:Y:S02]  /*4b80*/  SYNCS.PHASECHK.TRANS64.TRYWAIT P0, [R0+URZ], R3 ;  /* 0x00000003000075a7 */ /* 0x0022a400080011ff */
[----:B--2---:R-:W-:Y:S05]  /*4b90*/  @!P0 NANOSLEEP.SYNCS 0x989680 ;  /* 0x009896800000895d */ /* 0x004fea0003900000 */
[----:B------:R-:W2:Y:S02]  /*4ba0*/  @!P0 SYNCS.PHASECHK.TRANS64 P0, [R0+URZ], R3 ;  /* 0x00000003000085a7 */ /* 0x000ea400080010ff */
[----:B--2---:R-:W-:Y:S05]  /*4bb0*/  @P0 EXIT ;  /* 0x000000000000094d */ /* 0x004fea0003800000 */
[----:B------:R-:W-:Y:S05]  /*4bc0*/  BRA `(.L_x_95) ;  /* 0xfffffffc00ec7947 */ /* 0x000fea000383ffff */
.L_x_23:
[----:B------:R-:W-:-:S04]  /*4bd0*/  UISETP.NE.AND UP0, UPT, UR46, URZ, UPT ;  /* 0x000000ff2e00728c */ /* 0x000fc8000bf05270 */
[----:B------:R-:W-:-:S09]  /*4be0*/  UISETP.NE.OR UP0, UPT, UR18, 0x1, UP0 ;  /* 0x000000011200788c */ /* 0x000fd20008705670 */
[----:B------:R-:W-:Y:S05]  /*4bf0*/  BRA.U UP0, `(.L_x_96) ;  /* 0x0000000500487547 */ /* 0x000fea000b800000 */
[----:B------:R-:W-:Y:S01]  /*4c00*/  ISETP.GE.U32.AND P2, PT, R0, 0x4, PT ;  /* 0x000000040000780c */ /* 0x000fe20003f46070 */
[----:B------:R-:W-:Y:S01]  /*4c10*/  IMAD.MOV.U32 R12, RZ, RZ, 0x1 ;  /* 0x00000001ff0c7424 */ /* 0x000fe200078e00ff */
[----:B------:R-:W-:Y:S02]  /*4c20*/  CS2R R10, SRZ ;  /* 0x00000000000a7805 */ /* 0x000fe4000001ff00 */
[----:B------:R-:W-:Y:S01]  /*4c30*/  CS2R R8, SRZ ;  /* 0x0000000000087805 */ /* 0x000fe2000001ff00 */
[----:B------:R-:W-:Y:S01]  /*4c40*/  UMOV UR6, 0x400 ;  /* 0x0000040000067882 */ /* 0x000fe20000000000 */
[----:B------:R-:W-:Y:S01]  /*4c50*/  UMOV UR5, URZ ;  /* 0x000000ff00057c82 */ /* 0x000fe20008000000 */
[----:B------:R-:W-:-:S12]  /*4c60*/  ULEA UR6, UR46, UR6, 0x18 ;  /* 0x000000062e067291 */ /* 0x000fd8000f8ec0ff */
.L_x_100:
[----:B------:R-:W-:Y:S02]  /*4c70*/  LEA R2, R8, UR6, 0x3 ;  /* 0x0000000608027c11 */ /* 0x000fe4000f8e18ff */
[----:B------:R-:W-:-:S03]  /*4c80*/  SHF.L.U32 R5, R9, 0x1f, RZ ;  /* 0x0000001f09057819 */ /* 0x000fc600000006ff */
[----:B------:R-:W-:Y:S01]  /*4c90*/  VIADD R4, R2, 0x3e0 ;  /* 0x000003e002047836 */ /* 0x000fe20000000000 */
[----:B------:R-:W2:Y:S02]  /*4ca0*/  SYNCS.PHASECHK.TRANS64.TRYWAIT P0, [R2+URZ+0x3d0], R5 ;  /* 0x0003d005020075a7 */ /* 0x000ea400080011ff */
[----:B--2---:R-:W-:Y:S05]  /*4cb0*/  @!P0 BRA `(.L_x_97) ;  /* 0x0000006400d08947 */ /* 0x004fea0003800000 */
.L_x_278:
[----:B------:R-:W-:Y:S01]  /*4cc0*/  ULEA UR4, UR5, UR6, 0x3 ;  /* 0x0000000605047291 */ /* 0x000fe2000f8e18ff */
[----:B------:R-:W-:Y:S02]  /*4cd0*/  PRMT R4, RZ, 0x654, R4 ;  /* 0x00000654ff047816 */ /* 0x000fe40000000004 */
[----:B--2---:R-:W-:Y:S01]  /*4ce0*/  SHF.L.U32 R5, R12, 0x1f, RZ ;  /* 0x0000001f0c057819 */ /* 0x004fe200000006ff */
[----:B------:R-:W-:Y:S01]  /*4cf0*/  UIADD3 UR7, UPT, UPT, UR4, 0x370, URZ ;  /* 0x0000037004077890 */ /* 0x000fe2000fffe0ff */
[----:B------:R2:W-:Y:S05]  /*4d00*/  SYNCS.ARRIVE.TRANS64.RED.A1T0 RZ, [R4+URZ], RZ ;  /* 0x000000ff04ff79a7 */ /* 0x0005ea00081004ff */
[----:B------:R-:W-:Y:S01]  /*4d10*/  IMAD.U32 R7, RZ, RZ, UR7 ;  /* 0x00000007ff077e24 */ /* 0x000fe2000f8e00ff */
[----:B------:R-:W3:Y:S04]  /*4d20*/  SYNCS.PHASECHK.TRANS64.TRYWAIT P0, [UR4+0x380], R5 ;  /* 0x00038005ff0075a7 */ /* 0x000ee80008001104 */
[----:B------:R-:W-:Y:S01]  /*4d30*/  PRMT R6, R0, 0x654, R7 ;  /* 0x0000065400067816 */ /* 0x000fe20000000007 */
[----:B--2---:R-:W-:Y:S01]  /*4d40*/  @!P2 IMAD.MOV.U32 R4, RZ, RZ, 0x10 ;  /* 0x00000010ff04a424 */ /* 0x004fe200078e00ff */
[----:B---3--:R-:W-:Y:S06]  /*4d50*/  @!P0 BRA `(.L_x_98) ;  /* 0x0000006400bc8947 */ /* 0x008fec0003800000 */
.L_x_280:
[----:B------:R-:W-:Y:S01]  /*4d60*/  ULEA UR8, UR5, UR6, 0x4 ;  /* 0x0000000605087291 */ /* 0x000fe2000f8e20ff */
[----:B------:R-:W-:Y:S01]  /*4d70*/  SEL R3, R6, R3, !P2 ;  /* 0x0000000306037207 */ /* 0x000fe20005000000 */
[----:B------:R-:W-:Y:S01]  /*4d80*/  UIADD3 UR9, UPT, UPT, UR4, 0x370, URZ ;  /* 0x0000037004097890 */ /* 0x000fe2000fffe0ff */
[----:B--2---:R-:W-:Y:S01]  /*4d90*/  LEA R2, R11, UR6, 0x3 ;  /* 0x000000060b027c11 */ /* 0x004fe2000f8e18ff */
[----:B------:R-:W-:Y:S01]  /*4da0*/  UIADD3 UR8, UPT, UPT, UR8, 0x400, URZ ;  /* 0x0000040008087890 */ /* 0x000fe2000fffe0ff */
[----:B------:R-:W-:Y:S01]  /*4db0*/  SHF.L.U32 R5, R10, 0x1f, RZ ;  /* 0x0000001f0a057819 */ /* 0x000fe200000006ff */
[----:B------:R2:W-:Y:S01]  /*4dc0*/  @!P2 SYNCS.ARRIVE.TRANS64.RED RZ, [R3+URZ], R4 ;  /* 0x0000000403ffa9a7 */ /* 0x0005e200080004ff */
[----:B------:R-:W-:Y:S01]  /*4dd0*/  UIADD3 UR4, UPT, UPT, UR5, 0x1, URZ ;  /* 0x0000000105047890 */ /* 0x000fe2000fffe0ff */
[----:B------:R-:W-:-:S03]  /*4de0*/  VIADD R8, R8, 0x1 ;  /* 0x0000000108087836 */ /* 0x000fc60000000000 */
[----:B------:R-:W-:Y:S02]  /*4df0*/  UISETP.NE.AND UP0, UPT, UR4, 0x2, UPT ;  /* 0x000000020400788c */ /* 0x000fe4000bf05270 */
[----:B------:R-:W-:Y:S06]  /*4e00*/  UGETNEXTWORKID.BROADCAST [UR8], [UR9] ;  /* 0x00000000080073ca */ /* 0x000fec0008000100 */
[----:B------:R-:W-:Y:S01]  /*4e10*/  USEL UR7, URZ, 0x1, UP0 ;  /* 0x00000001ff077887 */ /* 0x000fe20008000000 */
[----:B------:R-:W-:Y:S01]  /*4e20*/  ISETP.NE.AND P0, PT, R8, 0x2, PT ;  /* 0x000000020800780c */ /* 0x000fe20003f05270 */
[----:B------:R-:W-:Y:S01]  /*4e30*/  USEL UR5, UR4, URZ, UP0 ;  /* 0x000000ff04057287 */ /* 0x000fe20008000000 */
[----:B------:R-:W3:Y:S03]  /*4e40*/  SYNCS.PHASECHK.TRANS64.TRYWAIT P1, [R2+URZ+0x370], R5 ;  /* 0x00037005020075a7 */ /* 0x000ee600080211ff */
[----:B------:R-:W-:Y:S01]  /*4e50*/  LOP3.LUT R12, R12, UR7, RZ, 0x3c, !PT ;  /* 0x000000070c0c7c12 */ /* 0x000fe2000f8e3cff */
[----:B--23--:R-:W-:Y:S07]  /*4e60*/  @!P1 BRA `(.L_x_99) ;  /* 0x0000006400909947 */ /* 0x00cfee0003800000 */
.L_x_281:
[C---:B------:R-:W-:Y:S01]  /*4e70*/  LEA R4, R11.reuse, UR6, 0x4 ;  /* 0x000000060b047c11 */ /* 0x040fe2000f8e20ff */
[----:B--2---:R-:W-:Y:S01]  /*4e80*/  VIADD R2, R2, 0x380 ;  /* 0x0000038002027836 */ /* 0x004fe20000000000 */
[----:B------:R-:W-:Y:S01]  /*4e90*/  SEL R8, R8, RZ, P0 ;  /* 0x000000ff08087207 */ /* 0x000fe20000000000 */
[----:B------:R-:W-:-:S03]  /*4ea0*/  VIADD R11, R11, 0x1 ;  /* 0x000000010b0b7836 */ /* 0x000fc60000000000 */
[----:B------:R-:W2:Y:S01]  /*4eb0*/  LDS.128 R4, [R4+0x400] ;  /* 0x0004000004047984 */ /* 0x000ea20000000c00 */
[----:B------:R-:W-:Y:S02]  /*4ec0*/  PRMT R2, RZ, 0x654, R2 ;  /* 0x00000654ff027816 */ /* 0x000fe40000000002 */
[C---:B------:R-:W-:Y:S01]  /*4ed0*/  ISETP.NE.AND P1, PT, R11.reuse, 0x2, PT ;  /* 0x000000020b00780c */ /* 0x040fe20003f25270 */
[----:B------:R-:W-:Y:S01]  /*4ee0*/  @!PT LDS RZ, [RZ] ;  /* 0x00000000fffff984 */ /* 0x000fe20000000800 */
[----:B------:R-:W-:Y:S01]  /*4ef0*/  @!PT LDS RZ, [RZ] ;  /* 0x00000000fffff984 */ /* 0x000fe20000000800 */
[----:B------:R-:W-:Y:S01]  /*4f00*/  @!PT LDS RZ, [RZ] ;  /* 0x00000000fffff984 */ /* 0x000fe20000000800 */
[----:B------:R-:W-:Y:S01]  /*4f10*/  @!PT LDS RZ, [RZ] ;  /* 0x00000000fffff984 */ /* 0x000fe20000000800 */
[----:B------:R3:W-:Y:S06]  /*4f20*/  MEMBAR.ALL.CTA ;  /* 0x0000000000007992 */ /* 0x0007ec0000008000 */
[----:B---3--:R-:W3:Y:S01]  /*4f30*/  FENCE.VIEW.ASYNC.S ;  /* 0x00000000000073c6 */ /* 0x008ee20000000000 */
[----:B------:R-:W-:Y:S01]  /*4f40*/  SEL R11, R11, RZ, P1 ;  /* 0x000000ff0b0b7207 */ /* 0x000fe20000800000 */
[----:B---3--:R3:W-:Y:S01]  /*4f50*/  SYNCS.ARRIVE.TRANS64.RED.A1T0 RZ, [R2+URZ], RZ ;  /* 0x000000ff02ff79a7 */ /* 0x0087e200081004ff */
[----:B--2---:R-:W-:-:S02]  /*4f60*/  LOP3.LUT P3, RZ, R6, 0x1, RZ, 0xc0, !PT ;  /* 0x0000000106ff7812 */ /* 0x004fc4000786c0ff */
[----:B------:R-:W-:-:S04]  /*4f70*/  SEL R5, RZ, 0x1, P1 ;  /* 0x00000001ff057807 */ /* 0x000fc80000800000 */
[----:B------:R-:W-:Y:S02]  /*4f80*/  LOP3.LUT R10, R10, R5, RZ, 0x3c, !PT ;  /* 0x000000050a0a7212 */ /* 0x000fe400078e3cff */
[----:B---3--:R-:W-:-:S04]  /*4f90*/  SEL R2, RZ, 0x1, P0 ;  /* 0x00000001ff027807 */ /* 0x008fc80000000000 */
[----:B------:R-:W-:Y:S01]  /*4fa0*/  LOP3.LUT R9, R9, R2, RZ, 0x3c, !PT ;  /* 0x0000000209097212 */ /* 0x000fe200078e3cff */
[----:B------:R-:W-:Y:S06]  /*4fb0*/  @P3 BRA `(.L_x_100) ;  /* 0xfffffffc002c3947 */ /* 0x000fec000383ffff */
[----:B------:R-:W-:Y:S01]  /*4fc0*/  ULEA UR4, UR5, UR6, 0x3 ;  /* 0x0000000605047291 */ /* 0x000fe2000f8e18ff */
[----:B------:R-:W-:-:S08]  /*4fd0*/  SHF.L.U32 R3, R12, 0x1f, RZ ;  /* 0x0000001f0c037819 */ /* 0x000fd000000006ff */
[----:B------:R-:W2:Y:S02]  /*4fe0*/  SYNCS.PHASECHK.TRANS64 P0, [UR4+0x380], R3 ;  /* 0x00038003ff0075a7 */ /* 0x000ea40008001004 */
[----:B--2---:R-:W-:Y:S05]  /*4ff0*/  @P0 BRA `(.L_x_101) ;  /* 0x0000000000080947 */ /* 0x004fea0003800000 */
[----:B------:R-:W2:Y:S02]  /*5000*/  SYNCS.PHASECHK.TRANS64.TRYWAIT P0, [UR4+0x380], R3 ;  /* 0x00038003ff0075a7 */ /* 0x000ea40008001104 */
[----:B--2---:R-:W-:Y:S05]  /*5010*/  @!P0 BRA `(.L_x_102) ;  /* 0x0000006400388947 */ /* 0x004fea0003800000 */
.L_x_101:
[----:B------:R-:W-:-:S04]  /*5020*/  UIADD3 UR7, UPT, UPT, UR5, 0x1, URZ ;  /* 0x0000000105077890 */ /* 0x000fc8000fffe0ff */
[----:B------:R-:W-:-:S04]  /*5030*/  UISETP.NE.AND UP0, UPT, UR7, 0x2, UPT ;  /* 0x000000020700788c */ /* 0x000fc8000bf05270 */
[----:B------:R-:W-:Y:S02]  /*5040*/  USEL UR8, URZ, 0x1, UP0 ;  /* 0x00000001ff087887 */ /* 0x000fe40008000000 */
[----:B------:R-:W-:-:S04]  /*5050*/  USEL UR7, UR7, URZ, UP0 ;  /* 0x000000ff07077287 */ /* 0x000fc80008000000 */
[----:B------:R-:W-:Y:S01]  /*5060*/  ULEA UR7, UR7, UR6, 0x3 ;  /* 0x0000000607077291 */ /* 0x000fe2000f8e18ff */
[----:B--2---:R-:W-:-:S04]  /*5070*/  LOP3.LUT R3, R12, UR8, RZ, 0x3c, !PT ;  /* 0x000000080c037c12 */ /* 0x004fc8000f8e3cff */
[----:B------:R-:W-:-:S04]  /*5080*/  SHF.L.U32 R0, R3, 0x1f, RZ ;  /* 0x0000001f03007819 */ /* 0x000fc800000006ff */
[----:B------:R-:W2:Y:S02]  /*5090*/  SYNCS.PHASECHK.TRANS64 P0, [UR7+0x380], R0 ;  /* 0x00038000ff0075a7 */ /* 0x000ea40008001007 */
[----:B-12---:R-:W-:Y:S05]  /*50a0*/  @P0 EXIT ;  /* 0x000000000000094d */ /* 0x006fea0003800000 */
[----:B------:R-:W-:Y:S02]  /*50b0*/  SHF.L.U32 R3, R3, 0x1f, RZ ;  /* 0x0000001f03037819 */ /* 0x000fe400000006ff */
[----:B------:R-:W-:-:S07]  /*50c0*/  MOV R0, UR7 ;  /* 0x0000000700007c02 */ /* 0x000fce0008000f00 */
.L_x_103:
[----:B-1----:R1:W2:Y:S02]  /*50d0*/  SYNCS.PHASECHK.TRANS64.TRYWAIT P0, [R0+URZ+0x380], R3 ;  /* 0x00038003000075a7 */ /* 0x0022a400080011ff */
[----:B--2---:R-:W-:Y:S05]  /*50e0*/  @!P0 NANOSLEEP.SYNCS 0x989680 ;  /* 0x009896800000895d */ /* 0x004fea0003900000 */
[----:B------:R-:W2:Y:S02]  /*50f0*/  @!P0 SYNCS.PHASECHK.TRANS64 P0, [R0+URZ+0x380], R3 ;  /* 0x00038003000085a7 */ /* 0x000ea400080010ff */
[----:B--2---:R-:W-:Y:S05]  /*5100*/  @P0 EXIT ;  /* 0x000000000000094d */ /* 0x004fea0003800000 */
[----:B------:R-:W-:Y:S05]  /*5110*/  BRA `(.L_x_103) ;  /* 0xfffffffc00ec7947 */ /* 0x000fea000383ffff */
.L_x_96:
[----:B------:R-:W-:Y:S05]  /*5120*/  BRA.U UP5, `(.L_x_104) ;  /* 0x0000001105847547 */ /* 0x000fea000b800000 */
[----:B------:R-:W-:Y:S01]  /*5130*/  UMOV UR4, 0x40 ;  /* 0x0000004000047882 */ /* 0x000fe20000000000 */
[----:B------:R-:W-:Y:S01]  /*5140*/  NOP ;  /* 0x0000000000007918 */ /* 0x000fe20000000000 */
[----:B------:R-:W-:Y:S01]  /*5150*/  ULEA UR5, UR46, UR4, 0x18 ;  /* 0x000000042e057291 */ /* 0x000fe2000f8ec0ff */
[----:B------:R-:W-:Y:S02]  /*5160*/  UMOV UR6, 0x400 ;  /* 0x0000040000067882 */ /* 0x000fe40000000000 */
[----:B------:R-:W-:-:S06]  /*5170*/  ULEA UR6, UR46, UR6, 0x18 ;  /* 0x000000062e067291 */ /* 0x000fcc000f8ec0ff */
[----:B------:R-:W2:Y:S02]  /*5180*/  LDS.U8 R0, [UR5+0x1c] ;  /* 0x00001c05ff007984 */ /* 0x000ea40008000000 */
[----:B--2---:R-:W-:-:S13]  /*5190*/  ISETP.NE.AND P0, PT, R0, RZ, PT ;  /* 0x000000ff0000720c */ /* 0x004fda0003f05270 */
[----:B------:R-:W-:Y:S05]  /*51a0*/  @P0 BRA `(.L_x_105) ;  /* 0x0000000400080947 */ /* 0x000fea0003800000 */
[----:B------:R-:W-:Y:S02]  /*51b0*/  UISETP.NE.U32.AND UP1, UPT, UR27, 0x1, UPT ;  /* 0x000000011b00788c */ /* 0x000fe4000bf25070 */
[----:B------:R-:W-:-:S07]  /*51c0*/  UIADD3 UR7, UPT, UPT, UR5, 0x8, URZ ;  /* 0x0000000805077890 */ /* 0x000fce000fffe0ff */
[----:B------:R-:W-:Y:S05]  /*51d0*/  BRA.U !UP1, `(.L_x_106) ;  /* 0x00000001099c7547 */ /* 0x000fea000b800000 */
[----:B------:R-:W-:Y:S01]  /*51e0*/  ELECT P0, URZ, PT ;  /* 0x0000000000ff782f */ /* 0x000fe20003800000 */
[----:B------:R-:W-:-:S12]  /*51f0*/  BSSY B0, `(.L_x_106) ;  /* 0x0000025000007945 */ /* 0x000fd80003800000 */
[----:B------:R-:W-:Y:S05]  /*5200*/  @!P0 BRA `(.L_x_107) ;  /* 0x00000000008c8947 */ /* 0x000fea0003800000 */
[----:B------:R-:W-:-:S05]  /*5210*/  UMOV UR4, 0x10 ;  /* 0x0000001000047882 */ /* 0x000fca0000000000 */
[----:B------:R-:W-:Y:S04]  /*5220*/  DEPBAR.LE SB2, 0x36 ;  /* 0x0000ad800000791a */ /* 0x000fe80000000000 */
[----:B------:R-:W2:Y:S02]  /*5230*/  UTCATOMSWS.2CTA.FIND_AND_SET.ALIGN UP0, UR4, UR4 ;  /* 0x00000004000475e3 */ /* 0x000ea40008200800 */
[----:B--2---:R-:W-:Y:S01]  /*5240*/  MOV R11, UR4 ;  /* 0x00000004000b7c02 */ /* 0x004fe20008000f00 */
[----:B------:R-:W-:Y:S06]  /*5250*/  BRA.U UP0, `(.L_x_108) ;  /* 0x0000000100187547 */ /* 0x000fec000b800000 */
.L_x_109:
[----:B------:R-:W-:Y:S05]  /*5260*/  NANOSLEEP 0x64 ;  /* 0x000000640000795d */ /* 0x000fea0003800000 */
[----:B------:R-:W-:-:S05]  /*5270*/  UMOV UR4, 0x10 ;  /* 0x0000001000047882 */ /* 0x000fca0000000000 */
[----:B------:R-:W-:Y:S04]  /*5280*/  DEPBAR.LE SB2, 0x36 ;  /* 0x0000ad800000791a */ /* 0x000fe80000000000 */
[----:B------:R-:W2:Y:S02]  /*5290*/  UTCATOMSWS.2CTA.FIND_AND_SET.ALIGN UP0, UR4, UR4 ;  /* 0x00000004000475e3 */ /* 0x000ea40008200800 */
[----:B--2---:R-:W-:Y:S01]  /*52a0*/  MOV R11, UR4 ;  /* 0x00000004000b7c02 */ /* 0x004fe20008000f00 */
[----:B------:R-:W-:Y:S05]  /*52b0*/  BRA.U !UP0, `(.L_x_109) ;  /* 0xfffffffd08e87547 */ /* 0x000fea000b83ffff */
.L_x_108:
[----:B------:R-:W2:Y:S01]  /*52c0*/  LDS R7, [UR5+0x10] ;  /* 0x00001005ff077984 */ /* 0x000ea20008000800 */
[----:B------:R-:W-:Y:S01]  /*52d0*/  IMAD.U32 R5, RZ, RZ, UR6 ;  /* 0x00000006ff057e24 */ /* 0x000fe2000f8e00ff */
[----:B------:R-:W-:-:S03]  /*52e0*/  MOV R4, UR28 ;  /* 0x0000001c00047c02 */ /* 0x000fc60008000f00 */
[----:B------:R-:W-:Y:S01]  /*52f0*/  VIADD R5, R5, 0x420 ;  /* 0x0000042005057836 */ /* 0x000fe20000000000 */
[----:B--2---:R-:W-:-:S04]  /*5300*/  SHF.L.U32 R7, R7, 0x1f, RZ ;  /* 0x0000001f07077819 */ /* 0x004fc800000006ff */
[----:B------:R-:W2:Y:S02]  /*5310*/  SYNCS.PHASECHK.TRANS64.TRYWAIT P0, [UR5+0x8], R7 ;  /* 0x00000807ff0075a7 */ /* 0x000ea40008001105 */
[----:B--2---:R-:W-:Y:S05]  /*5320*/  @P0 BRA `(.L_x_110) ;  /* 0x0000000000080947 */ /* 0x004fea0003800000 */
[----:B------:R-:W2:Y:S02]  /*5330*/  SYNCS.PHASECHK.TRANS64.TRYWAIT P0, [UR5+0x8], R7 ;  /* 0x00000807ff0075a7 */ /* 0x000ea40008001105 */
[----:B--2---:R-:W-:Y:S05]  /*5340*/  @!P0 BRA `(.L_x_111) ;  /* 0x0000006000848947 */ /* 0x004fea0003800000 */
.L_x_110:
[----:B--2---:R-:W-:Y:S01]  /*5350*/  HFMA2 R0, -RZ, RZ, 0, 5.9604644775390625e-08 ;  /* 0x00000001ff007431 */ /* 0x004fe200000001ff */
[----:B------:R-:W-:Y:S01]  /*5360*/  UPRMT UR4, UR28, 0x654, UR7 ;  /* 0x000006541c047896 */ /* 0x000fe20008000007 */
[----:B------:R-:W-:Y:S01]  /*5370*/  IMAD.MOV.U32 R8, RZ, RZ, 0xffff ;  /* 0x0000ffffff087424 */ /* 0x000fe200078e00ff */
[----:B------:R-:W-:Y:S01]  /*5380*/  PRMT R4, R4, 0x654, R5 ;  /* 0x0000065404047816 */ /* 0x000fe20000000005 */
[----:B------:R-:W-:Y:S02]  /*5390*/  IMAD.MOV.U32 R6, RZ, RZ, 0x4 ;  /* 0x00000004ff067424 */ /* 0x000fe400078e00ff */
[----:B------:R-:W-:Y:S01]  /*53a0*/  IMAD.SHL.U32 R9, R11, 0x20, RZ ;  /* 0x000000200b097824 */ /* 0x000fe200078e00ff */
[----:B------:R-:W-:Y:S02]  /*53b0*/  MOV R5, UR4 ;  /* 0x0000000400057c02 */ /* 0x000fe40008000f00 */
[-C--:B------:R-:W-:Y:S01]  /*53c0*/  SHF.L.U32 R8, R8, R11.reuse, RZ ;  /* 0x0000000b08087219 */ /* 0x080fe200000006ff */
[----:B------:R2:W-:Y:S01]  /*53d0*/  SYNCS.ARRIVE.TRANS64.RED RZ, [UR4], R6 ;  /* 0x00000006ffff79a7 */ /* 0x0005e20008000404 */
[----:B------:R-:W-:Y:S01]  /*53e0*/  SHF.L.U32 R7, R0, R11, RZ ;  /* 0x0000000b00077219 */ /* 0x000fe200000006ff */
[----:B------:R2:W-:Y:S04]  /*53f0*/  STS [UR6+0x420], R9 ;  /* 0x00042009ff007988 */ /* 0x0005e80008000806 */
[----:B------:R2:W-:Y:S04]  /*5400*/  STAS [R4.64], R11 ;  /* 0x0000000b04007dbd */ /* 0x0005e8000c0008ff */
[----:B------:R2:W-:Y:S04]  /*5410*/  ATOMS.OR RZ, [UR5+0x14], R8 ;  /* 0x00001408ffff798c */ /* 0x0005e8000b000005 */
[----:B------:R2:W-:Y:S04]  /*5420*/  ATOMS.OR RZ, [UR5+0x18], R7 ;  /* 0x00001807ffff798c */ /* 0x0005e8000b000005 */
[----:B------:R2:W-:Y:S02]  /*5430*/  ATOMS.XOR RZ, [UR5+0x10], R0 ;  /* 0x00001000ffff798c */ /* 0x0005e4000b800005 */
.L_x_107:
[----:B-1----:R-:W-:Y:S05]  /*5440*/  BSYNC B0 ;  /* 0x0000000000007941 */ /* 0x002fea0003800000 */
.L_x_106:
[----:B------:R-:W-:Y:S05]  /*5450*/  BRA.U UP1, `(.L_x_112) ;  /* 0x00000001016c7547 */ /* 0x000fea000b800000 */
[----:B------:R-:W-:-:S03]  /*5460*/  UMOV UR4, 0xffffffff ;  /* 0xffffffff00047882 */ /* 0x000fc60000000000 */
[----:B------:R-:W-:Y:S05]  /*5470*/  BRA.DIV UR4, `(.L_x_113) ;  /* 0x0000006204507947 */ /* 0x000fea000b800000 */
[----:B------:R-:W-:-:S13]  /*5480*/  ELECT P6, URZ, PT ;  /* 0x0000000000ff782f */ /* 0x000fda00038c0000 */
.L_x_285:
[----:B------:R-:W-:Y:S05]  /*5490*/  @!P6 BRA `(.L_x_112) ;  /* 0x00000000005ce947 */ /* 0x000fea0003800000 */
[----:B--2---:R-:W2:Y:S02]  /*54a0*/  LDS R5, [UR5+0x10] ;  /* 0x00001005ff057984 */ /* 0x004ea40008000800 */
[----:B--2---:R-:W-:-:S04]  /*54b0*/  SHF.L.U32 R5, R5, 0x1f, RZ ;  /* 0x0000001f05057819 */ /* 0x004fc800000006ff */
[----:B------:R-:W2:Y:S02]  /*54c0*/  SYNCS.PHASECHK.TRANS64.TRYWAIT P0, [UR5+0x8], R5 ;  /* 0x00000805ff0075a7 */ /* 0x000ea40008001105 */
[----:B--2---:R-:W-:Y:S05]  /*54d0*/  @P0 BRA `(.L_x_114) ;  /* 0x0000000000080947 */ /* 0x004fea0003800000 */
[----:B------:R-:W2:Y:S02]  /*54e0*/  SYNCS.PHASECHK.TRANS64.TRYWAIT P0, [UR5+0x8], R5 ;  /* 0x00000805ff0075a7 */ /* 0x000ea40008001105 */
[----:B--2---:R-:W-:Y:S05]  /*54f0*/  @!P0 BRA `(.L_x_115) ;  /* 0x0000006000508947 */ /* 0x004fea0003800000 */
.L_x_114:
[----:B------:R-:W3:Y:S01]  /*5500*/  LDS R7, [UR6+0x420] ;  /* 0x00042006ff077984 */ /* 0x000ee20008000800 */
[----:B--2---:R-:W-:Y:S02]  /*5510*/  HFMA2 R0, -RZ, RZ, 0, 5.9604644775390625e-08 ;  /* 0x00000001ff007431 */ /* 0x004fe400000001ff */
[----:B------:R-:W-:Y:S01]  /*5520*/  IMAD.MOV.U32 R4, RZ, RZ, 0xffff ;  /* 0x0000ffffff047424 */ /* 0x000fe200078e00ff */
[----:B------:R-:W-:Y:S01]  /*5530*/  UPRMT UR4, UR28, 0x654, UR7 ;  /* 0x000006541c047896 */ /* 0x000fe20008000007 */
[----:B---3--:R-:W-:-:S03]  /*5540*/  IMAD.SHL.U32 R5, R7, 0x20, RZ ;  /* 0x0000002007057824 */ /* 0x008fc600078e00ff */
[-C--:B------:R-:W-:Y:S02]  /*5550*/  SHF.L.U32 R4, R4, R7.reuse, RZ ;  /* 0x0000000704047219 */ /* 0x080fe400000006ff */
[----:B------:R-:W-:Y:S01]  /*5560*/  SHF.L.U32 R7, R0, R7, RZ ;  /* 0x0000000700077219 */ /* 0x000fe200000006ff */
[----:B------:R3:W-:Y:S04]  /*5570*/  STS [UR6+0x420], R5 ;  /* 0x00042005ff007988 */ /* 0x0007e80008000806 */
[----:B------:R3:W-:Y:S04]  /*5580*/  ATOMS.OR RZ, [UR5+0x14], R4 ;  /* 0x00001404ffff798c */ /* 0x0007e8000b000005 */
[----:B------:R3:W-:Y:S01]  /*5590*/  ATOMS.OR RZ, [UR5+0x18], R7 ;  /* 0x00001807ffff798c */ /* 0x0007e2000b000005 */
[----:B------:R-:W-:Y:S03]  /*55a0*/  SYNCS.ARRIVE.TRANS64.RED.A1T0 RZ, [UR4], RZ ;  /* 0x000000ffffff79a7 */ /* 0x000fe60008100404 */
[----:B------:R3:W-:Y:S01]  /*55b0*/  ATOMS.XOR RZ, [UR5+0x10], R0 ;  /* 0x00001000ffff798c */ /* 0x0007e2000b800005 */
[----:B------:R-:W-:Y:S05]  /*55c0*/  BRA `(.L_x_112) ;  /* 0x0000000000107947 */ /* 0x000fea0003800000 */
.L_x_105:
[----:B------:R-:W-:Y:S02]  /*55d0*/  MOV R0, 0xffffffff ;  /* 0xffffffff00007802 */ /* 0x000fe40000000f00 */
[----:B------:R-:W-:-:S03]  /*55e0*/  MOV R4, 0x5610 ;  /* 0x0000561000047802 */ /* 0x000fc60000000f00 */
[----:B------:R2:W-:Y:S04]  /*55f0*/  STS [UR6+0x420], R0 ;  /* 0x00042000ff007988 */ /* 0x0005e80008000806 */
[----:B-12--5:R-:W-:Y:S05]  /*5600*/  CALL.REL.NOINC `($__internal_1_$__cuda_sm10x_tcgen05_guardrail_trap_phase_invalid_during_alloc) ;  /* 0x0000006400987944 */ /* 0x026fea0003c00000 */
.L_x_112:
[----:B------:R-:W-:Y:S05]  /*5610*/  WARPSYNC.ALL ;  /* 0x0000000000007948 */ /* 0x000fea0003800000 */
[----:B------:R-:W4:Y:S01]  /*5620*/  S2UR UR4, SR_CgaCtaId ;  /* 0x00000000000479c3 */ /* 0x000f220000008800 */
[----:B------:R-:W-:Y:S01]  /*5630*/  UMOV UR13, 0x400 ;  /* 0x00000400000d7882 */ /* 0x000fe20000000000 */
[----:B------:R-:W-:-:S06]  /*5640*/  NOP ;  /* 0x0000000000007918 */ /* 0x000fcc0000000000 */
[----:B------:R-:W-:Y:S06]  /*5650*/  BAR.ARV 0x6, 0xa0 ;  /* 0x0182800000007b1d */ /* 0x000fec0000002000 */
[----:B------:R-:W1:Y:S01]  /*5660*/  LDCU UR6, c[0x0][0x38c] ;  /* 0x00007180ff0677ac */ /* 0x000e620008000800 */
[----:B------:R-:W-:Y:S01]  /*5670*/  LOP3.LUT R3, R3, 0xffff, RZ, 0xc0, !PT ;  /* 0x0000ffff03037812 */ /* 0x000fe200078ec0ff */
[----:B--2---:R-:W-:Y:S01]  /*5680*/  IMAD.MOV.U32 R9, RZ, RZ, 0x1 ;  /* 0x00000001ff097424 */ /* 0x004fe200078e00ff */
[----:B------:R-:W-:Y:S01]  /*5690*/  LOP3.LUT R2, R2, 0xffff, RZ, 0xc0, !PT ;  /* 0x0000ffff02027812 */ /* 0x000fe200078ec0ff */
[----:B------:R-:W-:Y:S01]  /*56a0*/  IMAD.MOV.U32 R8, RZ, RZ, RZ ;  /* 0x000000ffff087224 */ /* 0x000fe200078e00ff */
[----:B------:R-:W-:Y:S01]  /*56b0*/  R2UR UR16, R3 ;  /* 0x00000000031072ca */ /* 0x000fe200000e0000 */
[----:B------:R-:W-:Y:S01]  /*56c0*/  UMOV UR20, URZ ;  /* 0x000000ff00147c82 */ /* 0x000fe20008000000 */
[----:B------:R-:W-:-:S02]  /*56d0*/  R2UR UR24, R2 ;  /* 0x00000000021872ca */ /* 0x000fc400000e0000 */
[----:B------:R-:W-:Y:S01]  /*56e0*/  CS2R R2, SRZ ;  /* 0x0000000000027805 */ /* 0x000fe2000001ff00 */
[----:B------:R-:W-:Y:S01]  /*56f0*/  UMOV UR10, URZ ;  /* 0x000000ff000a7c82 */ /* 0x000fe20008000000 */
[----:B----4-:R-:W-:Y:S02]  /*5700*/  ULEA UR13, UR4, UR13, 0x18 ;  /* 0x0000000d040d7291 */ /* 0x010fe4000f8ec0ff */
[----:B------:R-:W-:Y:S02]  /*5710*/  UISETP.NE.AND UP3, UPT, UR27, URZ, UPT ;  /* 0x000000ff1b00728c */ /* 0x000fe4000bf65270 */
[----:B------:R-:W-:Y:S02]  /*5720*/  UIADD3 UR5, UPT, UPT, UR13, 0x4600, URZ ;  /* 0x000046000d057890 */ /* 0x000fe4000fffe0ff */
[----:B------:R-:W-:Y:S02]  /*5730*/  UIADD3 UR4, UPT, UPT, UR13, 0x1e600, URZ ;  /* 0x0001e6000d047890 */ /* 0x000fe4000fffe0ff */
[----:B-1----:R-:W-:Y:S01]  /*5740*/  UIADD3 UR6, UPT, UPT, UR6, 0x1f, URZ ;  /* 0x0000001f06067890 */ /* 0x002fe2000fffe0ff */
[----:B---3--:R-:W1:Y:S01]  /*5750*/  LDS R0, [UR13+0x420] ;  /* 0x0004200dff007984 */ /* 0x008e620008000800 */
[----:B------:R-:W-:-:S02]  /*5760*/  USHF.R.U32.HI UR5, URZ, 0x4, UR5 ;  /* 0x00000004ff057899 */ /* 0x000fc40008011605 */
[----:B------:R-:W-:Y:S02]  /*5770*/  USHF.R.S32.HI UR21, URZ, 0x1f, UR6 ;  /* 0x0000001fff157899 */ /* 0x000fe40008011406 */
[----:B------:R-:W-:Y:S02]  /*5780*/  USHF.R.U32.HI UR4, URZ, 0x4, UR4 ;  /* 0x00000004ff047899 */ /* 0x000fe40008011604 */
[----:B------:R-:W-:Y:S02]  /*5790*/  ULEA.HI UR21, UR21, UR6, URZ, 0x5 ;  /* 0x0000000615157291 */ /* 0x000fe4000f8f28ff */
[----:B------:R-:W-:Y:S02]  /*57a0*/  ULOP3.LUT UR5, UR5, 0x3fff, URZ, 0xc0, !UPT ;  /* 0x00003fff05057892 */ /* 0x000fe4000f8ec0ff */
[----:B------:R-:W-:Y:S02]  /*57b0*/  USHF.R.S32.HI UR21, URZ, 0x5, UR21 ;  /* 0x00000005ff157899 */ /* 0x000fe40008011415 */
[----:B------:R-:W-:-:S02]  /*57c0*/  ULOP3.LUT UR18, UR4, 0x3fff, URZ, 0xc0, !UPT ;  /* 0x00003fff04127892 */ /* 0x000fc4000f8ec0ff */
[----:B------:R-:W-:Y:S02]  /*57d0*/  UISETP.LT.AND UP0, UPT, UR21, 0x1, UPT ;  /* 0x000000011500788c */ /* 0x000fe4000bf01270 */
[----:B------:R-:W-:Y:S02]  /*57e0*/  ULOP3.LUT UR17, UR5, 0x10000, URZ, 0xfc, !UPT ;  /* 0x0001000005117892 */ /* 0x000fe4000f8efcff */
[----:B------:R-:W-:Y:S02]  /*57f0*/  ULOP3.LUT UR18, UR18, 0x10000, URZ, 0xfc, !UPT ;  /* 0x0001000012127892 */ /* 0x000fe4000f8efcff */
[----:B------:R-:W-:Y:S01]  /*5800*/  USEL UR25, UR21, 0x1, !UP0 ;  /* 0x0000000115197887 */ /* 0x000fe2000c000000 */
[----:B------:R-:W-:Y:S01]  /*5810*/  UMOV UR11, URZ ;  /* 0x000000ff000b7c82 */ /* 0x000fe20008000000 */
[----:B------:R-:W-:Y:S01]  /*5820*/  UMOV UR22, 0x0 ;  /* 0x0000000000167882 */ /* 0x000fe20000000000 */
[----:B------:R-:W-:Y:S01]  /*5830*/  UMOV UR23, 0x8200010 ;  /* 0x0820001000177882 */ /* 0x000fe20000000000 */
[----:B-1----:R-:W-:-:S15]  /*5840*/  R2UR UR26, R0 ;  /* 0x00000000001a72ca */ /* 0x002fde00000e0000 */
.L_x_123:
[C---:B------:R-:W-:Y:S02]  /*5850*/  LEA R0, R8.reuse, UR13, 0x3 ;  /* 0x0000000d08007c11 */ /* 0x040fe4000f8e18ff */
[----:B------:R-:W-:Y:S02]  /*5860*/  SHF.L.U32 R5, R3, 0x1f, RZ ;  /* 0x0000001f03057819 */ /* 0x000fe400000006ff */
[----:B------:R-:W-:Y:S02]  /*5870*/  LEA R4, R8, UR13, 0x4 ;  /* 0x0000000d08047c11 */ /* 0x000fe4000f8e20ff */
[----:B------:R-:W1:Y:S02]  /*5880*/  SYNCS.PHASECHK.TRANS64.TRYWAIT P0, [R0+URZ+0x370], R5 ;  /* 0x00037005000075a7 */ /* 0x000e6400080011ff */
[----:B-1-3--:R-:W-:Y:S05]  /*5890*/  @!P0 BRA `(.L_x_116) ;  /* 0x0000005c00808947 */ /* 0x00afea0003800000 */
.L_x_286:
[----:B-1----:R-:W1:Y:S01]  /*58a0*/  LDS.128 R4, [R4+0x400] ;  /* 0x0004000004047984 */ /* 0x002e620000000c00 */
[----:B------:R-:W-:Y:S02]  /*58b0*/  VIADD R0, R0, 0x380 ;  /* 0x0000038000007836 */ /* 0x000fe40000000000 */
[----:B------:R-:W-:Y:S01]  /*58c0*/  VIADD R8, R8, 0x1 ;  /* 0x0000000108087836 */ /* 0x000fe20000000000 */
[----:B------:R-:W-:Y:S01]  /*58d0*/  @!PT LDS RZ, [RZ] ;  /* 0x00000000fffff984 */ /* 0x000fe20000000800 */
[----:B------:R-:W-:Y:S01]  /*58e0*/  @!PT LDS RZ, [RZ] ;  /* 0x00000000fffff984 */ /* 0x000fe20000000800 */
[----:B------:R-:W-:Y:S01]  /*58f0*/  @!PT LDS RZ, [RZ] ;  /* 0x00000000fffff984 */ /* 0x000fe20000000800 */
[----:B------:R-:W-:Y:S01]  /*5900*/  @!PT LDS RZ, [RZ] ;  /* 0x00000000fffff984 */ /* 0x000fe20000000800 */
[----:B------:R2:W-:Y:S06]  /*5910*/  MEMBAR.ALL.CTA ;  /* 0x0000000000007992 */ /* 0x0005ec0000008000 */
[----:B--2---:R-:W2:Y:S01]  /*5920*/  FENCE.VIEW.ASYNC.S ;  /* 0x00000000000073c6 */ /* 0x004ea20000000000 */
[----:B------:R-:W-:-:S04]  /*5930*/  PRMT R0, RZ, 0x654, R0 ;  /* 0x00000654ff007816 */ /* 0x000fc80000000000 */
[----:B--2---:R2:W-:Y:S01]  /*5940*/  SYNCS.ARRIVE.TRANS64.RED.A1T0 RZ, [R0+URZ], RZ ;  /* 0x000000ff00ff79a7 */ /* 0x0045e200081004ff */
[----:B-1----:R-:W-:Y:S01]  /*5950*/  LOP3.LUT P1, RZ, R6, 0x1, RZ, 0xc0, !PT ;  /* 0x0000000106ff7812 */ /* 0x002fe2000782c0ff */
[----:B--2---:R-:W-:-:S12]  /*5960*/  BRA.U UP3, `(.L_x_117) ;  /* 0x0000000103cc7547 */ /* 0x004fd8000b800000 */
[----:B------:R-:W1:Y:S01]  /*5970*/  LDCU UR4, c[0x0][0x38c] ;  /* 0x00007180ff0477ac */ /* 0x000e620008000800 */
[----:B------:R-:W-:Y:S02]  /*5980*/  PLOP3.LUT P2, PT, PT, PT, PT, 0x80, 0x8 ;  /* 0x000000000008781c */ /* 0x000fe40003f4f070 */
[----:B------:R-:W-:Y:S01]  /*5990*/  SHF.L.U32 R5, R9, 0x1f, RZ ;  /* 0x0000001f09057819 */ /* 0x000fe200000006ff */
[----:B------:R-:W-:Y:S02]  /*59a0*/  ULEA UR19, UR20, UR13, 0x3 ;  /* 0x0000000d14137291 */ /* 0x000fe4000f8e18ff */
[----:B-1----:R-:W-:-:S06]  /*59b0*/  UISETP.GE.AND UP0, UPT, UR4, 0x1, UPT ;  /* 0x000000010400788c */ /* 0x002fcc000bf06270 */
[----:B------:R-:W-:-:S05]  /*59c0*/  PLOP3.LUT P0, PT, PT, PT, UP0, 0x80, 0x8 ;  /* 0x000000000008781c */ /* 0x000fca0003f0f008 */
[----:B------:R-:W-:-:S08]  /*59d0*/  @UP0 ULEA UR4, UR10, UR13, 0x3 ;  /* 0x0000000d0a040291 */ /* 0x000fd0000f8e18ff */
[----:B------:R-:W-:-:S04]  /*59e0*/  @P0 SHF.L.U32 R0, R2, 0x1f, RZ ;  /* 0x0000001f02000819 */ /* 0x000fc800000006ff */
[----:B------:R1:W2:Y:S01]  /*59f0*/  @P0 SYNCS.PHASECHK.TRANS64.TRYWAIT P2, [UR4], R0 ;  /* 0x00000000ff0005a7 */ /* 0x0002a20008041104 */
[----:B------:R-:W3:Y:S02]  /*5a00*/  SYNCS.PHASECHK.TRANS64.TRYWAIT P0, [UR19+0x3b0], R5 ;  /* 0x0003b005ff0075a7 */ /* 0x000ee40008001113 */
[----:B-123--:R-:W-:Y:S05]  /*5a10*/  @!P0 BRA `(.L_x_118) ;  /* 0x0000005c00348947 */ /* 0x00efea0003800000 */
.L_x_288:
[----:B------:R-:W-:Y:S01]  /*5a20*/  UMOV UR14, UR11 ;  /* 0x0000000b000e7c82 */ /* 0x000fe20008000000 */
[----:B------:R-:W-:Y:S05]  /*5a30*/  BRA.U !UP0, `(.L_x_119) ;  /* 0x0000000108887547 */ /* 0x000fea000b800000 */
[----:B------:R-:W-:Y:S02]  /*5a40*/  UIADD3 UR14, UPT, UPT, UR25, UR11, URZ ;  /* 0x0000000b190e7290 */ /* 0x000fe4000fffe0ff */
[----:B------:R-:W-:Y:S02]  /*5a50*/  ULEA UR15, UR20, UR26, 0x6 ;  /* 0x0000001a140f7291 */ /* 0x000fe4000f8e30ff */
[----:B------:R-:W-:Y:S01]  /*5a60*/  UPLOP3.LUT UP2, UPT, UPT, UPT, UPT, 0x40, 0x4 ;  /* 0x000000000004789c */ /* 0x000fe20003f4e870 */
[----:B------:R-:W-:Y:S01]  /*5a70*/  UMOV UR12, UR21 ;  /* 0x00000015000c7c82 */ /* 0x000fe20008000000 */
[----:B------:R-:W-:-:S09]  /*5a80*/  UMOV UR5, UR10 ;  /* 0x0000000a00057c82 */ /* 0x000fd20008000000 */
.L_x_122:
[----:B--2---:R-:W-:Y:S01]  /*5a90*/  ULEA UR6, UR5, UR13, 0x3 ;  /* 0x0000000d05067291 */ /* 0x004fe2000f8e18ff */
[----:B---3--:R-:W-:Y:S11]  /*5aa0*/  @P2 BRA `(.L_x_120) ;  /* 0x00000000000c2947 */ /* 0x008ff60003800000 */
[----:B-1----:R-:W-:Y:S04]  /*5ab0*/  SHF.L.U32 R5, R2, 0x1f, RZ ;  /* 0x0000001f02057819 */ /* 0x002fe800000006ff */
[----:B------:R-:W1:Y:S02]  /*5ac0*/  SYNCS.PHASECHK.TRANS64.TRYWAIT P0, [UR6], R5 ;  /* 0x00000005ff0075a7 */ /* 0x000e640008001106 */
[----:B-1----:R-:W-:Y:S05]  /*5ad0*/  @!P0 BRA `(.L_x_121) ;  /* 0x0000005c001c8947 */ /* 0x002fea0003800000 */
.L_x_120:
[----:B------:R-:W-:Y:S01]  /*5ae0*/  UISETP.NE.AND UP0, UPT, UR12, 0x1, UPT ;  /* 0x000000010c00788c */ /* 0x000fe2000bf05270 */
[----:B------:R-:W-:Y:S01]  /*5af0*/  PLOP3.LUT P2, PT, PT, PT, PT, 0x80, 0x8 ;  /* 0x000000000008781c */ /* 0x000fe20003f4f070 */
[----:B------:R-:W-:Y:S02]  /*5b00*/  UIADD3 UR4, UPT, UPT, UR5, 0x1, URZ ;  /* 0x0000000105047890 */ /* 0x000fe4000fffe0ff */
[----:B------:R-:W-:Y:S02]  /*5b10*/  ULEA UR8, UR5, UR18, 0x7 ;  /* 0x0000001205087291 */ /* 0x000fe4000f8e38ff */
[----:B------:R-:W-:Y:S01]  /*5b20*/  UISETP.NE.AND UP1, UPT, UR4, 0x34, UPT ;  /* 0x000000340400788c */ /* 0x000fe2000bf25270 */
[----:B------:R-:W-:Y:S01]  /*5b30*/  PLOP3.LUT P0, PT, PT, PT, UP0, 0x80, 0x8 ;  /* 0x000000000008781c */ /* 0x000fe20003f0f008 */
[----:B------:R-:W-:Y:S02]  /*5b40*/  UIADD3 UR11, UPT, UPT, UR11, 0x1, URZ ;  /* 0x000000010b0b7890 */ /* 0x000fe4000fffe0ff */
[----:B------:R-:W-:Y:S02]  /*5b50*/  USEL UR7, URZ, 0x1, UP1 ;  /* 0x00000001ff077887 */ /* 0x000fe40008800000 */
[----:B------:R-:W-:Y:S01]  /*5b60*/  USEL UR10, UR4, URZ, UP1 ;  /* 0x000000ff040a7287 */ /* 0x000fe20008800000 */
[----:B------:R-:W-:Y:S01]  /*5b70*/  UMOV UR9, 0xc0004010 ;  /* 0xc000401000097882 */ /* 0x000fe20000000000 */
[----:B------:R-:W-:Y:S02]  /*5b80*/  UIADD3 UR12, UPT, UPT, UR12, -0x1, URZ ;  /* 0xffffffff0c0c7890 */ /* 0x000fe4000fffe0ff */
[----:B------:R-:W-:Y:S01]  /*5b90*/  LOP3.LUT R2, R2, UR7, RZ, 0x3c, !PT ;  /* 0x0000000702027c12 */ /* 0x000fe2000f8e3cff */
[----:B------:R-:W-:Y:S01]  /*5ba0*/  @UP0 ULEA UR4, UR10, UR13, 0x3 ;  /* 0x0000000d0a040291 */ /* 0x000fe2000f8e18ff */
[----:B------:R-:W-:Y:S02]  /*5bb0*/  UMOV UR7, 0xc0004010 ;  /* 0xc000401000077882 */ /* 0x000fe40000000000 */
[----:B-1----:R-:W-:Y:S01]  /*5bc0*/  @P0 SHF.L.U32 R0, R2, 0x1f, RZ ;  /* 0x0000001f02000819 */ /* 0x002fe200000006ff */
[----:B------:R-:W-:Y:S05]  /*5bd0*/  UISETP.NE.AND UP0, UPT, UR11, UR14, UPT ;  /* 0x0000000e0b00728c */ /* 0x000fea000bf05270 */
[----:B------:R2:W3:Y:S01]  /*5be0*/  @P0 SYNCS.PHASECHK.TRANS64.TRYWAIT P2, [UR4], R0 ;  /* 0x00000000ff0005a7 */ /* 0x0004e20008041104 */
[----:B------:R-:W-:Y:S02]  /*5bf0*/  UIADD3 UR4, UPT, UPT, UR6, 0x1a0, URZ ;  /* 0x000001a006047890 */ /* 0x000fe4000fffe0ff */
[----:B------:R-:W-:Y:S03]  /*5c00*/  ULEA UR6, UR5, UR17, 0x7 ;  /* 0x0000001105067291 */ /* 0x000fe6000f8e38ff */
[----:B------:R-:W-:Y:S06]  /*5c10*/  UMOV UR5, UR10 ;  /* 0x0000000a00057c82 */ /* 0x000fec0008000000 */
[----:B------:R2:W-:Y:S01]  /*5c20*/  UTCQMMA.2CTA gdesc[UR6], gdesc[UR8], tmem[UR15], tmem[UR22], idesc[UR23], UP2 ;  /* 0x00ff1608060075ea */ /* 0x0005e2000920030f */
[----:B------:R-:W-:Y:S01]  /*5c30*/  UPLOP3.LUT UP2, UPT, UPT, UPT, UPT, 0x80, 0x8 ;  /* 0x000000000008789c */ /* 0x000fe20003f4f070 */
[----:B------:R2:W-:Y:S01]  /*5c40*/  UTCBAR.2CTA.MULTICAST [UR4], URZ, UR16 ;  /* 0x000000ff040073e9 */ /* 0x0005e20008200810 */
[----:B------:R-:W-:Y:S09]  /*5c50*/  BRA.U UP0, `(.L_x_122) ;  /* 0xfffffffd008c7547 */ /* 0x000ff2000b83ffff */
.L_x_119:
[----:B--2---:R-:W-:Y:S01]  /*5c60*/  UIADD3 UR4, UPT, UPT, UR19, 0x390, URZ ;  /* 0x0000039013047890 */ /* 0x004fe2000fffe0ff */
[----:B------:R-:W-:-:S08]  /*5c70*/  UMOV UR11, UR14 ;  /* 0x0000000e000b7c82 */ /* 0x000fd00008000000 */
[----:B------:R2:W-:Y:S01]  /*5c80*/  UTCBAR.2CTA.MULTICAST [UR4], URZ, UR24 ;  /* 0x000000ff040073e9 */ /* 0x0005e20008200818 */
[----:B------:R-:W-:Y:S02]  /*5c90*/  NOP ;  /* 0x0000000000007918 */ /* 0x000fe40000000000 */
.L_x_117:
[----:B--2---:R-:W-:Y:S01]  /*5ca0*/  UIADD3 UR4, UPT, UPT, UR20, 0x1, URZ ;  /* 0x0000000114047890 */ /* 0x004fe2000fffe0ff */
[----:B------:R-:W-:-:S03]  /*5cb0*/  ISETP.NE.AND P0, PT, R8, 0x2, PT ;  /* 0x000000020800780c */ /* 0x000fc60003f05270 */
[----:B------:R-:W-:Y:S01]  /*5cc0*/  UISETP.NE.AND UP0, UPT, UR4, 0x4, UPT ;  /* 0x000000040400788c */ /* 0x000fe2000bf05270 */
[----:B-1----:R-:W-:Y:S02]  /*5cd0*/  SEL R0, RZ, 0x1, P0 ;  /* 0x00000001ff007807 */ /* 0x002fe40000000000 */
[----:B------:R-:W-:Y:S01]  /*5ce0*/  SEL R8, R8, RZ, P0 ;  /* 0x000000ff08087207 */ /* 0x000fe20000000000 */
[----:B------:R-:W-:Y:S01]  /*5cf0*/  USEL UR5, URZ, 0x1, UP0 ;  /* 0x00000001ff057887 */ /* 0x000fe20008000000 */
[----:B------:R-:W-:Y:S01]  /*5d00*/  LOP3.LUT R3, R3, R0, RZ, 0x3c, !PT ;  /* 0x0000000003037212 */ /* 0x000fe200078e3cff */
[----:B------:R-:W-:-:S04]  /*5d10*/  USEL UR20, UR4, URZ, UP0 ;  /* 0x000000ff04147287 */ /* 0x000fc80008000000 */
[----:B------:R-:W-:Y:S01]  /*5d20*/  LOP3.LUT R9, R9, UR5, RZ, 0x3c, !PT ;  /* 0x0000000509097c12 */ /* 0x000fe2000f8e3cff */
[----:B------:R-:W-:Y:S07]  /*5d30*/  @P1 BRA `(.L_x_123) ;  /* 0xfffffff800c41947 */ /* 0x000fee000383ffff */
[----:B------:R-:W1:Y:S01]  /*5d40*/  S2UR UR8, SR_CgaCtaId ;  /* 0x00000000000879c3 */ /* 0x000e620000008800 */
[----:B------:R-:W-:Y:S01]  /*5d50*/  ELECT P0, URZ, PT ;  /* 0x0000000000ff782f */ /* 0x000fe20003800000 */
[----:B------:R-:W-:Y:S01]  /*5d60*/  HFMA2 R0, -RZ, RZ, 0, 5.9604644775390625e-08 ;  /* 0x00000001ff007431 */ /* 0x000fe200000001ff */
[----:B------:R-:W-:-:S05]  /*5d70*/  UMOV UR4, 0x40 ;  /* 0x0000004000047882 */ /* 0x000fca0000000000 */
[----:B------:R-:W-:Y:S01]  /*5d80*/  UVIRTCOUNT.DEALLOC.SMPOOL 0x80 ;  /* 0x000000800000784c */ /* 0x000fe20000000000 */
[----:B------:R-:W-:Y:S02]  /*5d90*/  UISETP.NE.AND UP1, UPT, UR27, URZ, UPT ;  /* 0x000000ff1b00728c */ /* 0x000fe4000bf25270 */
[----:B-1----:R-:W-:-:S09]  /*5da0*/  ULEA UR8, UR8, UR4, 0x18 ;  /* 0x0000000408087291 */ /* 0x002fd2000f8ec0ff */
[----:B------:R1:W-:Y:S01]  /*5db0*/  @P0 STS.U8 [UR8+0x1c], R0 ;  /* 0x00001c00ff000988 */ /* 0x0003e20008000008 */
[----:B------:R-:W-:Y:S05]  /*5dc0*/  BRA.U UP1, `(.L_x_124) ;  /* 0x0000000101a07547 */ /* 0x000fea000b800000 */
[----:B------:R-:W-:Y:S01]  /*5dd0*/  UIADD3 UR7, UPT, UPT, UR13, 0x3b0, URZ ;  /* 0x000003b00d077890 */ /* 0x000fe2000fffe0ff */
[----:B------:R-:W-:-:S03]  /*5de0*/  SHF.L.U32 R3, R9, 0x1f, RZ ;  /* 0x0000001f09037819 */ /* 0x000fc600000006ff */
[----:B------:R-:W-:-:S09]  /*5df0*/  ULEA UR4, UR20, UR7, 0x3 ;  /* 0x0000000714047291 */ /* 0x000fd2000f8e18ff */
[----:B------:R-:W2:Y:S02]  /*5e00*/  SYNCS.PHASECHK.TRANS64.TRYWAIT P0, [UR4], R3 ;  /* 0x00000003ff0075a7 */ /* 0x000ea40008001104 */
[----:B--2---:R-:W-:Y:S05]  /*5e10*/  @!P0 BRA `(.L_x_125) ;  /* 0x0000005800648947 */ /* 0x004fea0003800000 */
.L_x_291:
        /* <DEDUP_REMOVED lines=9> */
.L_x_293:
        /* <DEDUP_REMOVED lines=9> */
.L_x_295:
[----:B------:R-:W-:-:S04]  /*5f40*/  UIADD3 UR4, UPT, UPT, UR4, 0x1, URZ ;  /* 0x0000000104047890 */ /* 0x000fc8000fffe0ff */
[----:B------:R-:W-:-:S04]  /*5f50*/  UISETP.NE.AND UP0, UPT, UR4, 0x4, UPT ;  /* 0x000000040400788c */ /* 0x000fc8000bf05270 */
[----:B------:R-:W-:Y:S02]  /*5f60*/  USEL UR5, URZ, 0x1, UP0 ;  /* 0x00000001ff057887 */ /* 0x000fe40008000000 */
[----:B------:R-:W-:-:S04]  /*5f70*/  USEL UR4, UR4, URZ, UP0 ;  /* 0x000000ff04047287 */ /* 0x000fc80008000000 */
[----:B------:R-:W-:Y:S01]  /*5f80*/  ULEA UR4, UR4, UR7, 0x3 ;  /* 0x0000000704047291 */ /* 0x000fe2000f8e18ff */
[----:B-1----:R-:W-:-:S04]  /*5f90*/  LOP3.LUT R3, R2, UR5, RZ, 0x3c, !PT ;  /* 0x0000000502037c12 */ /* 0x002fc8000f8e3cff */
[----:B------:R-:W-:Y:S01]  /*5fa0*/  SHF.L.U32 R3, R3, 0x1f, RZ ;  /* 0x0000001f03037819 */ /* 0x000fe200000006ff */
[----:B------:R-:W-:-:S04]  /*5fb0*/  IMAD.U32 R0, RZ, RZ, UR4 ;  /* 0x00000004ff007e24 */ /* 0x000fc8000f8e00ff */
[----:B------:R1:W2:Y:S03]  /*5fc0*/  SYNCS.PHASECHK.TRANS64.TRYWAIT P0, [R0+URZ], R3 ;  /* 0x00000003000075a7 */ /* 0x0002a600080011ff */
[----:B--2---:R-:W-:Y:S05]  /*5fd0*/  @!P0 NANOSLEEP.SYNCS 0x989680 ;  /* 0x009896800000895d */ /* 0x004fea0003900000 */
[----:B------:R-:W2:Y:S02]  /*5fe0*/  @!P0 SYNCS.PHASECHK.TRANS64 P0, [R0+URZ], R3 ;  /* 0x00000003000085a7 */ /* 0x000ea400080010ff */
[----:B--2---:R-:W-:Y:S05]  /*5ff0*/  @P0 BRA `(.L_x_128) ;  /* 0x0000000000200947 */ /* 0x004fea0003800000 */
.L_x_129:
[----:B--2---:R2:W4:Y:S02]  /*6000*/  SYNCS.PHASECHK.TRANS64.TRYWAIT P0, [R0+URZ], R3 ;  /* 0x00000003000075a7 */ /* 0x00452400080011ff */
[----:B----4-:R-:W-:Y:S05]  /*6010*/  @!P0 NANOSLEEP.SYNCS 0x989680 ;  /* 0x009896800000895d */ /* 0x010fea0003900000 */
[----:B------:R-:W4:Y:S02]  /*6020*/  @!P0 SYNCS.PHASECHK.TRANS64 P0, [R0+URZ], R3 ;  /* 0x00000003000085a7 */ /* 0x000f2400080010ff */
[----:B----4-:R-:W-:Y:S05]  /*6030*/  @!P0 BRA `(.L_x_129) ;  /* 0xfffffffc00f08947 */ /* 0x010fea000383ffff */
[----:B------:R-:W-:Y:S05]  /*6040*/  BRA `(.L_x_128) ;  /* 0x00000000000c7947 */ /* 0x000fea0003800000 */
.L_x_124:
[----:B------:R-:W-:-:S04]  /*6050*/  UIADD3 UR4, UPT, UPT, UR13, 0x3f0, URZ ;  /* 0x000003f00d047890 */ /* 0x000fc8000fffe0ff */
[----:B------:R-:W-:-:S09]  /*6060*/  UPRMT UR4, UR28, 0x654, UR4 ;  /* 0x000006541c047896 */ /* 0x000fd20008000004 */
[----:B------:R-:W-:Y:S03]  /*6070*/  SYNCS.ARRIVE.TRANS64.RED.A1T0 RZ, [UR4], RZ ;  /* 0x000000ffffff79a7 */ /* 0x000fe60008100404 */
.L_x_128:
[----:B-12---:R-:W-:Y:S01]  /*6080*/  SHF.L.U32 R3, RZ, 0x1f, RZ ;  /* 0x0000001fff037819 */ /* 0x006fe200000006ff */
[----:B------:R-:W-:Y:S01]  /*6090*/  UIADD3 UR4, UPT, UPT, UR13, 0x3f0, URZ ;  /* 0x000003f00d047890 */ /* 0x000fe2000fffe0ff */
[----:B------:R-:W-:Y:S02]  /*60a0*/  PLOP3.LUT P0, PT, PT, PT, UP1, 0x80, 0x8 ;  /* 0x000000000008781c */ /* 0x000fe40003f0f018 */
[----:B------:R-:W1:Y:S02]  /*60b0*/  SYNCS.PHASECHK.TRANS64.TRYWAIT P1, [UR13+0x3f0], R3 ;  /* 0x0003f003ff0075a7 */ /* 0x000e64000802110d */
[----:B-1----:R-:W-:Y:S09]  /*60c0*/  @!P1 BRA `(.L_x_130) ;  /* 0x0000005800009947 */ /* 0x002ff20003800000 */
.L_x_297:
[----:B------:R-:W-:Y:S01]  /*60d0*/  @!UP1 UPRMT UR4, UR28, 0x654, UR4 ;  /* 0x000006541c049896 */ /* 0x000fe20008000004 */
[----:B------:R-:W-:Y:S01]  /*60e0*/  UMOV UR5, 0xffff ;  /* 0x0000ffff00057882 */ /* 0x000fe20000000000 */
[----:B------:R-:W-:-:S07]  /*60f0*/  UMOV UR6, 0x1 ;  /* 0x0000000100067882 */ /* 0x000fce0000000000 */
[----:B------:R-:W-:Y:S01]  /*6100*/  @!P0 SYNCS.ARRIVE.TRANS64.RED.A1T0 RZ, [UR4], RZ ;  /* 0x000000ffffff89a7 */ /* 0x000fe20008100404 */
[----:B------:R-:W-:Y:S01]  /*6110*/  NOP ;  /* 0x0000000000007918 */ /* 0x000fe20000000000 */
[----:B-1----:R-:W1:Y:S01]  /*6120*/  LDS R0, [UR8+0x14] ;  /* 0x00001408ff007984 */ /* 0x002e620008000800 */
[----:B------:R-:W-:-:S04]  /*6130*/  ULOP3.LUT UR4, UR26, 0xffff, URZ, 0xc0, !UPT ;  /* 0x0000ffff1a047892 */ /* 0x000fc8000f8ec0ff */
[----:B------:R-:W-:-:S04]  /*6140*/  USHF.R.U32.HI UR4, URZ, 0x5, UR4 ;  /* 0x00000005ff047899 */ /* 0x000fc80008011604 */
[----:B------:R-:W-:Y:S02]  /*6150*/  USHF.L.U32 UR5, UR5, UR4, URZ ;  /* 0x0000000405057299 */ /* 0x000fe400080006ff */
[----:B------:R-:W-:-:S04]  /*6160*/  USHF.L.U32 UR4, UR6, UR4, URZ ;  /* 0x0000000406047299 */ /* 0x000fc800080006ff */
[----:B-1----:R-:W-:-:S04]  /*6170*/  LOP3.LUT R0, R0, UR5, RZ, 0xc0, !PT ;  /* 0x0000000500007c12 */ /* 0x002fc8000f8ec0ff */
[----:B------:R-:W-:-:S13]  /*6180*/  ISETP.NE.AND P0, PT, R0, UR5, PT ;  /* 0x0000000500007c0c */ /* 0x000fda000bf05270 */
[----:B------:R-:W-:Y:S05]  /*6190*/  @P0 BRA `(.L_x_131) ;  /* 0x0000000000580947 */ /* 0x000fea0003800000 */
[----:B------:R-:W1:Y:S02]  /*61a0*/  LDS R0, [UR8+0x18] ;  /* 0x00001808ff007984 */ /* 0x000e640008000800 */
[----:B-1----:R-:W-:-:S04]  /*61b0*/  LOP3.LUT R0, R0, UR4, RZ, 0xc0, !PT ;  /* 0x0000000400007c12 */ /* 0x002fc8000f8ec0ff */
[----:B------:R-:W-:-:S13]  /*61c0*/  ISETP.NE.AND P0, PT, R0, UR4, PT ;  /* 0x0000000400007c0c */ /* 0x000fda000bf05270 */
[----:B------:R-:W-:Y:S05]  /*61d0*/  @P0 BRA `(.L_x_132) ;  /* 0x00000000003c0947 */ /* 0x000fea0003800000 */
[----:B------:R-:W1:Y:S01]  /*61e0*/  S2R R2, SR_LANEID ;  /* 0x0000000000027919 */ /* 0x000e620000000000 */
[----:B------:R-:W-:Y:S01]  /*61f0*/  ULOP3.LUT UR5, URZ, UR5, URZ, 0x33, !UPT ;  /* 0x00000005ff057292 */ /* 0x000fe2000f8e33ff */
[----:B------:R-:W-:Y:S01]  /*6200*/  LOP3.LUT R4, RZ, UR4, RZ, 0x33, !PT ;  /* 0x00000004ff047c12 */ /* 0x000fe2000f8e33ff */
[----:B------:R-:W-:Y:S02]  /*6210*/  VOTEU.ANY UR4, UPT, PT ;  /* 0x0000000000047886 */ /* 0x000fe400038e0100 */
[----:B------:R-:W-:Y:S01]  /*6220*/  UFLO.U32 UR4, UR4 ;  /* 0x00000004000472bd */ /* 0x000fe200080e0000 */
[----:B------:R-:W2:Y:S01]  /*6230*/  REDUX UR6, R4 ;  /* 0x00000000040673c4 */ /* 0x000ea20000000000 */
[----:B------:R-:W-:-:S06]  /*6240*/  IMAD.U32 R0, RZ, RZ, UR5 ;  /* 0x00000005ff007e24 */ /* 0x000fcc000f8e00ff */
[----:B------:R4:W-:Y:S01]  /*6250*/  UTCATOMSWS.AND URZ, UR5 ;  /* 0x0000000500ff79e3 */ /* 0x0009e20008000000 */
[----:B------:R-:W3:Y:S01]  /*6260*/  REDUX UR7, R0 ;  /* 0x00000000000773c4 */ /* 0x000ee20000000000 */
[----:B-1----:R-:W-:Y:S01]  /*6270*/  ISETP.EQ.U32.AND P0, PT, R2, UR4, PT ;  /* 0x0000000402007c0c */ /* 0x002fe2000bf02070 */
[----:B--2---:R-:W-:Y:S01]  /*6280*/  IMAD.U32 R2, RZ, RZ, UR6 ;  /* 0x00000006ff027e24 */ /* 0x004fe2000f8e00ff */
[----:B---3--:R-:W-:-:S11]  /*6290*/  MOV R3, UR7 ;  /* 0x0000000700037c02 */ /* 0x008fd60008000f00 */
[----:B------:R4:W-:Y:S04]  /*62a0*/  @P0 ATOMS.AND RZ, [UR8+0x14], R3 ;  /* 0x00001403ffff098c */ /* 0x0009e8000a800008 */
[----:B------:R4:W-:Y:S01]  /*62b0*/  @P0 ATOMS.AND RZ, [UR8+0x18], R2 ;  /* 0x00001802ffff098c */ /* 0x0009e2000a800008 */
[----:B------:R-:W-:Y:S05]  /*62c0*/  BRA `(.L_x_133) ;  /* 0x0000000000147947 */ /* 0x000fea0003800000 */
.L_x_132:
[----:B------:R-:W-:Y:S02]  /*62d0*/  MOV R2, 0x62f0 ;  /* 0x000062f000027802 */ /* 0x000fe40000000f00 */
[----:B---3-5:R-:W-:Y:S05]  /*62e0*/  CALL.REL.NOINC `($__internal_0_$__cuda_sm10x_tcgen05_guardrail_trap_col_being_dealloced_not_returned_by_alloc) ;  /* 0x0000005800547944 */ /* 0x028fea0003c00000 */
[----:B------:R-:W-:Y:S05]  /*62f0*/  BRA `(.L_x_133) ;  /* 0x0000000000087947 */ /* 0x000fea0003800000 */
.L_x_131:
[----:B------:R-:W-:Y:S02]  /*6300*/  MOV R2, 0x6320 ;  /* 0x0000632000027802 */ /* 0x000fe40000000f00 */
[----:B---3-5:R-:W-:Y:S05]  /*6310*/  CALL.REL.NOINC `($__internal_2_$__cuda_sm10x_tcgen05_guardrail_trap_unallocated_columns_being_dealloced) ;  /* 0x0000005800607944 */ /* 0x028fea0003c00000 */
.L_x_133:
[----:B------:R-:W-:Y:S01]  /*6320*/  NOP ;  /* 0x0000000000007918 */ /* 0x000fe20000000000 */
[----:B----4-:R-:W-:Y:S05]  /*6330*/  EXIT ;  /* 0x000000000000794d */ /* 0x010fea0003800000 */
.L_x_104:
[----:B------:R-:W-:-:S09]  /*6340*/  UISETP.NE.OR UP0, UPT, UR18, 0x3, !UP4 ;  /* 0x000000031200788c */ /* 0x000fd2000e705670 */
[----:B------:R-:W-:Y:S05]  /*6350*/  BRA.U UP0, `(.L_x_134) ;  /* 0x0000000d00dc7547 */ /* 0x000fea000b800000 */
[----:B------:R-:W2:Y:S01]  /*6360*/  LDCU.64 UR4, c[0x0][0x888] ;  /* 0x00011100ff0477ac */ /* 0x000ea20008000a00 */
[----:B------:R-:W3:Y:S01]  /*6370*/  LDC.64 R12, c[0x0][0x348] ;  /* 0x0000d200ff0c7b82 */ /* 0x000ee20000000a00 */
[----:B------:R-:W-:Y:S02]  /*6380*/  HFMA2 R9, -RZ, RZ, 0, 0 ;  /* 0x00000000ff097431 */ /* 0x000fe400000001ff */
[----:B------:R-:W-:Y:S01]  /*6390*/  IMAD.MOV.U32 R11, RZ, RZ, 0x1 ;  /* 0x00000001ff0b7424 */ /* 0x000fe200078e00ff */
[----:B------:R-:W4:Y:S01]  /*63a0*/  LDCU UR35, c[0x0][0x370] ;  /* 0x00006e00ff2377ac */ /* 0x000f220008000800 */
[----:B------:R-:W-:Y:S01]  /*63b0*/  IMAD.MOV.U32 R10, RZ, RZ, RZ ;  /* 0x000000ffff0a7224 */ /* 0x000fe200078e00ff */
[----:B------:R-:W-:Y:S01]  /*63c0*/  MOV R3, 0x1000 ;  /* 0x0000100000037802 */ /* 0x000fe20000000f00 */
[----:B------:R-:W4:Y:S01]  /*63d0*/  LDCU.128 UR48, c[0x0][0xb10] ;  /* 0x00016200ff3077ac */ /* 0x000f220008000c00 */
[----:B------:R-:W1:Y:S01]  /*63e0*/  LDCU UR34, c[0x0][0x374] ;  /* 0x00006e80ff2277ac */ /* 0x000e620008000800 */
[----:B------:R-:W1:Y:S01]  /*63f0*/  LDCU.64 UR32, c[0x0][0x890] ;  /* 0x00011200ff2077ac */ /* 0x000e620008000a00 */
[----:B------:R-:W1:Y:S01]  /*6400*/  LDCU UR15, c[0x0][0xb0c] ;  /* 0x00016180ff0f77ac */ /* 0x000e620008000800 */
[----:B--2---:R-:W-:Y:S01]  /*6410*/  UISETP.NE.U32.AND UP0, UPT, UR4, URZ, UPT ;  /* 0x000000ff0400728c */ /* 0x004fe2000bf05070 */
[----:B------:R-:W2:Y:S01]  /*6420*/  LDCU UR40, c[0x0][0xb20] ;  /* 0x00016400ff2877ac */ /* 0x000ea20008000800 */
[----:B------:R-:W2:Y:S01]  /*6430*/  LDCU UR4, c[0x0][0xb30] ;  /* 0x00016600ff0477ac */ /* 0x000ea20008000800 */
[----:B------:R-:W-:Y:S01]  /*6440*/  UMOV UR21, 0x400 ;  /* 0x0000040000157882 */ /* 0x000fe20000000000 */
[----:B----4-:R-:W-:-:S02]  /*6450*/  UIMAD.WIDE.U32 UR6, UR35, UR48, URZ ;  /* 0x00000030230672a5 */ /* 0x010fc4000f8e00ff */
[----:B-1----:R-:W-:Y:S02]  /*6460*/  UIMAD.WIDE.U32 UR8, UR34, UR51, URZ ;  /* 0x00000033220872a5 */ /* 0x002fe4000f8e00ff */
[----:B------:R-:W-:Y:S02]  /*6470*/  ULEA UR21, UR46, UR21, 0x18 ;  /* 0x000000152e157291 */ /* 0x000fe4000f8ec0ff */
[----:B------:R-:W-:Y:S02]  /*6480*/  UISETP.NE.U32.AND UP6, UPT, UR32, URZ, UPT ;  /* 0x000000ff2000728c */ /* 0x000fe4000bfc5070 */
[----:B------:R-:W-:Y:S02]  /*6490*/  UIADD3 UR37, UPT, UPT, UR21, 0x348, URZ ;  /* 0x0000034815257890 */ /* 0x000fe4000fffe0ff */
[----:B------:R-:W-:Y:S02]  /*64a0*/  UISETP.NE.AND.EX UP5, UPT, UR5, URZ, UPT, UP0 ;  /* 0x000000ff0500728c */ /* 0x000fe4000bfa5300 */
[----:B------:R-:W-:Y:S01]  /*64b0*/  UISETP.NE.AND UP0, UPT, UR42, 0x1, UPT ;  /* 0x000000012a00788c */ /* 0x000fe2000bf05270 */
[----:B------:R-:W-:Y:S01]  /*64c0*/  UMOV UR6, UR7 ;  /* 0x0000000700067c82 */ /* 0x000fe20008000000 */
[----:B------:R-:W-:Y:S01]  /*64d0*/  UMOV UR38, UR9 ;  /* 0x0000000900267c82 */ /* 0x000fe20008000000 */
[----:B------:R-:W-:-:S02]  /*64e0*/  UISETP.NE.AND UP0, UPT, UR15, 0x1, UPT ;  /* 0x000000010f00788c */ /* 0x000fc4000bf05270 */
[----:B------:R-:W-:Y:S02]  /*64f0*/  UPLOP3.LUT UP4, UPT, UPT, UPT, UPT, 0x40, 0x4 ;  /* 0x000000000004789c */ /* 0x000fe40003f8e870 */
[----:B------:R-:W-:Y:S01]  /*6500*/  UISETP.GE.AND UP2, UPT, UR42, 0x1, UPT ;  /* 0x000000012a00788c */ /* 0x000fe2000bf46270 */
[----:B------:R-:W1:Y:S01]  /*6510*/  LDCU.64 UR22, c[0x0][0xb28] ;  /* 0x00016500ff1677ac */ /* 0x000e620008000a00 */
[----:B------:R-:W-:Y:S02]  /*6520*/  UISETP.NE.AND.EX UP6, UPT, UR33, URZ, UPT, UP6 ;  /* 0x000000ff2100728c */ /* 0x000fe4000bfc5360 */
[----:B------:R-:W-:Y:S02]  /*6530*/  UIADD3 UR25, UPT, UPT, UR21, 0x340, URZ ;  /* 0x0000034015197890 */ /* 0x000fe4000fffe0ff */
[----:B------:R-:W-:Y:S02]  /*6540*/  UPRMT UR37, UR46, 0x654, UR37 ;  /* 0x000006542e257896 */ /* 0x000fe40008000025 */
[----:B------:R-:W-:-:S02]  /*6550*/  USHF.R.U32.HI UR39, URZ, UR49, UR6 ;  /* 0x00000031ff277299 */ /* 0x000fc40008011606 */
[----:B--2---:R-:W-:Y:S02]  /*6560*/  USHF.R.U32.HI UR38, URZ, UR40, UR38 ;  /* 0x00000028ff267299 */ /* 0x004fe40008011626 */
[----:B------:R-:W-:Y:S02]  /*6570*/  UISETP.NE.AND UP0, UPT, UR50, 0x1, UPT ;  /* 0x000000013200788c */ /* 0x000fe4000bf05270 */
[----:B---3--:R-:W-:-:S11]  /*6580*/  UISETP.NE.AND UP3, UPT, UR4, 0x1, UPT ;  /* 0x000000010400788c */ /* 0x008fd6000bf65270 */
.L_x_143:
[C---:B------:R-:W-:Y:S02]  /*6590*/  LEA R8, R10.reuse, UR21, 0x3 ;  /* 0x000000150a087c11 */ /* 0x040fe4000f8e18ff */
[----:B------:R-:W-:Y:S02]  /*65a0*/  SHF.L.U32 R5, R9, 0x1f, RZ ;  /* 0x0000001f09057819 */ /* 0x000fe400000006ff */
[----:B------:R-:W-:Y:S02]  /*65b0*/  LEA R6, R10, UR21, 0x4 ;  /* 0x000000150a067c11 */ /* 0x000fe4000f8e20ff */
[----:B--2---:R-:W2:Y:S02]  /*65c0*/  SYNCS.PHASECHK.TRANS64.TRYWAIT P0, [R8+URZ+0x370], R5 ;  /* 0x00037005080075a7 */ /* 0x004ea400080011ff */
[----:B--2---:R-:W-:Y:S05]  /*65d0*/  @!P0 BRA `(.L_x_135) ;  /* 0x0000005000d48947 */ /* 0x004fea0003800000 */
.L_x_298:
[----:B--2---:R-:W2:Y:S01]  /*65e0*/  LDS.128 R4, [R6+0x400] ;  /* 0x0004000006047984 */ /* 0x004ea20000000c00 */
[----:B------:R-:W-:Y:S01]  /*65f0*/  UISETP.GE.AND UP0, UPT, UR42, 0x1, UPT ;  /* 0x000000012a00788c */ /* 0x000fe2000bf06270 */
[----:B------:R-:W-:Y:S01]  /*6600*/  @!PT LDS RZ, [RZ] ;  /* 0x00000000fffff984 */ /* 0x000fe20000000800 */
[----:B------:R-:W-:Y:S01]  /*6610*/  @!PT LDS RZ, [RZ] ;  /* 0x00000000fffff984 */ /* 0x000fe20000000800 */
[----:B------:R-:W-:Y:S01]  /*6620*/  @!PT LDS RZ, [RZ] ;  /* 0x00000000fffff984 */ /* 0x000fe20000000800 */
[----:B------:R-:W-:Y:S01]  /*6630*/  @!PT LDS RZ, [RZ] ;  /* 0x00000000fffff984 */ /* 0x000fe20000000800 */
[----:B------:R3:W-:Y:S06]  /*6640*/  MEMBAR.ALL.CTA ;  /* 0x0000000000007992 */ /* 0x0007ec0000008000 */
[----:B---3--:R-:W3:Y:S01]  /*6650*/  FENCE.VIEW.ASYNC.S ;  /* 0x00000000000073c6 */ /* 0x008ee20000000000 */
[----:B--2---:R-:W-:Y:S11]  /*6660*/  LOP3.LUT P0, RZ, R6, 0x1, RZ, 0xc0, !PT ;  /* 0x0000000106ff7812 */ /* 0x004ff6000780c0ff */
[----:B------:R-:W-:Y:S02]  /*6670*/  @!UPT UIADD3 URZ, UPT, UPT, URZ, URZ, URZ ;  /* 0x000000fffffff290 */ /* 0x000fe4000fffe0ff */
[----:B---3--:R-:W-:Y:S01]  /*6680*/  VOTEU.ANY UP2, P0 ;  /* 0x0000000000ff7886 */ /* 0x008fe20000040100 */
[----:B------:R-:W-:Y:S11]  /*6690*/  PLOP3.LUT P0, PT, PT, PT, UP2, 0x80, 0x8 ;  /* 0x000000000008781c */ /* 0x000ff60003f0f028 */
[----:B------:R-:W-:Y:S02]  /*66a0*/  @!UPT UIADD3 URZ, UPT, UPT, URZ, URZ, URZ ;  /* 0x000000fffffff290 */ /* 0x000fe4000fffe0ff */
[----:B------:R-:W-:Y:S02]  /*66b0*/  @P0 SHF.R.U32.HI R0, RZ, 0x10, R5 ;  /* 0x00000010ff000819 */ /* 0x000fe40000011605 */
[----:B------:R-:W-:Y:S02]  /*66c0*/  @P0 MOV R2, R4 ;  /* 0x0000000400020202 */ /* 0x000fe40000000f00 */
[----:B------:R-:W-:Y:S01]  /*66d0*/  @P0 R2UR UR4, R0 ;  /* 0x00000000000402ca */ /* 0x000fe200000e0000 */
[----:B------:R-:W-:Y:S01]  /*66e0*/  VIADD R0, R8, 0x380 ;  /* 0x0000038008007836 */ /* 0x000fe20000000000 */
[----:B------:R-:W-:Y:S02]  /*66f0*/  @P0 LOP3.LUT R4, R5, 0xffff, RZ, 0xc0, !PT ;  /* 0x0000ffff05040812 */ /* 0x000fe400078ec0ff */
[----:B------:R-:W-:Y:S02]  /*6700*/  @P0 R2UR UR6, R2 ;  /* 0x00000000020602ca */ /* 0x000fe400000e0000 */
[----:B------:R-:W-:Y:S02]  /*6710*/  PRMT R0, RZ, 0x654, R0 ;  /* 0x00000654ff007816 */ /* 0x000fe40000000000 */
[----:B------:R-:W-:Y:S02]  /*6720*/  @P0 R2UR UR5, R4 ;  /* 0x00000000040502ca */ /* 0x000fe400000e0000 */
[----:B------:R2:W-:Y:S03]  /*6730*/  SYNCS.ARRIVE.TRANS64.RED.A1T0 RZ, [R0+URZ], RZ ;  /* 0x000000ff00ff79a7 */ /* 0x0005e600081004ff */
[----:B------:R-:W-:Y:S04]  /*6740*/  @UP2 UMOV UR29, UR4 ;  /* 0x00000004001d2c82 */ /* 0x000fe80008000000 */
[----:B------:R-:W-:Y:S04]  /*6750*/  @UP2 UMOV UR14, UR6 ;  /* 0x00000006000e2c82 */ /* 0x000fe80008000000 */
[----:B------:R-:W-:Y:S01]  /*6760*/  @UP2 UMOV UR13, UR5 ;  /* 0x00000005000d2c82 */ /* 0x000fe20008000000 */
[----:B------:R-:W-:Y:S05]  /*6770*/  BRA.U !UP0, `(.L_x_136) ;  /* 0x0000000108c07547 */ /* 0x000fea000b800000 */
[----:B------:R-:W-:Y:S02]  /*6780*/  UIMAD.WIDE.U32 UR8, UR13, UR51, URZ ;  /* 0x000000330d0872a5 */ /* 0x000fe4000f8e00ff */
[----:B------:R-:W-:Y:S02]  /*6790*/  UP2UR UR12, UPR, URZ, 0x4 ;  /* 0x00000004ff0c7883 */ /* 0x000fe40008000000 */
[----:B------:R-:W-:Y:S02]  /*67a0*/  UISETP.NE.AND UP2, UPT, UR50, 0x1, UPT ;  /* 0x000000013200788c */ /* 0x000fe4000bf45270 */
[----:B------:R-:W-:Y:S02]  /*67b0*/  UIMAD.WIDE.U32 UR10, UR14, UR48, URZ ;  /* 0x000000300e0a72a5 */ /* 0x000fe4000f8e00ff */
[----:B------:R-:W-:Y:S02]  /*67c0*/  USEL UR4, UR34, UR38, !UP2 ;  /* 0x0000002622047287 */ /* 0x000fe4000d000000 */
[----:B------:R-:W-:Y:S02]  /*67d0*/  UISETP.NE.AND UP0, UPT, UR15, 0x1, UPT ;  /* 0x000000010f00788c */ /* 0x000fe4000bf05270 */
[----:B------:R-:W-:Y:S02]  /*67e0*/  UP2UR UR20, UPR, URZ, 0x2 ;  /* 0x00000002ff147883 */ /* 0x000fe40008000000 */
[----:B------:R-:W-:Y:S02]  /*67f0*/  UISETP.NE.AND UP1, UPT, UR42, 0x1, UPT ;  /* 0x000000012a00788c */ /* 0x000fe4000bf25270 */
[----:B-1----:R-:W-:Y:S02]  /*6800*/  UIMAD.WIDE.U32 UR16, UR4, UR22, URZ ;  /* 0x00000016041072a5 */ /* 0x002fe4000f8e00ff */
[----:B------:R-:W-:Y:S01]  /*6810*/  USEL UR7, UR35, UR39, !UP0 ;  /* 0x0000002723077287 */ /* 0x000fe2000c000000 */
[----:B------:R-:W-:Y:S02]  /*6820*/  UMOV UR5, UR9 ;  /* 0x0000000900057c82 */ /* 0x000fe40008000000 */
[----:B------:R-:W-:Y:S02]  /*6830*/  USHF.R.U32.HI UR6, URZ, UR40, UR5 ;  /* 0x00000028ff067299 */ /* 0x000fe40008011605 */
[----:B------:R-:W-:Y:S02]  /*6840*/  UIMAD.WIDE.U32 UR18, UR7, UR22, URZ ;  /* 0x00000016071272a5 */ /* 0x000fe4000f8e00ff */
[----:B------:R-:W-:Y:S02]  /*6850*/  USEL UR6, UR13, UR6, !UP2 ;  /* 0x000000060d067287 */ /* 0x000fe4000d000000 */
[----:B------:R-:W-:Y:S01]  /*6860*/  UISETP.NE.AND UP2, UPT, UR12, URZ, UPT ;  /* 0x000000ff0c00728c */ /* 0x000fe2000bf45270 */
[----:B------:R-:W-:Y:S01]  /*6870*/  UMOV UR5, UR11 ;  /* 0x0000000b00057c82 */ /* 0x000fe20008000000 */
[----:B------:R-:W-:Y:S02]  /*6880*/  UIMAD.WIDE.U32 UR10, UR6, UR22, URZ ;  /* 0x00000016060a72a5 */ /* 0x000fe4000f8e00ff */
[----:B------:R-:W-:Y:S03]  /*6890*/  USHF.R.U32.HI UR8, URZ, UR49, UR5 ;  /* 0x00000031ff087299 */ /* 0x000fe60008011605 */
[----:B------:R-:W-:Y:S02]  /*68a0*/  UMOV UR5, UR17 ;  /* 0x0000001100057c82 */ /* 0x000fe40008000000 */
[----:B------:R-:W-:Y:S03]  /*68b0*/  @UP1 USHF.R.U32.HI UR4, URZ, UR23, UR5 ;  /* 0x00000017ff041299 */ /* 0x000fe60008011605 */
[----:B------:R-:W-:Y:S01]  /*68c0*/  UMOV UR5, UR19 ;  /* 0x0000001300057c82 */ /* 0x000fe20008000000 */
[----:B------:R-:W-:Y:S02]  /*68d0*/  UIMAD UR4, UR42, UR4, URZ ;  /* 0x000000042a0472a4 */ /* 0x000fe4000f8e02ff */
[----:B------:R-:W-:Y:S02]  /*68e0*/  @UP1 USHF.R.U32.HI UR7, URZ, UR23, UR5 ;  /* 0x00000017ff071299 */ /* 0x000fe40008011605 */
[----:B------:R-:W-:Y:S02]  /*68f0*/  USEL UR5, UR14, UR8, !UP0 ;  /* 0x000000080e057287 */ /* 0x000fe4000c000000 */
[----:B------:R-:W-:Y:S02]  /*6900*/  UIMAD UR8, UR42, UR7, URZ ;  /* 0x000000072a0872a4 */ /* 0x000fe4000f8e02ff */
[----:B------:R-:W-:Y:S03]  /*6910*/  UISETP.GE.AND UP0, UPT, UR6, UR4, UPT ;  /* 0x000000040600728c */ /* 0x000fe6000bf06270 */
[----:B------:R-:W-:Y:S01]  /*6920*/  UMOV UR4, UR11 ;  /* 0x0000000b00047c82 */ /* 0x000fe20008000000 */
[----:B------:R-:W-:Y:S02]  /*6930*/  UISETP.GE.OR UP0, UPT, UR5, UR8, UP0 ;  /* 0x000000080500728c */ /* 0x000fe40008706670 */
[----:B------:R-:W-:Y:S02]  /*6940*/  USHF.R.U32.HI UR4, URZ, UR23, UR4 ;  /* 0x00000017ff047299 */ /* 0x000fe40008011604 */
[----:B------:R-:W-:Y:S02]  /*6950*/  UIMAD.WIDE.U32 UR8, UR5, UR22, URZ ;  /* 0x00000016050872a5 */ /* 0x000fe4000f8e00ff */
[----:B------:R-:W-:Y:S04]  /*6960*/  USEL UR10, UR6, UR4, !UP1 ;  /* 0x00000004060a7287 */ /* 0x000fe8000c800000 */
[----:B------:R-:W-:Y:S01]  /*6970*/  UIADD3 UR11, UPT, UPT, -UR10, URZ, URZ ;  /* 0x000000ff0a0b7290 */ /* 0x000fe2000fffe1ff */
[----:B------:R-:W-:Y:S02]  /*6980*/  @!UP0 UMOV UR4, UR9 ;  /* 0x0000000900048c82 */ /* 0x000fe40008000000 */
[----:B------:R-:W-:Y:S02]  /*6990*/  @!UP0 USHF.R.U32.HI UR4, URZ, UR23, UR4 ;  /* 0x00000017ff048299 */ /* 0x000fe40008011604 */
[----:B------:R-:W-:Y:S02]  /*69a0*/  UIMAD UR8, UR42, UR11, UR6 ;  /* 0x0000000b2a0872a4 */ /* 0x000fe4000f8e0206 */
[----:B------:R-:W-:Y:S02]  /*69b0*/  @!UP0 USEL UR4, UR5, UR4, !UP1 ;  /* 0x0000000405048287 */ /* 0x000fe4000c800000 */
[----:B------:R-:W-:Y:S02]  /*69c0*/  UISETP.NE.AND UP1, UPT, UR20, URZ, UPT ;  /* 0x000000ff1400728c */ /* 0x000fe4000bf25270 */
[----:B------:R-:W-:Y:S02]  /*69d0*/  @!UP0 UIMAD UR8, UR7, UR8, UR4 ;  /* 0x00000008070882a4 */ /* 0x000fe4000f8e0204 */
[----:B------:R-:W-:Y:S02]  /*69e0*/  @!UP0 UIADD3 UR9, UPT, UPT, UR10, -UR4, URZ ;  /* 0x800000040a098290 */ /* 0x000fe4000fffe0ff */
[----:B------:R-:W-:Y:S02]  /*69f0*/  UIADD3 UR4, UPT, UPT, -UR5, URZ, URZ ;  /* 0x000000ff05047290 */ /* 0x000fe4000fffe1ff */
[----:B------:R-:W-:Y:S02]  /*6a00*/  UIADD3 UR7, UPT, UPT, -UR6, URZ, URZ ;  /* 0x000000ff06077290 */ /* 0x000fe4000fffe1ff */
[----:B------:R-:W-:Y:S02]  /*6a10*/  @!UP0 UIMAD UR6, UR9, UR42, UR5 ;  /* 0x0000002a090682a4 */ /* 0x000fe4000f8e0205 */
[----:B------:R-:W-:Y:S02]  /*6a20*/  UIMAD UR14, UR15, UR4, UR14 ;  /* 0x000000040f0e72a4 */ /* 0x000fe4000f8e020e */
[----:B------:R-:W-:Y:S01]  /*6a30*/  UIMAD UR4, UR50, UR7, UR13 ;  /* 0x00000007320472a4 */ /* 0x000fe2000f8e020d */
[----:B------:R-:W-:Y:S02]  /*6a40*/  @!UP0 UMOV UR5, UR8 ;  /* 0x0000000800058c82 */ /* 0x000fe40008000000 */
[----:B------:R-:W-:Y:S02]  /*6a50*/  UIMAD UR14, UR5, UR15, UR14 ;  /* 0x0000000f050e72a4 */ /* 0x000fe4000f8e020e */
[----:B------:R-:W-:Y:S11]  /*6a60*/  UIMAD UR13, UR6, UR50, UR4 ;  /* 0x00000032060d72a4 */ /* 0x000ff6000f8e0204 */
[----:B------:R-:W-:Y:S01]  /*6a70*/  @!UPT UIADD3 URZ, UPT, UPT, URZ, URZ, URZ ;  /* 0x000000fffffff290 */ /* 0x000fe2000fffe0ff */
.L_x_136:
[----:B------:R-:W3:Y:S01]  /*6a80*/  @!UP3 LDCU.128 UR8, c[0x0][0xb10] ;  /* 0x00016200ff08b7ac */ /* 0x000ee20008000c00 */
[----:B------:R-:W-:Y:S02]  /*6a90*/  ISETP.NE.U32.AND P0, PT, RZ, UR32, PT ;  /* 0x00000020ff007c0c */ /* 0x000fe4000bf05070 */
[----:B------:R-:W-:Y:S02]  /*6aa0*/  SHF.L.U32 R4, R11, 0x1f, RZ ;  /* 0x0000001f0b047819 */ /* 0x000fe400000006ff */
[----:B------:R-:W-:Y:S01]  /*6ab0*/  ISETP.NE.AND.EX P0, PT, RZ, UR33, PT, P0 ;  /* 0x00000021ff007c0c */ /* 0x000fe2000bf05300 */
[----:B------:R-:W4:Y:S01]  /*6ac0*/  @!UP3 LDCU UR5, c[0x0][0xb0c] ;  /* 0x00016180ff05b7ac */ /* 0x000f220008000800 */
[----:B------:R-:W-:Y:S02]  /*6ad0*/  USHF.L.U32 UR26, UR31, 0x7, URZ ;  /* 0x000000071f1a7899 */ /* 0x000fe400080006ff */
[----:B------:R-:W-:Y:S02]  /*6ae0*/  USHF.L.U32 UR27, UR30, 0x6, URZ ;  /* 0x000000061e1b7899 */ /* 0x000fe400080006ff */
[----:B---3--:R-:W-:Y:S07]  /*6af0*/  UIMAD.WIDE.U32 UR6, UR14, UR8, URZ ;  /* 0x000000080e0672a5 */ /* 0x008fee000f8e00ff */
[----:B------:R-:W-:Y:S01]  /*6b00*/  @!UP3 UMOV UR4, UR7 ;  /* 0x000000070004bc82 */ /* 0x000fe20008000000 */
[----:B----4-:R-:W-:Y:S02]  /*6b10*/  @!UP3 UISETP.NE.AND UP0, UPT, UR5, 0x1, UPT ;  /* 0x000000010500b88c */ /* 0x010fe4000bf05270 */
[----:B------:R-:W-:Y:S02]  /*6b20*/  @!UP3 USHF.R.U32.HI UR4, URZ, UR9, UR4 ;  /* 0x00000009ff04b299 */ /* 0x000fe40008011604 */
[----:B------:R-:W-:Y:S02]  /*6b30*/  UIMAD.WIDE.U32 UR6, UR13, UR11, URZ ;  /* 0x0000000b0d0672a5 */ /* 0x000fe4000f8e00ff */
[----:B------:R-:W-:Y:S02]  /*6b40*/  @!UP3 USEL UR8, UR14, UR4, !UP0 ;  /* 0x000000040e08b287 */ /* 0x000fe4000c000000 */
[----:B------:R-:W-:Y:S03]  /*6b50*/  @!UP3 UISETP.NE.AND UP0, UPT, UR10, 0x1, UPT ;  /* 0x000000010a00b88c */ /* 0x000fe6000bf05270 */
[----:B------:R-:W-:Y:S02]  /*6b60*/  @!UP3 UMOV UR6, UR7 ;  /* 0x000000070006bc82 */ /* 0x000fe40008000000 */
[----:B------:R-:W3:Y:S02]  /*6b70*/  @!UP3 LDCU UR4, c[0x0][0xb20] ;  /* 0x00016400ff04b7ac */ /* 0x000ee40008000800 */
[----:B---3--:R-:W-:Y:S04]  /*6b80*/  @!UP3 USHF.R.U32.HI UR6, URZ, UR4, UR6 ;  /* 0x00000004ff06b299 */ /* 0x008fe80008011606 */
[----:B------:R-:W-:Y:S04]  /*6b90*/  @!UP3 USEL UR6, UR13, UR6, !UP0 ;  /* 0x000000060d06b287 */ /* 0x000fe8000c000000 */
[----:B------:R-:W-:Y:S02]  /*6ba0*/  @!UP3 UIADD3 UR4, UPT, UPT, -UR8, UR6, URZ ;  /* 0x000000060804b290 */ /* 0x000fe4000fffe1ff */
[----:B------:R-:W-:Y:S02]  /*6bb0*/  @!UP3 UIADD3 UR6, UPT, UPT, UR8, -UR6, URZ ;  /* 0x800000060806b290 */ /* 0x000fe4000fffe0ff */
[----:B------:R-:W-:Y:S02]  /*6bc0*/  @!UP3 UIMAD UR14, UR4, UR5, UR14 ;  /* 0x00000005040eb2a4 */ /* 0x000fe4000f8e020e */
[----:B------:R-:W-:Y:S01]  /*6bd0*/  @!UP3 UIMAD UR13, UR6, UR10, UR13 ;  /* 0x0000000a060db2a4 */ /* 0x000fe2000f8e020d */
[----:B------:R-:W-:Y:S11]  /*6be0*/  BRA.U UP4, `(.L_x_137) ;  /* 0x0000000104107547 */ /* 0x000ff6000b800000 */
[----:B--2---:R-:W-:Y:S04]  /*6bf0*/  MOV R0, UR43 ;  /* 0x0000002b00007c02 */ /* 0x004fe80008000f00 */
[----:B------:R-:W-:Y:S04]  /*6c00*/  SHF.L.U32 R5, R0, 0x1f, RZ ;  /* 0x0000001f00057819 */ /* 0x000fe800000006ff */
[----:B------:R-:W2:Y:S02]  /*6c10*/  SYNCS.PHASECHK.TRANS64.TRYWAIT P1, [UR21+0x368], R5 ;  /* 0x00036805ff0075a7 */ /* 0x000ea40008021115 */
[----:B--2---:R-:W-:Y:S05]  /*6c20*/  @!P1 BRA `(.L_x_138) ;  /* 0x0000004c00549947 */ /* 0x004fea0003800000 */
.L_x_137:
[----:B------:R-:W-:Y:S05]  /*6c30*/  BRA.U !UP6, `(.L_x_139) ;  /* 0x000000010e387547 */ /* 0x000fea000b800000 */
[----:B------:R-:W-:Y:S01]  /*6c40*/  UPLOP3.LUT UP1, UPT, UPT, UPT, UP5, 0x80, 0x8 ;  /* 0x000000000008789c */ /* 0x000fe20003f2f050 */
[----:B--2---:R-:W-:Y:S01]  /*6c50*/  HFMA2 R0, -RZ, RZ, 0, 5.9604644775390625e-08 ;  /* 0x00000001ff007431 */ /* 0x004fe200000001ff */
[----:B------:R-:W2:Y:S01]  /*6c60*/  LDCU.64 UR8, c[0x0][0x358] ;  /* 0x00006b00ff0877ac */ /* 0x000ea20008000a00 */
[----:B------:R-:W-:Y:S03]  /*6c70*/  IMAD.MOV.U32 R86, RZ, RZ, 0x1 ;  /* 0x00000001ff567424 */ /* 0x000fe600078e00ff */
[----:B------:R-:W-:Y:S05]  /*6c80*/  PLOP3.LUT P1, PT, PT, PT, UP1, 0x80, 0x8 ;  /* 0x000000000008781c */ /* 0x000fea0003f2f018 */
[----:B------:R-:W3:Y:S01]  /*6c90*/  @UP1 LDCU.64 UR4, c[0x0][0x888] ;  /* 0x00011100ff0417ac */ /* 0x000ee20008000a00 */
[----:B------:R-:W-:Y:S07]  /*6ca0*/  @UP1 UIMAD UR6, UR36, UR32, URZ ;  /* 0x00000020240612a4 */ /* 0x000fee000f8e02ff */
[----:B------:R-:W-:Y:S01]  /*6cb0*/  @!P1 PRMT R86, R0, 0x7610, R86 ;  /* 0x0000761000569816 */ /* 0x000fe20000000056 */
[----:B---3--:R-:W-:Y:S06]  /*6cc0*/  @UP1 UIMAD.WIDE UR4, UR6, 0x4, UR4 ;  /* 0x00000004060418a5 */ /* 0x008fec000f8e0204 */
[----:B------:R-:W-:Y:S01]  /*6cd0*/  IMAD.U32 R6, RZ, RZ, UR4 ;  /* 0x00000004ff067e24 */ /* 0x000fe2000f8e00ff */
[----:B------:R-:W-:Y:S04]  /*6ce0*/  MOV R7, UR5 ;  /* 0x0000000500077c02 */ /* 0x000fe80008000f00 */
[----:B------:R-:W3:Y:S01]  /*6cf0*/  @!UP1 LDCU UR4, c[0x0][0x880] ;  /* 0x00011000ff0497ac */ /* 0x000ee20008000800 */
[----:B--2--5:R4:W5:Y:S02]  /*6d00*/  @P1 LDG.E R41, desc[UR8][R6.64] ;  /* 0x0000000806291981 */ /* 0x024964000c1e1900 */
[----:B---34-:R-:W-:Y:S07]  /*6d10*/  @!P1 IMAD.U32 R41, RZ, RZ, UR4 ;  /* 0x00000004ff299e24 */ /* 0x018fee000f8e00ff */
.L_x_139:
[----:B-----5:R-:W-:Y:S01]  /*6d20*/  @!P0 FSETP.EQ.AND P2, PT, R41, RZ, PT ;  /* 0x000000ff2900820b */ /* 0x020fe20003f42000 */
[----:B------:R-:W-:Y:S01]  /*6d30*/  @!UPT UIADD3 URZ, UPT, UPT, URZ, URZ, URZ ;  /* 0x000000fffffff290 */ /* 0x000fe2000fffe0ff */
[----:B------:R-:W-:Y:S11]  /*6d40*/  @!P0 BRA `(.L_x_140) ;  /* 0x0000000000148947 */ /* 0x000ff60003800000 */
[----:B------:R-:W-:Y:S02]  /*6d50*/  LOP3.LUT P0, RZ, R86, 0xff, RZ, 0xc0, !PT ;  /* 0x000000ff56ff7812 */ /* 0x000fe4000780c0ff */
[----:B------:R-:W-:Y:S04]  /*6d60*/  PLOP3.LUT P2, PT, PT, PT, UP1, 0x80, 0x8 ;  /* 0x000000000008781c */ /* 0x000fe80003f4f018 */
[----:B------:R-:W-:Y:S07]  /*6d70*/  PLOP3.LUT P2, PT, P2, PT, PT, 0x8, 0x80 ;  /* 0x000000000080781c */ /* 0x000fee000174e170 */
[----:B------:R-:W-:Y:S11]  /*6d80*/  @P0 FSETP.EQ.AND P2, PT, R41, RZ, PT ;  /* 0x000000ff2900020b */ /* 0x000ff60003f42000 */
[----:B------:R-:W-:Y:S02]  /*6d90*/  @!UPT UIADD3 URZ, UPT, UPT, URZ, URZ, URZ ;  /* 0x000000fffffff290 */ /* 0x000fe4000fffe0ff */
.L_x_140:
[----:B------:R-:W3:Y:S01]  /*6da0*/  SYNCS.PHASECHK.TRANS64.TRYWAIT P0, [UR21+0x350], R4 ;  /* 0x00035004ff0075a7 */ /* 0x000ee20008001115 */
[----:B------:R-:W-:Y:S04]  /*6db0*/  ELECT P1, URZ, PT ;  /* 0x0000000000ff782f */ /* 0x000fe80003820000 */
[----:B------:R-:W-:Y:S01]  /*6dc0*/  PLOP3.LUT P1, PT, P2, P1, PT, 0xf2, 0x2f ;  /* 0x00000000002f781c */ /* 0x000fe20001723e72 */
[----:B------:R-:W-:Y:S01]  /*6dd0*/  @!UPT UIADD3 URZ, UPT, UPT, URZ, URZ, URZ ;  /* 0x000000fffffff290 */ /* 0x000fe2000fffe0ff */
[----:B---3--:R-:W-:Y:S11]  /*6de0*/  @!P0 BRA `(.L_x_141) ;  /* 0x0000004800fc8947 */ /* 0x008ff60003800000 */
.L_x_301:
[----:B------:R-:W-:Y:S01]  /*6df0*/  @!P1 IADD3 R2, P0, PT, R12, 0x580, RZ ;  /* 0x000005800c029810 */ /* 0x000fe20007f1e0ff */
[----:B------:R-:W-:Y:S01]  /*6e00*/  VOTEU.ALL UP0, P1 ;  /* 0x0000000000ff7886 */ /* 0x000fe20000800000 */
[----:B------:R-:W-:Y:S01]  /*6e10*/  UMOV UR6, 0x0 ;  /* 0x0000000000067882 */ /* 0x000fe20000000000 */
[----:B------:R-:W-:Y:S01]  /*6e20*/  UMOV UR7, 0x10000000 ;  /* 0x1000000000077882 */ /* 0x000fe20000000000 */
[----:B------:R-:W-:Y:S01]  /*6e30*/  @!P1 R2UR UR5, R2 ;  /* 0x00000000020592ca */ /* 0x000fe200000e0000 */
[----:B--2---:R-:W-:Y:S01]  /*6e40*/  @!P1 IMAD.X R0, RZ, RZ, R13, P0 ;  /* 0x000000ffff009224 */ /* 0x004fe200000e060d */
[----:B------:R-:W-:Y:S01]  /*6e50*/  @!UP0 UIADD3 UR24, UPT, UPT, UR21, 0x500, URZ ;  /* 0x0000050015188890 */ /* 0x000fe2000fffe0ff */
[----:B------:R-:W-:Y:S01]  /*6e60*/  VIADD R10, R10, 0x1 ;  /* 0x000000010a0a7836 */ /* 0x000fe20000000000 */
[----:B------:R-:W-:Y:S02]  /*6e70*/  @!UP0 UIADD3 UR10, UPT, UPT, UR26, 0x40, URZ ;  /* 0x000000401a0a8890 */ /* 0x000fe4000fffe0ff */
[----:B------:R-:W-:Y:S01]  /*6e80*/  @!P1 R2UR UR4, R0 ;  /* 0x00000000000492ca */ /* 0x000fe200000e0000 */
[----:B------:R-:W-:Y:S01]  /*6e90*/  @!UP0 UIADD3 UR8, UPT, UPT, UR21, 0xd00, URZ ;  /* 0x00000d0015088890 */ /* 0x000fe2000fffe0ff */
[----:B------:R-:W-:Y:S01]  /*6ea0*/  @!P1 IMAD.MOV.U32 R0, RZ, RZ, 0x1000 ;  /* 0x00001000ff009424 */ /* 0x000fe200078e00ff */
[----:B------:R-:W-:Y:S01]  /*6eb0*/  VOTEU.ALL UP0, P1 ;  /* 0x0000000000ff7886 */ /* 0x000fe20000800000 */
[----:B------:R-:W-:Y:S01]  /*6ec0*/  UMOV UR28, UR36 ;  /* 0x00000024001c7c82 */ /* 0x000fe20008000000 */
[----:B------:R-:W-:Y:S01]  /*6ed0*/  UMOV UR9, UR25 ;  /* 0x0000001900097c82 */ /* 0x000fe20008000000 */
[----:B------:R-:W-:Y:S01]  /*6ee0*/  UMOV UR11, UR27 ;  /* 0x0000001b000b7c82 */ /* 0x000fe20008000000 */
[----:B------:R-:W-:Y:S01]  /*6ef0*/  IMAD.U32 R6, RZ, RZ, UR5 ;  /* 0x00000005ff067e24 */ /* 0x000fe2000f8e00ff */
[----:B------:R-:W-:Y:S05]  /*6f00*/  UMOV UR12, UR36 ;  /* 0x00000024000c7c82 */ /* 0x000fea0008000000 */
[----:B------:R-:W-:Y:S01]  /*6f10*/  IMAD.U32 R7, RZ, RZ, UR4 ;  /* 0x00000004ff077e24 */ /* 0x000fe2000f8e00ff */
[----:B------:R-:W-:Y:S04]  /*6f20*/  @!P1 R2UR UR4, R6 ;  /* 0x00000000060492ca */ /* 0x000fe800000e0000 */
[----:B------:R-:W-:Y:S11]  /*6f30*/  @!P1 R2UR UR5, R7 ;  /* 0x00000000070592ca */ /* 0x000ff600000e0000 */
[----:B------:R-:W-:Y:S02]  /*6f40*/  @!UPT UIADD3 URZ, UPT, UPT, URZ, URZ, URZ ;  /* 0x000000fffffff290 */ /* 0x000fe4000fffe0ff */
[----:B------:R-:W-:Y:S01]  /*6f50*/  @!UP0 UTMALDG.3D [UR24], [UR4], desc[UR6] ;  /* 0x00000618040085b4 */ /* 0x000fe20008011000 */
[----:B------:R-:W-:Y:S05]  /*6f60*/  VOTEU.ALL UP0, P1 ;  /* 0x0000000000ff7886 */ /* 0x000fea0000800000 */
[----:B------:R2:W-:Y:S01]  /*6f70*/  @!UP0 UTMALDG.3D [UR8], [UR4], desc[UR6] ;  /* 0x00000608040085b4 */ /* 0x0005e20008011000 */
[----:B------:R3:W-:Y:S01]  /*6f80*/  @!P1 SYNCS.ARRIVE.TRANS64.RED.A0TR RZ, [UR21+0x340], R0 ;  /* 0x00034000ffff99a7 */ /* 0x0007e20008300415 */
[----:B--2---:R-:W-:Y:S09]  /*6f90*/  UPRMT UR4, UR46, 0x654, UR25 ;  /* 0x000006542e047896 */ /* 0x004ff20008000019 */
[----:B------:R-:W-:Y:S01]  /*6fa0*/  SYNCS.ARRIVE.TRANS64.RED.A1T0 RZ, [UR4], RZ ;  /* 0x000000ffffff79a7 */ /* 0x000fe20008100404 */
[----:B------:R-:W2:Y:S02]  /*6fb0*/  SYNCS.PHASECHK.TRANS64.TRYWAIT P0, [UR21+0x358], R4 ;  /* 0x00035804ff0075a7 */ /* 0x000ea40008001115 */
[----:B--23--:R-:W-:Y:S05]  /*6fc0*/  @!P0 BRA `(.L_x_142) ;  /* 0x00000048009c8947 */ /* 0x00cfea0003800000 */
.L_x_303:
[----:B------:R-:W-:Y:S01]  /*6fd0*/  UIADD3 UR30, UPT, UPT, UR14, UR63, URZ ;  /* 0x0000003f0e1e7290 */ /* 0x000fe2000fffe0ff */
[----:B------:R-:W-:Y:S01]  /*6fe0*/  @!P1 IADD3 R2, P0, PT, R12, 0x580, RZ ;  /* 0x000005800c029810 */ /* 0x000fe20007f1e0ff */
[----:B------:R-:W-:Y:S01]  /*6ff0*/  UPLOP3.LUT UP4, UPT, UPT, UPT, UPT, 0x80, 0x8 ;  /* 0x000000000008789c */ /* 0x000fe20003f8f070 */
[----:B------:R-:W-:Y:S01]  /*7000*/  R2UR UR24, R88 ;  /* 0x00000000581872ca */ /* 0x000fe200000e0000 */
[----:B------:R-:W-:Y:S01]  /*7010*/  VOTEU.ALL UP0, P1 ;  /* 0x0000000000ff7886 */ /* 0x000fe20000800000 */
[----:B------:R-:W-:Y:S01]  /*7020*/  @!P1 R2UR UR5, R2 ;  /* 0x00000000020592ca */ /* 0x000fe200000e0000 */
[----:B------:R-:W-:Y:S01]  /*7030*/  @!P1 IMAD.X R0, RZ, RZ, R13, P0 ;  /* 0x000000ffff009224 */ /* 0x000fe200000e060d */
[----:B------:R-:W-:Y:S01]  /*7040*/  UMOV UR6, 0x0 ;  /* 0x0000000000067882 */ /* 0x000fe20000000000 */
[----:B------:R-:W-:Y:S01]  /*7050*/  UMOV UR7, 0x10000000 ;  /* 0x1000000000077882 */ /* 0x000fe20000000000 */
[----:B------:R-:W-:Y:S01]  /*7060*/  @!UP0 UIADD3 UR18, UPT, UPT, UR26, 0x20, URZ ;  /* 0x000000201a128890 */ /* 0x000fe2000fffe0ff */
[----:B------:R-:W-:Y:S01]  /*7070*/  ISETP.NE.AND P0, PT, R10, 0x2, PT ;  /* 0x000000020a00780c */ /* 0x000fe20003f05270 */
[----:B------:R-:W-:Y:S01]  /*7080*/  @!UP0 UIADD3 UR16, UPT, UPT, UR21, 0x1500, URZ ;  /* 0x0000150015108890 */ /* 0x000fe2000fffe0ff */
[----:B------:R-:W-:Y:S01]  /*7090*/  @!P1 R2UR UR4, R0 ;  /* 0x00000000000492ca */ /* 0x000fe200000e0000 */
[----:B------:R-:W-:Y:S01]  /*70a0*/  @!UP0 UIADD3 UR17, UPT, UPT, UR21, 0x348, URZ ;  /* 0x0000034815118890 */ /* 0x000fe2000fffe0ff */
[----:B------:R-:W-:Y:S01]  /*70b0*/  SEL R0, RZ, 0x1, P0 ;  /* 0x00000001ff007807 */ /* 0x000fe20000000000 */
[----:B------:R-:W-:Y:S01]  /*70c0*/  @!UP0 UIADD3 UR10, UPT, UPT, UR26, 0x60, URZ ;  /* 0x000000601a0a8890 */ /* 0x000fe2000fffe0ff */
[----:B------:R-:W-:Y:S01]  /*70d0*/  LOP3.LUT R11, R11, 0x1, RZ, 0x3c, !PT ;  /* 0x000000010b0b7812 */ /* 0x000fe200078e3cff */
[----:B------:R-:W-:Y:S01]  /*70e0*/  @!UP0 UIADD3 UR8, UPT, UPT, UR21, 0x1d00, URZ ;  /* 0x00001d0015088890 */ /* 0x000fe2000fffe0ff */
[----:B--2---:R-:W-:Y:S01]  /*70f0*/  IMAD.U32 R4, RZ, RZ, UR5 ;  /* 0x00000005ff047e24 */ /* 0x004fe2000f8e00ff */
[----:B------:R-:W-:Y:S01]  /*7100*/  VOTEU.ALL UP0, P1 ;  /* 0x0000000000ff7886 */ /* 0x000fe20000800000 */
[----:B------:R-:W-:Y:S01]  /*7110*/  UMOV UR19, UR27 ;  /* 0x0000001b00137c82 */ /* 0x000fe20008000000 */
[----:B------:R-:W-:Y:S01]  /*7120*/  UMOV UR20, UR36 ;  /* 0x0000002400147c82 */ /* 0x000fe20008000000 */
[----:B------:R-:W-:Y:S01]  /*7130*/  UMOV UR11, UR27 ;  /* 0x0000001b000b7c82 */ /* 0x000fe20008000000 */
[----:B------:R-:W-:Y:S01]  /*7140*/  UMOV UR12, UR36 ;  /* 0x00000024000c7c82 */ /* 0x000fe20008000000 */
[----:B------:R-:W-:Y:S01]  /*7150*/  UMOV UR9, UR17 ;  /* 0x0000001100097c82 */ /* 0x000fe20008000000 */
[----:B------:R-:W-:Y:S01]  /*7160*/  IMAD.U32 R5, RZ, RZ, UR4 ;  /* 0x00000004ff057e24 */ /* 0x000fe2000f8e00ff */
[----:B------:R-:W-:Y:S01]  /*7170*/  @!P1 R2UR UR4, R4 ;  /* 0x00000000040492ca */ /* 0x000fe200000e0000 */
[----:B------:R-:W-:Y:S01]  /*7180*/  UIADD3 UR31, UPT, UPT, UR13, UR24, URZ ;  /* 0x000000180d1f7290 */ /* 0x000fe2000fffe0ff */
[----:B------:R-:W-:Y:S01]  /*7190*/  LOP3.LUT R9, R9, R0, RZ, 0x3c, !PT ;  /* 0x0000000009097212 */ /* 0x000fe200078e3cff */
[----:B------:R-:W-:Y:S01]  /*71a0*/  UMOV UR36, UR29 ;  /* 0x0000001d00247c82 */ /* 0x000fe20008000000 */
[----:B------:R-:W-:Y:S02]  /*71b0*/  @!P1 R2UR UR5, R5 ;  /* 0x00000000050592ca */ /* 0x000fe400000e0000 */
[----:B------:R-:W-:Y:S11]  /*71c0*/  SEL R10, R10, RZ, P0 ;  /* 0x000000ff0a0a7207 */ /* 0x000ff60000000000 */
[----:B------:R2:W-:Y:S01]  /*71d0*/  @!UP0 UTMALDG.3D [UR16], [UR4], desc[UR6] ;  /* 0x00000610040085b4 */ /* 0x0005e20008011000 */
[----:B------:R-:W-:Y:S05]  /*71e0*/  VOTEU.ALL UP0, P1 ;  /* 0x0000000000ff7886 */ /* 0x000fea0000800000 */
[----:B------:R2:W-:Y:S01]  /*71f0*/  @!UP0 UTMALDG.3D [UR8], [UR4], desc[UR6] ;  /* 0x00000608040085b4 */ /* 0x0005e20008011000 */
[----:B------:R2:W-:Y:S01]  /*7200*/  @!P1 SYNCS.ARRIVE.TRANS64.RED.A0TR RZ, [UR21+0x348], R3 ;  /* 0x00034803ffff99a7 */ /* 0x0005e20008300415 */
[----:B------:R-:W-:Y:S01]  /*7210*/  SYNCS.ARRIVE.TRANS64.RED.A1T0 RZ, [UR37], RZ ;  /* 0x000000ffffff79a7 */ /* 0x000fe20008100425 */
[----:B------:R-:W-:Y:S05]  /*7220*/  BRA.U UP2, `(.L_x_143) ;  /* 0xfffffff102d87547 */ /* 0x000fea000b83ffff */
[----:B--2---:R-:W-:-:S04]  /*7230*/  SHF.L.U32 R3, R11, 0x1f, RZ ;  /* 0x0000001f0b037819 */ /* 0x004fc800000006ff */
[----:B------:R-:W2:Y:S02]  /*7240*/  SYNCS.PHASECHK.TRANS64.TRYWAIT P0, [UR21+0x350], R3 ;  /* 0x00035003ff0075a7 */ /* 0x000ea40008001115 */
[----:B--2---:R-:W-:Y:S05]  /*7250*/  @!P0 BRA `(.L_x_144) ;  /* 0x0000004800108947 */ /* 0x004fea0003800000 */
.L_x_305:
[----:B--2---:R-:W-:-:S07]  /*7260*/  MOV R0, UR21 ;  /* 0x0000001500007c02 */ /* 0x004fce0008000f00 */
.L_x_145:
[----:B--2---:R-:W-:-:S04]  /*7270*/  SHF.L.U32 R3, R11, 0x1f, RZ ;  /* 0x0000001f0b037819 */ /* 0x004fc800000006ff */
[----:B------:R2:W3:Y:S03]  /*7280*/  SYNCS.PHASECHK.TRANS64.TRYWAIT P0, [R0+URZ+0x358], R3 ;  /* 0x00035803000075a7 */ /* 0x0004e600080011ff */
[----:B---3--:R-:W-:Y:S05]  /*7290*/  @!P0 NANOSLEEP.SYNCS 0x989680 ;  /* 0x009896800000895d */ /* 0x008fea0003900000 */
[----:B------:R-:W3:Y:S02]  /*72a0*/  @!P0 SYNCS.PHASECHK.TRANS64 P0, [R0+URZ+0x358], R3 ;  /* 0x00035803000085a7 */ /* 0x000ee400080010ff */
[----:B-1-3--:R-:W-:Y:S05]  /*72b0*/  @P0 EXIT ;  /* 0x000000000000094d */ /* 0x00afea0003800000 */
[----:B------:R-:W-:Y:S05]  /*72c0*/  BRA `(.L_x_145) ;  /* 0xfffffffc00e87947 */ /* 0x000fea000383ffff */
.L_x_134:
[----:B------:R-:W-:-:S06]  /*72d0*/  UISETP.GE.AND UP0, UPT, UR18, 0x4, UPT ;  /* 0x000000041200788c */ /* 0x000fcc000bf06270 */
[----:B------:R-:W-:-:S13]  /*72e0*/  PLOP3.LUT P0, PT, PT, PT, UP0, 0x80, 0x8 ;  /* 0x000000000008781c */ /* 0x000fda0003f0f008 */
[----:B-1----:R-:W-:Y:S05]  /*72f0*/  @!P0 EXIT ;  /* 0x000000000000894d */ /* 0x002fea0003800000 */
[----:B------:R-:W-:Y:S01]  /*7300*/  BAR.SYNC.DEFER_BLOCKING 0x6, 0xa0 ;  /* 0x0182800000007b1d */ /* 0x000fe20000010000 */
[----:B------:R-:W-:Y:S01]  /*7310*/  IMAD.SHL.U32 R4, R87, 0x200000, RZ ;  /* 0x0020000057047824 */ /* 0x000fe200078e00ff */
[----:B------:R-:W-:Y:S01]  /*7320*/  CS2R R94, SRZ ;  /* 0x00000000005e7805 */ /* 0x000fe2000001ff00 */
[C---:B------:R-:W-:Y:S01]  /*7330*/  IMAD.SHL.U32 R85, R97.reuse, 0x20, RZ ;  /* 0x0000002061557824 */ /* 0x040fe200078e00ff */
[----:B------:R-:W-:Y:S01]  /*7340*/  CS2R R92, SRZ ;  /* 0x00000000005c7805 */ /* 0x000fe2000001ff00 */
[C---:B------:R-:W-:Y:S01]  /*7350*/  IMAD.U32 R37, R97.reuse, 0x10000, RZ ;  /* 0x0001000061257824 */ /* 0x040fe200078e00ff */
[----:B------:R-:W-:Y:S02]  /*7360*/  UMOV UR44, 0x400 ;  /* 0x00000400002c7882 */ /* 0x000fe40000000000 */
[----:B------:R-:W1:Y:S01]  /*7370*/  LDC.64 R82, c[0x0][0x8b0] ;  /* 0x00022c00ff527b82 */ /* 0x000e620000000a00 */
[----:B------:R-:W-:Y:S01]  /*7380*/  ULEA UR44, UR46, UR44, 0x18 ;  /* 0x0000002c2e2c7291 */ /* 0x000fe2000f8ec0ff */
[----:B------:R-:W-:Y:S01]  /*7390*/  IMAD.SHL.U32 R5, R97, 0x4, RZ ;  /* 0x0000000461057824 */ /* 0x000fe200078e00ff */
[----:B------:R-:W-:Y:S01]  /*73a0*/  LOP3.LUT R4, R4, 0x200000, RZ, 0xc0, !PT ;  /* 0x0020000004047812 */ /* 0x000fe200078ec0ff */
[----:B------:R-:W-:Y:S01]  /*73b0*/  IMAD.SHL.U32 R7, R87, 0x400, RZ ;  /* 0x0000040057077824 */ /* 0x000fe200078e00ff */
[C---:B------:R-:W-:Y:S01]  /*73c0*/  LOP3.LUT R6, R85.reuse, 0x80, RZ, 0xc0, !PT ;  /* 0x0000008055067812 */ /* 0x040fe200078ec0ff */
[----:B------:R-:W-:Y:S01]  /*73d0*/  UIADD3 UR4, UPT, UPT, UR44, 0x2500, URZ ;  /* 0x000025002c047890 */ /* 0x000fe2000fffe0ff */
[C---:B------:R-:W-:Y:S01]  /*73e0*/  LOP3.LUT R84, R85.reuse, 0xb60, RZ, 0xc0, !PT ;  /* 0x00000b6055547812 */ /* 0x040fe200078ec0ff */
[----:B------:R-:W2:Y:S01]  /*73f0*/  LDC.64 R80, c[0x0][0x8a8] ;  /* 0x00022a00ff507b82 */ /* 0x000ea20000000a00 */
[----:B------:R-:W-:Y:S01]  /*7400*/  LOP3.LUT R37, R4, 0x400000, R37, 0xf8, !PT ;  /* 0x0040000004257812 */ /* 0x000fe200078ef825 */
[----:B------:R-:W-:Y:S01]  /*7410*/  IMAD.MOV.U32 R36, RZ, RZ, RZ ;  /* 0x000000ffff247224 */ /* 0x000fe200078e00ff */
[----:B------:R-:W-:Y:S01]  /*7420*/  LOP3.LUT R5, R6, 0x10, R5, 0xf8, !PT ;  /* 0x0000001006057812 */ /* 0x000fe200078ef805 */
[----:B------:R-:W-:Y:S01]  /*7430*/  IMAD.MOV.U32 R91, RZ, RZ, RZ ;  /* 0x000000ffff5b7224 */ /* 0x000fe200078e00ff */
[----:B------:R-:W-:Y:S01]  /*7440*/  LOP3.LUT R84, R84, 0x400, R7, 0xf8, !PT ;  /* 0x0000040054547812 */ /* 0x000fe200078ef807 */
[----:B------:R-:W-:Y:S01]  /*7450*/  IMAD.U32 R96, RZ, RZ, UR4 ;  /* 0x00000004ff607e24 */ /* 0x000fe2000f8e00ff */
[----:B------:R-:W-:Y:S01]  /*7460*/  LOP3.LUT P0, RZ, R85, 0x80, RZ, 0xc0, !PT ;  /* 0x0000008055ff7812 */ /* 0x000fe2000780c0ff */
[----:B------:R-:W3:Y:S01]  /*7470*/  LDCU UR58, c[0x0][0x370] ;  /* 0x00006e00ff3a77ac */ /* 0x000ee20008000800 */
[----:B------:R-:W4:Y:S01]  /*7480*/  LDS R0, [UR44+0x420] ;  /* 0x0004202cff007984 */ /* 0x000f220008000800 */
[----:B------:R-:W-:-:S02]  /*7490*/  LOP3.LUT R84, R84, R5, RZ, 0xfc, !PT ;  /* 0x0000000554547212 */ /* 0x000fc400078efcff */
[----:B------:R-:W-:Y:S01]  /*74a0*/  P2R R4, PR, RZ, 0x1 ;  /* 0x00000001ff047803 */ /* 0x000fe20000000000 */
[----:B------:R-:W1:Y:S01]  /*74b0*/  LDCU UR43, c[0x0][0xb0c] ;  /* 0x00016180ff2b77ac */ /* 0x000e620008000800 */
[----:B------:R-:W-:Y:S01]  /*74c0*/  LOP3.LUT R97, R97, 0x60, RZ, 0xc0, !PT ;  /* 0x0000006061617812 */ /* 0x000fe200078ec0ff */
[----:B------:R-:W1:Y:S01]  /*74d0*/  LDCU UR39, c[0x0][0xb30] ;  /* 0x00016600ff2777ac */ /* 0x000e620008000800 */
[----:B------:R-:W1:Y:S01]  /*74e0*/  LDCU.64 UR56, c[0x0][0x888] ;  /* 0x00011100ff3877ac */ /* 0x000e620008000a00 */
[----:B------:R-:W1:Y:S01]  /*74f0*/  LDCU.64 UR40, c[0x0][0xb28] ;  /* 0x00016500ff2877ac */ /* 0x000e620008000a00 */
[----:B------:R-:W1:Y:S01]  /*7500*/  LDCU.64 UR60, c[0x0][0x890] ;  /* 0x00011200ff3c77ac */ /* 0x000e620008000a00 */
[----:B------:R-:W1:Y:S01]  /*7510*/  LDCU.128 UR52, c[0x0][0xb10] ;  /* 0x00016200ff3477ac */ /* 0x000e620008000c00 */
[----:B------:R-:W1:Y:S01]  /*7520*/  LDCU UR47, c[0x0][0x374] ;  /* 0x00006e80ff2f77ac */ /* 0x000e620008000800 */
[----:B------:R-:W-:Y:S01]  /*7530*/  UIADD3 UR62, UPT, UPT, UR44, 0x500, URZ ;  /* 0x000005002c3e7890 */ /* 0x000fe2000fffe0ff */
[----:B-1234-:R-:W-:-:S11]  /*7540*/  IMAD.IADD R37, R0, 0x1, R37 ;  /* 0x0000000100257824 */ /* 0x01efd600078e0225 */
.L_x_171:
[C---:B------:R-:W-:Y:S02]  /*7550*/  LEA R3, R91.reuse, UR44, 0x3 ;  /* 0x0000002c5b037c11 */ /* 0x040fe4000f8e18ff */
[----:B------:R-:W-:Y:S02]  /*7560*/  SHF.L.U32 R0, R94, 0x1f, RZ ;  /* 0x0000001f5e007819 */ /* 0x000fe400000006ff */
[----:B------:R-:W-:Y:S02]  /*7570*/  LEA R5, R91, UR44, 0x4 ;  /* 0x0000002c5b057c11 */ /* 0x000fe4000f8e20ff */
[----:B-1----:R-:W1:Y:S02]  /*7580*/  SYNCS.PHASECHK.TRANS64.TRYWAIT P0, [R3+URZ+0x370], R0 ;  /* 0x00037000030075a7 */ /* 0x002e6400080011ff */
[----:B-1----:R-:W-:Y:S05]  /*7590*/  @!P0 BRA `(.L_x_146) ;  /* 0x0000004400588947 */ /* 0x002fea0003800000 */
.L_x_306:
        /* <DEDUP_REMOVED lines=11> */
[----:B------:R-:W-:Y:S01]  /*7650*/  PLOP3.LUT P0, PT, PT, PT, UP1, 0x80, 0x8 ;  /* 0x000000000008781c */ /* 0x000fe20003f0f018 */
[----:B------:R-:W-:Y:S11]  /*7660*/  UP2UR UR45, UPR, URZ, 0x2 ;  /* 0x00000002ff2d7883 */ /* 0x000ff60008000000 */
[----:B------:R-:W-:Y:S01]  /*7670*/  @!UPT UIADD3 URZ, UPT, UPT, URZ, URZ, URZ ;  /* 0x000000fffffff290 */ /* 0x000fe2000fffe0ff */
[----:B-1----:R-:W-:Y:S02]  /*7680*/  @P0 SHF.R.U32.HI R0, RZ, 0x10, R5 ;  /* 0x00000010ff000819 */ /* 0x002fe40000011605 */
        /* <DEDUP_REMOVED lines=12> */
[----:B------:R-:W2:Y:S01]  /*7750*/  LDCU UR12, c[0x0][0xb20] ;  /* 0x00016400ff0c77ac */ /* 0x000ea20008000800 */
[----:B------:R-:W-:Y:S02]  /*7760*/  UIMAD.WIDE.U32 UR4, UR47, UR55, URZ ;  /* 0x000000372f0472a5 */ /* 0x000fe4000f8e00ff */
[----:B------:R-:W-:Y:S02]  /*7770*/  UIMAD.WIDE.U32 UR6, UR58, UR52, URZ ;  /* 0x000000343a0672a5 */ /* 0x000fe4000f8e00ff */
[----:B------:R-:W-:Y:S02]  /*7780*/  UISETP.NE.AND UP0, UPT, UR54, 0x1, UPT ;  /* 0x000000013600788c */ /* 0x000fe4000bf05270 */
[----:B------:R-:W-:Y:S02]  /*7790*/  UIMAD.WIDE.U32 UR8, UR37, UR55, URZ ;  /* 0x00000037250872a5 */ /* 0x000fe4000f8e00ff */
[----:B------:R-:W-:Y:S02]  /*77a0*/  UIMAD.WIDE.U32 UR10, UR38, UR52, URZ ;  /* 0x00000034260a72a5 */ /* 0x000fe4000f8e00ff */
[----:B------:R-:W-:Y:S02]  /*77b0*/  UISETP.NE.AND UP1, UPT, UR43, 0x1, UPT ;  /* 0x000000012b00788c */ /* 0x000fe4000bf25270 */
[----:B------:R-:W-:Y:S01]  /*77c0*/  UISETP.NE.AND UP2, UPT, UR42, 0x1, UPT ;  /* 0x000000012a00788c */ /* 0x000fe2000bf45270 */
[----:B------:R-:W-:Y:S02]  /*77d0*/  UMOV UR4, UR5 ;  /* 0x0000000500047c82 */ /* 0x000fe40008000000 */
[----:B--2---:R-:W-:Y:S03]  /*77e0*/  USHF.R.U32.HI UR5, URZ, UR12, UR4 ;  /* 0x0000000cff057299 */ /* 0x004fe60008011604 */
[----:B------:R-:W-:Y:S02]  /*77f0*/  UMOV UR4, UR7 ;  /* 0x0000000700047c82 */ /* 0x000fe40008000000 */
[----:B------:R-:W-:Y:S02]  /*7800*/  USHF.R.U32.HI UR7, URZ, UR53, UR4 ;  /* 0x00000035ff077299 */ /* 0x000fe40008011604 */
[----:B------:R-:W-:Y:S02]  /*7810*/  USEL UR4, UR47, UR5, !UP0 ;  /* 0x000000052f047287 */ /* 0x000fe4000c000000 */
[----:B------:R-:W-:Y:S01]  /*7820*/  USEL UR7, UR58, UR7, !UP1 ;  /* 0x000000073a077287 */ /* 0x000fe2000c800000 */
[----:B------:R-:W-:Y:S01]  /*7830*/  UMOV UR5, UR9 ;  /* 0x0000000900057c82 */ /* 0x000fe20008000000 */
[----:B------:R-:W-:Y:S02]  /*7840*/  UIMAD.WIDE.U32 UR8, UR4, UR40, URZ ;  /* 0x00000028040872a5 */ /* 0x000fe4000f8e00ff */
[----:B------:R-:W-:Y:S03]  /*7850*/  USHF.R.U32.HI UR6, URZ, UR12, UR5 ;  /* 0x0000000cff067299 */ /* 0x000fe60008011605 */
[----:B------:R-:W-:Y:S01]  /*7860*/  UMOV UR5, UR11 ;  /* 0x0000000b00057c82 */ /* 0x000fe20008000000 */
[----:B------:R-:W-:Y:S02]  /*7870*/  UIMAD.WIDE.U32 UR10, UR7, UR40, URZ ;  /* 0x00000028070a72a5 */ /* 0x000fe4000f8e00ff */
[----:B------:R-:W-:Y:S02]  /*7880*/  USHF.R.U32.HI UR12, URZ, UR53, UR5 ;  /* 0x00000035ff0c7299 */ /* 0x000fe40008011605 */
[----:B------:R-:W-:Y:S01]  /*7890*/  USEL UR6, UR37, UR6, !UP0 ;  /* 0x0000000625067287 */ /* 0x000fe2000c000000 */
[----:B------:R-:W-:Y:S02]  /*78a0*/  UMOV UR5, UR9 ;  /* 0x0000000900057c82 */ /* 0x000fe40008000000 */
[----:B------:R-:W-:Y:S01]  /*78b0*/  UMOV UR10, UR11 ;  /* 0x0000000b000a7c82 */ /* 0x000fe20008000000 */
[----:B------:R-:W-:Y:S02]  /*78c0*/  @UP2 USHF.R.U32.HI UR4, URZ, UR41, UR5 ;  /* 0x00000029ff042299 */ /* 0x000fe40008011605 */
[----:B------:R-:W-:Y:S02]  /*78d0*/  @UP2 USHF.R.U32.HI UR7, URZ, UR41, UR10 ;  /* 0x00000029ff072299 */ /* 0x000fe4000801160a */
[----:B------:R-:W-:Y:S02]  /*78e0*/  UIMAD UR4, UR42, UR4, URZ ;  /* 0x000000042a0472a4 */ /* 0x000fe4000f8e02ff */
[----:B------:R-:W-:Y:S02]  /*78f0*/  UIMAD.WIDE.U32 UR10, UR6, UR40, URZ ;  /* 0x00000028060a72a5 */ /* 0x000fe4000f8e00ff */
[----:B------:R-:W-:Y:S02]  /*7900*/  USEL UR5, UR38, UR12, !UP1 ;  /* 0x0000000c26057287 */ /* 0x000fe4000c800000 */
[----:B------:R-:W-:Y:S02]  /*7910*/  UIMAD UR8, UR42, UR7, URZ ;  /* 0x000000072a0872a4 */ /* 0x000fe4000f8e02ff */
[----:B------:R-:W-:Y:S03]  /*7920*/  UISETP.GE.AND UP0, UPT, UR6, UR4, UPT ;  /* 0x000000040600728c */ /* 0x000fe6000bf06270 */
[----:B------:R-:W-:Y:S01]  /*7930*/  UMOV UR4, UR11 ;  /* 0x0000000b00047c82 */ /* 0x000fe20008000000 */
[----:B------:R-:W-:Y:S02]  /*7940*/  UISETP.GE.OR UP0, UPT, UR5, UR8, UP0 ;  /* 0x000000080500728c */ /* 0x000fe40008706670 */
[----:B------:R-:W-:Y:S02]  /*7950*/  USHF.R.U32.HI UR4, URZ, UR41, UR4 ;  /* 0x00000029ff047299 */ /* 0x000fe40008011604 */
[----:B------:R-:W-:Y:S02]  /*7960*/  UIMAD.WIDE.U32 UR8, UR5, UR40, URZ ;  /* 0x00000028050872a5 */ /* 0x000fe4000f8e00ff */
[----:B------:R-:W-:Y:S02]  /*7970*/  USEL UR11, UR6, UR4, !UP2 ;  /* 0x00000004060b7287 */ /* 0x000fe4000d000000 */
[----:B------:R-:W-:Y:S02]  /*7980*/  UIADD3 UR8, UPT, UPT, -UR5, URZ, URZ ;  /* 0x000000ff05087290 */ /* 0x000fe4000fffe1ff */
[----:B------:R-:W-:Y:S01]  /*7990*/  UIADD3 UR10, UPT, UPT, -UR11, URZ, URZ ;  /* 0x000000ff0b0a7290 */ /* 0x000fe2000fffe1ff */
[----:B------:R-:W-:Y:S01]  /*79a0*/  @!UP0 UMOV UR4, UR9 ;  /* 0x0000000900048c82 */ /* 0x000fe20008000000 */
[----:B------:R-:W-:Y:S02]  /*79b0*/  UIADD3 UR9, UPT, UPT, -UR6, URZ, URZ ;  /* 0x000000ff06097290 */ /* 0x000fe4000fffe1ff */
[----:B------:R-:W-:Y:S02]  /*79c0*/  @!UP0 USHF.R.U32.HI UR4, URZ, UR41, UR4 ;  /* 0x00000029ff048299 */ /* 0x000fe40008011604 */
[----:B------:R-:W-:Y:S02]  /*79d0*/  UIMAD UR10, UR42, UR10, UR6 ;  /* 0x0000000a2a0a72a4 */ /* 0x000fe4000f8e0206 */
[----:B------:R-:W-:Y:S04]  /*79e0*/  @!UP0 USEL UR4, UR5, UR4, !UP2 ;  /* 0x0000000405048287 */ /* 0x000fe8000d000000 */
[----:B------:R-:W-:Y:S02]  /*79f0*/  @!UP0 UIMAD UR10, UR7, UR10, UR4 ;  /* 0x0000000a070a82a4 */ /* 0x000fe4000f8e0204 */
[----:B------:R-:W-:Y:S02]  /*7a00*/  @!UP0 UIADD3 UR11, UPT, UPT, UR11, -UR4, URZ ;  /* 0x800000040b0b8290 */ /* 0x000fe4000fffe0ff */
[----:B------:R-:W-:Y:S02]  /*7a10*/  UIMAD UR7, UR43, UR8, UR38 ;  /* 0x000000082b0772a4 */ /* 0x000fe4000f8e0226 */
[----:B------:R-:W-:Y:S02]  /*7a20*/  @!UP0 UIMAD UR6, UR11, UR42, UR5 ;  /* 0x0000002a0b0682a4 */ /* 0x000fe4000f8e0205 */
[----:B------:R-:W-:Y:S01]  /*7a30*/  UIMAD UR4, UR54, UR9, UR37 ;  /* 0x00000009360472a4 */ /* 0x000fe2000f8e0225 */
[----:B------:R-:W-:Y:S02]  /*7a40*/  @!UP0 UMOV UR5, UR10 ;  /* 0x0000000a00058c82 */ /* 0x000fe40008000000 */
[----:B------:R-:W-:Y:S02]  /*7a50*/  UIMAD UR38, UR5, UR43, UR7 ;  /* 0x0000002b052672a4 */ /* 0x000fe4000f8e0207 */
[----:B------:R-:W-:Y:S11]  /*7a60*/  UIMAD UR37, UR6, UR54, UR4 ;  /* 0x00000036062572a4 */ /* 0x000ff6000f8e0204 */
[----:B------:R-:W-:Y:S01]  /*7a70*/  @!UPT UIADD3 URZ, UPT, UPT, URZ, URZ, URZ ;  /* 0x000000fffffff290 */ /* 0x000fe2000fffe0ff */
.L_x_147:
[----:B------:R-:W-:Y:S01]  /*7a80*/  UISETP.NE.AND UP0, UPT, UR39, 0x1, UPT ;  /* 0x000000012700788c */ /* 0x000fe2000bf05270 */
[----:B------:R-:W-:Y:S01]  /*7a90*/  IADD3 R91, PT, PT, R91, 0x1, RZ ;  /* 0x000000015b5b7810 */ /* 0x000fe20007ffe0ff */
[----:B------:R-:W-:Y:S02]  /*7aa0*/  USHF.L.U32 UR50, UR30, 0x6, URZ ;  /* 0x000000061e327899 */ /* 0x000fe400080006ff */
[----:B------:R-:W-:Y:S07]  /*7ab0*/  USHF.L.U32 UR49, UR31, 0x7, URZ ;  /* 0x000000071f317899 */ /* 0x000fee00080006ff */
[----:B------:R-:W2:Y:S01]  /*7ac0*/  @!UP0 LDCU.128 UR12, c[0x0][0xb10] ;  /* 0x00016200ff0c87ac */ /* 0x000ea20008000c00 */
[----:B------:R-:W3:Y:S01]  /*7ad0*/  @!UP0 LDCU UR5, c[0x0][0xb0c] ;  /* 0x00016180ff0587ac */ /* 0x000ee20008000800 */
[----:B------:R-:W4:Y:S01]  /*7ae0*/  @!UP0 LDCU UR10, c[0x0][0xb20] ;  /* 0x00016400ff0a87ac */ /* 0x000f220008000800 */
[----:B--2---:R-:W-:Y:S02]  /*7af0*/  UIMAD.WIDE.U32 UR8, UR38, UR12, URZ ;  /* 0x0000000c260872a5 */ /* 0x004fe4000f8e00ff */
[----:B------:R-:W-:Y:S02]  /*7b00*/  UIMAD.WIDE.U32 UR6, UR37, UR15, URZ ;  /* 0x0000000f250672a5 */ /* 0x000fe4000f8e00ff */
[----:B------:R-:W-:Y:S03]  /*7b10*/  @!UP0 UISETP.NE.AND UP1, UPT, UR14, 0x1, UPT ;  /* 0x000000010e00888c */ /* 0x000fe6000bf25270 */
[----:B------:R-:W-:Y:S01]  /*7b20*/  @!UP0 UMOV UR4, UR9 ;  /* 0x0000000900048c82 */ /* 0x000fe20008000000 */
[----:B---3--:R-:W-:Y:S02]  /*7b30*/  @!UP0 UISETP.NE.AND UP2, UPT, UR5, 0x1, UPT ;  /* 0x000000010500888c */ /* 0x008fe4000bf45270 */
[----:B------:R-:W-:Y:S01]  /*7b40*/  @!UP0 USHF.R.U32.HI UR4, URZ, UR13, UR4 ;  /* 0x0000000dff048299 */ /* 0x000fe20008011604 */
[----:B------:R-:W-:Y:S02]  /*7b50*/  @!UP0 UMOV UR6, UR7 ;  /* 0x0000000700068c82 */ /* 0x000fe40008000000 */
[----:B----4-:R-:W-:Y:S02]  /*7b60*/  @!UP0 USHF.R.U32.HI UR6, URZ, UR10, UR6 ;  /* 0x0000000aff068299 */ /* 0x010fe40008011606 */
[----:B------:R-:W-:Y:S02]  /*7b70*/  @!UP0 USEL UR7, UR38, UR4, !UP2 ;  /* 0x0000000426078287 */ /* 0x000fe4000d000000 */
[----:B------:R-:W-:Y:S04]  /*7b80*/  @!UP0 USEL UR6, UR37, UR6, !UP1 ;  /* 0x0000000625068287 */ /* 0x000fe8000c800000 */
[----:B------:R-:W-:Y:S02]  /*7b90*/  @!UP0 UIADD3 UR4, UPT, UPT, -UR7, UR6, URZ ;  /* 0x0000000607048290 */ /* 0x000fe4000fffe1ff */
[----:B------:R-:W-:Y:S02]  /*7ba0*/  @!UP0 UIADD3 UR6, UPT, UPT, UR7, -UR6, URZ ;  /* 0x8000000607068290 */ /* 0x000fe4000fffe0ff */
[----:B------:R-:W-:Y:S02]  /*7bb0*/  @!UP0 UIMAD UR38, UR4, UR5, UR38 ;  /* 0x00000005042682a4 */ /* 0x000fe4000f8e0226 */
[----:B------:R-:W-:Y:S02]  /*7bc0*/  @!UP0 UIMAD UR37, UR6, UR14, UR37 ;  /* 0x0000000e062582a4 */ /* 0x000fe4000f8e0225 */
[----:B------:R-:W-:Y:S09]  /*7bd0*/  ULOP3.LUT UP0, URZ, UR62, 0x90, URZ, 0xc0, !UPT ;  /* 0x000000903eff7892 */ /* 0x000ff2000f80c0ff */
[----:B------:R-:W-:Y:S05]  /*7be0*/  BRA.U !UP0, `(.L_x_148) ;  /* 0x0000000108407547 */ /* 0x000fea000b800000 */
[----:B------:R-:W2:Y:S01]  /*7bf0*/  LDCU.64 UR8, c[0x4][0x80] ;  /* 0x01001000ff0877ac */ /* 0x000ea20008000a00 */
[----:B------:R-:W-:Y:S01]  /*7c00*/  MOV R3, 0x0 ;  /* 0x0000000000037802 */ /* 0x000fe20000000f00 */
[----:B------:R-:W-:Y:S02]  /*7c10*/  HFMA2 R12, -RZ, RZ, 0, 5.9604644775390625e-08 ;  /* 0x00000001ff0c7431 */ /* 0x000fe400000001ff */
[----:B------:R-:W-:Y:S02]  /*7c20*/  IMAD.MOV.U32 R8, RZ, RZ, 0x70 ;  /* 0x00000070ff087424 */ /* 0x000fe400078e00ff */
[----:B------:R-:W-:Y:S01]  /*7c30*/  IMAD.MOV.U32 R13, RZ, RZ, RZ ;  /* 0x000000ffff0d7224 */ /* 0x000fe200078e00ff */
[----:B------:R-:W3:Y:S01]  /*7c40*/  LDCU.64 UR6, c[0x4][0x88] ;  /* 0x01001100ff0677ac */ /* 0x000ee20008000a00 */
[----:B------:R-:W4:Y:S01]  /*7c50*/  LDC.64 R2, c[0x4][R3] ;  /* 0x0100000003027b82 */ /* 0x000f220000000a00 */
[----:B------:R-:W1:Y:S01]  /*7c60*/  LDCU.64 UR4, c[0x4][0x8] ;  /* 0x01000100ff0477ac */ /* 0x000e620008000a00 */
[----:B--2---:R-:W-:Y:S01]  /*7c70*/  MOV R5, UR9 ;  /* 0x0000000900057c02 */ /* 0x004fe20008000f00 */
[----:B------:R-:W-:Y:S01]  /*7c80*/  IMAD.U32 R4, RZ, RZ, UR8 ;  /* 0x00000008ff047e24 */ /* 0x000fe2000f8e00ff */
[----:B---3--:R-:W-:Y:S01]  /*7c90*/  MOV R7, UR7 ;  /* 0x0000000700077c02 */ /* 0x008fe20008000f00 */
[----:B------:R-:W-:Y:S01]  /*7ca0*/  IMAD.U32 R6, RZ, RZ, UR6 ;  /* 0x00000006ff067e24 */ /* 0x000fe2000f8e00ff */
[----:B-1----:R-:W-:Y:S01]  /*7cb0*/  MOV R11, UR5 ;  /* 0x00000005000b7c02 */ /* 0x002fe20008000f00 */
[----:B------:R-:W-:Y:S02]  /*7cc0*/  IMAD.U32 R10, RZ, RZ, UR4 ;  /* 0x00000004ff0a7e24 */ /* 0x000fe4000f8e00ff */
[----:B------:R-:W-:Y:S07]  /*7cd0*/  LEPC R20, `(.L_x_148) ;  /* 0x000000001014794e */ /* 0x000fee0000000000 */
[----:B----45:R-:W-:Y:S05]  /*7ce0*/  CALL.ABS.NOINC R2 ;  /* 0x0000000002007343 */ /* 0x030fea0003c00000 */
.L_x_148:
[----:B------:R-:W-:Y:S01]  /*7cf0*/  LOP3.LUT P0, RZ, R96, 0x90, RZ, 0xc0, !PT ;  /* 0x0000009060ff7812 */ /* 0x000fe2000780c0ff */
[----:B------:R-:W-:Y:S11]  /*7d00*/  BSSY.RECONVERGENT B6, `(.L_x_149) ;  /* 0x0000013000067945 */ /* 0x000ff60003800200 */
[----:B------:R-:W-:Y:S01]  /*7d10*/  @!UPT UIADD3 URZ, UPT, UPT, URZ, URZ, URZ ;  /* 0x000000fffffff290 */ /* 0x000fe2000fffe0ff */
[----:B------:R-:W-:Y:S05]  /*7d20*/  @!P0 BRA `(.L_x_150) ;  /* 0x0000000000408947 */ /* 0x000fea0003800000 */
        /* <DEDUP_REMOVED lines=16> */
.L_x_150:
[----:B------:R-:W-:Y:S05]  /*7e30*/  BSYNC.RECONVERGENT B6 ;  /* 0x0000000000067941 */ /* 0x000fea0003800200 */
.L_x_149:
[----:B------:R-:W-:Y:S01]  /*7e40*/  R2UR UR4, R89 ;  /* 0x00000000590472ca */ /* 0x000fe200000e0000 */
[----:B------:R-:W-:Y:S01]  /*7e50*/  UISETP.NE.U32.AND UP0, UPT, UR60, URZ, UPT ;  /* 0x000000ff3c00728c */ /* 0x000fe2000bf05070 */
[----:B------:R-:W-:Y:S02]  /*7e60*/  ISETP.NE.U32.AND P4, PT, R82, RZ, PT ;  /* 0x000000ff5200720c */ /* 0x000fe40003f85070 */
[----:B------:R-:W-:Y:S01]  /*7e70*/  ISETP.NE.U32.AND P2, PT, RZ, UR56, PT ;  /* 0x00000038ff007c0c */ /* 0x000fe2000bf45070 */
[----:B------:R-:W-:Y:S01]  /*7e80*/  UISETP.NE.AND.EX UP1, UPT, UR61, URZ, UPT, UP0 ;  /* 0x000000ff3d00728c */ /* 0x000fe2000bf25300 */
[----:B------:R-:W-:Y:S01]  /*7e90*/  ISETP.NE.AND.EX P4, PT, R83, RZ, PT, P4 ;  /* 0x000000ff5300720c */ /* 0x000fe20003f85340 */
[----:B------:R-:W-:Y:S01]  /*7ea0*/  UPLOP3.LUT UP0, UPT, UPT, UPT, UPT, 0x40, 0x4 ;  /* 0x000000000004789c */ /* 0x000fe20003f0e870 */
[----:B------:R-:W-:Y:S05]  /*7eb0*/  ISETP.NE.AND.EX P2, PT, RZ, UR57, PT, P2 ;  /* 0x00000039ff007c0c */ /* 0x000fea000bf45320 */
[----:B------:R-:W-:Y:S06]  /*7ec0*/  UISETP.NE.AND UP2, UPT, UR4, URZ, UPT ;  /* 0x000000ff0400728c */ /* 0x000fec000bf45270 */
[----:B------:R-:W-:Y:S05]  /*7ed0*/  PLOP3.LUT P1, PT, PT, PT, UP2, 0x80, 0x8 ;  /* 0x000000000008781c */ /* 0x000fea0003f2f028 */
[----:B------:R-:W-:Y:S06]  /*7ee0*/  @UP2 UPLOP3.LUT UP0, UPT, UPT, UPT, UP1, 0x80, 0x8 ;  /* 0x000000000008289c */ /* 0x000fec0003f0f010 */
[----:B------:R-:W-:Y:S01]  /*7ef0*/  PLOP3.LUT P0, PT, PT, PT, UP0, 0x80, 0x8 ;  /* 0x000000000008781c */ /* 0x000fe20003f0f008 */
[----:B------:R-:W-:Y:S01]  /*7f00*/  @!UPT UIADD3 URZ, UPT, UPT, URZ, URZ, URZ ;  /* 0x000000fffffff290 */ /* 0x000fe2000fffe0ff */
[----:B------:R-:W-:Y:S11]  /*7f10*/  BRA.U !UP1, `(.L_x_151) ;  /* 0x00000001093c7547 */ /* 0x000ff6000b800000 */
[----:B------:R-:W-:Y:S01]  /*7f20*/  UISETP.NE.U32.AND UP0, UPT, UR56, URZ, UPT ;  /* 0x000000ff3800728c */ /* 0x000fe2000bf05070 */
[----:B-1----:R-:W-:Y:S01]  /*7f30*/  HFMA2 R0, -RZ, RZ, 0, 5.9604644775390625e-08 ;  /* 0x00000001ff007431 */ /* 0x002fe200000001ff */
[----:B------:R-:W1:Y:S01]  /*7f40*/  LDCU.64 UR8, c[0x0][0x358] ;  /* 0x00006b00ff0877ac */ /* 0x000e620008000a00 */
[----:B------:R-:W-:Y:S01]  /*7f50*/  IMAD.MOV.U32 R86, RZ, RZ, 0x1 ;  /* 0x00000001ff567424 */ /* 0x000fe200078e00ff */
[----:B------:R-:W-:Y:S06]  /*7f60*/  UISETP.NE.AND.EX UP0, UPT, UR57, URZ, UPT, UP0 ;  /* 0x000000ff3900728c */ /* 0x000fec000bf05300 */
[----:B------:R-:W-:Y:S05]  /*7f70*/  PLOP3.LUT P3, PT, PT, PT, UP0, 0x80, 0x8 ;  /* 0x000000000008781c */ /* 0x000fea0003f6f008 */
[----:B------:R-:W2:Y:S01]  /*7f80*/  @UP0 LDCU.64 UR4, c[0x0][0x888] ;  /* 0x00011100ff0407ac */ /* 0x000ea20008000a00 */
[----:B------:R-:W-:Y:S07]  /*7f90*/  @UP0 UIMAD UR6, UR36, UR60, URZ ;  /* 0x0000003c240602a4 */ /* 0x000fee000f8e02ff */
[----:B------:R-:W-:Y:S01]  /*7fa0*/  @!P3 PRMT R86, R0, 0x7610, R86 ;  /* 0x000076100056b816 */ /* 0x000fe20000000056 */
[----:B--2---:R-:W-:Y:S06]  /*7fb0*/  @UP0 UIMAD.WIDE UR4, UR6, 0x4, UR4 ;  /* 0x00000004060408a5 */ /* 0x004fec000f8e0204 */
[----:B------:R-:W-:Y:S01]  /*7fc0*/  IMAD.U32 R2, RZ, RZ, UR4 ;  /* 0x00000004ff027e24 */ /* 0x000fe2000f8e00ff */
[----:B------:R-:W-:Y:S04]  /*7fd0*/  MOV R3, UR5 ;  /* 0x0000000500037c02 */ /* 0x000fe80008000f00 */
[----:B------:R-:W2:Y:S01]  /*7fe0*/  @!UP0 LDCU UR4, c[0x0][0x880] ;  /* 0x00011000ff0487ac */ /* 0x000ea20008000800 */
[----:B-1---5:R3:W5:Y:S02]  /*7ff0*/  @P3 LDG.E R41, desc[UR8][R2.64] ;  /* 0x0000000802293981 */ /* 0x022764000c1e1900 */
[----:B--23--:R-:W-:Y:S02]  /*8000*/  @!P3 IMAD.U32 R41, RZ, RZ, UR4 ;  /* 0x00000004ff29be24 */ /* 0x00cfe4000f8e00ff */
.L_x_151:
[----:B------:R-:W-:Y:S05]  /*8010*/  @!P4 BRA `(.L_x_152) ;  /* 0x000000000024c947 */ /* 0x000fea0003800000 */
[----:B------:R-:W-:Y:S01]  /*8020*/  ISETP.NE.U32.AND P3, PT, R80, RZ, PT ;  /* 0x000000ff5000720c */ /* 0x000fe20003f65070 */
[----:B------:R-:W2:Y:S03]  /*8030*/  LDCU.64 UR4, c[0x0][0x358] ;  /* 0x00006b00ff0477ac */ /* 0x000ea60008000a00 */
[----:B------:R-:W-:Y:S11]  /*8040*/  ISETP.NE.AND.EX P3, PT, R81, RZ, PT, P3 ;  /* 0x000000ff5100720c */ /* 0x000ff60003f65330 */
[----:B------:R-:W-:Y:S02]  /*8050*/  @!UPT UIADD3 URZ, UPT, UPT, URZ, URZ, URZ ;  /* 0x000000fffffff290 */ /* 0x000fe4000fffe0ff */
[----:B------:R-:W3:Y:S01]  /*8060*/  @P3 LDC.64 R2, c[0x0][0x8a8] ;  /* 0x00022a00ff023b82 */ /* 0x000ee20000000a00 */
[----:B-1----:R-:W-:Y:S04]  /*8070*/  @P3 IMAD R0, R82, UR36, RZ ;  /* 0x0000002452003c24 */ /* 0x002fe8000f8e02ff */
[----:B---3--:R-:W-:Y:S05]  /*8080*/  @P3 IMAD.WIDE R2, R0, 0x4, R2 ;  /* 0x0000000400023825 */ /* 0x008fea00078e0202 */
[----:B--2--5:R2:W5:Y:S02]  /*8090*/  @P3 LDG.E R38, desc[UR4][R2.64] ;  /* 0x0000000402263981 */ /* 0x024564000c1e1900 */
[----:B--2---:R-:W3:Y:S02]  /*80a0*/  @!P3 LDC R38, c[0x0][0x8a0] ;  /* 0x00022800ff26bb82 */ /* 0x004ee40000000800 */
.L_x_152:
[----:B-----5:R-:W-:Y:S01]  /*80b0*/  FSETP.NEU.AND P4, PT, R41, RZ, PT ;  /* 0x000000ff2900720b */ /* 0x020fe20003f8d000 */
[----:B------:R-:W-:Y:S01]  /*80c0*/  BSSY B1, `(.L_x_153) ;  /* 0x0000041000017945 */ /* 0x000fe20003800000 */
[----:B------:R-:W-:Y:S01]  /*80d0*/  SEL R7, RZ, 0xffffffff, P2 ;  /* 0xffffffffff077807 */ /* 0x000fe20001000000 */
[----:B------:R-:W-:Y:S01]  /*80e0*/  IMAD.MOV.U32 R71, RZ, RZ, 0x1 ;  /* 0x00000001ff477424 */ /* 0x000fe200078e00ff */
[----:B------:R-:W-:Y:S01]  /*80f0*/  LOP3.LUT P3, RZ, R86, 0xff, RZ, 0xc0, !PT ;  /* 0x000000ff56ff7812 */ /* 0x000fe2000786c0ff */
[C---:B------:R-:W-:Y:S01]  /*8100*/  IMAD R39, R36.reuse, 0x40, R37 ;  /* 0x0000004024277824 */ /* 0x040fe200078e0225 */
[----:B-1----:R-:W-:Y:S02]  /*8110*/  @P1 SEL R0, RZ, 0xffffffff, P4 ;  /* 0xffffffffff001807 */ /* 0x002fe40002000000 */
[----:B------:R-:W-:Y:S02]  /*8120*/  CS2R R78, SRZ ;  /* 0x00000000004e7805 */ /* 0x000fe4000001ff00 */
[----:B------:R-:W-:Y:S02]  /*8130*/  LEA R3, R93, UR44, 0x3 ;  /* 0x0000002c5d037c11 */ /* 0x000fe4000f8e18ff */
[----:B------:R-:W-:Y:S02]  /*8140*/  CS2R R76, SRZ ;  /* 0x00000000004c7805 */ /* 0x000fe4000001ff00 */
[----:B------:R-:W-:Y:S02]  /*8150*/  @P0 SEL R0, R7, R0, !P3 ;  /* 0x0000000007000207 */ /* 0x000fe40005800000 */
[----:B------:R-:W-:Y:S02]  /*8160*/  CS2R R74, SRZ ;  /* 0x00000000004a7805 */ /* 0x000fe4000001ff00 */
[----:B------:R-:W-:Y:S02]  /*8170*/  LEA R90, R36, UR44, 0x3 ;  /* 0x0000002c245a7c11 */ /* 0x000fe4000f8e18ff */
[----:B------:R-:W-:Y:S02]  /*8180*/  CS2R R72, SRZ ;  /* 0x0000000000487805 */ /* 0x000fe4000001ff00 */
[----:B------:R-:W-:Y:S02]  /*8190*/  @P1 LOP3.LUT R0, R0, 0x1, RZ, 0xc0, !PT ;  /* 0x0000000100001812 */ /* 0x000fe400078ec0ff */
[----:B------:R-:W-:Y:S02]  /*81a0*/  SHF.L.U32 R5, R95, 0x1f, RZ ;  /* 0x0000001f5f057819 */ /* 0x000fe400000006ff */
[----:B------:R-:W-:Y:S02]  /*81b0*/  ISETP.NE.U32.OR P6, PT, R0, 0x1, !P1 ;  /* 0x000000010000780c */ /* 0x000fe40004fc5470 */
[----:B------:R-:W-:Y:S02]  /*81c0*/  PLOP3.LUT P2, PT, PT, PT, UP1, 0x80, 0x8 ;  /* 0x000000000008781c */ /* 0x000fe40003f4f018 */
[----:B------:R-:W-:Y:S02]  /*81d0*/  SEL R0, RZ, 0xffffffff, P4 ;  /* 0xffffffffff007807 */ /* 0x000fe40002000000 */
[----:B------:R-:W-:Y:S07]  /*81e0*/  P2R R98, PR, RZ, 0x40 ;  /* 0x00000040ff627803 */ /* 0x000fee0000000000 */
[----:B------:R-:W-:Y:S02]  /*81f0*/  @P6 SHF.L.U32 R2, R92, 0x1f, RZ ;  /* 0x0000001f5c026819 */ /* 0x000fe400000006ff */
[----:B------:R-:W-:Y:S02]  /*8200*/  @P2 SEL R0, R7, R0, !P3 ;  /* 0x0000000007002207 */ /* 0x000fe40005800000 */
[----:B------:R-:W1:Y:S02]  /*8210*/  @P6 SYNCS.PHASECHK.TRANS64.TRYWAIT P1, [R3+URZ+0x340], R2 ;  /* 0x00034002030065a7 */ /* 0x000e6400080211ff */
[----:B------:R-:W-:Y:S04]  /*8220*/  LOP3.LUT R0, R0, 0x1, RZ, 0xc0, !PT ;  /* 0x0000000100007812 */ /* 0x000fe800078ec0ff */
[----:B------:R-:W-:Y:S04]  /*8230*/  ISETP.NE.U32.AND P5, PT, R0, 0x1, PT ;  /* 0x000000010000780c */ /* 0x000fe80003fa5070 */
[----:B------:R-:W-:Y:S01]  /*8240*/  P2R R99, PR, RZ, 0x20 ;  /* 0x00000020ff637803 */ /* 0x000fe20000000000 */
[----:B------:R2:W4:Y:S01]  /*8250*/  SYNCS.PHASECHK.TRANS64.TRYWAIT P0, [R90+URZ+0x390], R5 ;  /* 0x000390055a0075a7 */ /* 0x00052200080011ff */
[----:B-1----:R-:W-:Y:S01]  /*8260*/  @P6 SEL R71, RZ, 0x1, !P1 ;  /* 0x00000001ff476807 */ /* 0x002fe20004800000 */
[----:B--2---:R-:W-:Y:S06]  /*8270*/  @!P6 BRA `(.L_x_154) ;  /* 0x000000000094e947 */ /* 0x004fec0003800000 */
[----:B------:R-:W-:Y:S01]  /*8280*/  @P5 IMAD R4, R93, 0x1000, R84 ;  /* 0x000010005d045824 */ /* 0x000fe200078e0254 */
[----:B------:R-:W-:Y:S01]  /*8290*/  LOP3.LUT P6, RZ, R85, 0x80, RZ, 0xc0, !PT ;  /* 0x0000008055ff7812 */ /* 0x000fe200078cc0ff */
[----:B------:R-:W-:Y:S01]  /*82a0*/  BSSY B0, `(.L_x_155) ;  /* 0x0000010000007945 */ /* 0x000fe20003800000 */
[----:B------:R-:W-:Y:S01]  /*82b0*/  ISETP.NE.AND P2, PT, R71, RZ, PT ;  /* 0x000000ff4700720c */ /* 0x000fe20003f45270 */
[----:B------:R-:W-:Y:S01]  /*82c0*/  @P5 VIADD R2, R4, UR44 ;  /* 0x0000002c04025c36 */ /* 0x000fe20008000000 */
[----:B------:R-:W-:Y:S02]  /*82d0*/  PLOP3.LUT P1, PT, PT, PT, PT, 0x8, 0x80 ;  /* 0x000000000080781c */ /* 0x000fe40003f2e170 */
[----:B------:R-:W-:Y:S02]  /*82e0*/  CS2R R74, SRZ ;  /* 0x00000000004a7805 */ /* 0x000fe4000001ff00 */
[----:B------:R-:W-:Y:S01]  /*82f0*/  @P5 PLOP3.LUT P1, PT, P6, PT, PT, 0x80, 0x8 ;  /* 0x000000000008581c */ /* 0x000fe2000372f070 */
[C---:B------:R-:W-:Y:S01]  /*8300*/  @P5 VIADD R0, R2.reuse, 0x500 ;  /* 0x0000050002005836 */ /* 0x040fe20000000000 */
[----:B------:R-:W-:Y:S01]  /*8310*/  CS2R R72, SRZ ;  /* 0x0000000000487805 */ /* 0x000fe2000001ff00 */
[----:B------:R-:W-:Y:S01]  /*8320*/  @P5 VIADD R2, R2, 0x510 ;  /* 0x0000051002025836 */ /* 0x000fe20000000000 */
[----:B------:R-:W-:Y:S02]  /*8330*/  CS2R R78, SRZ ;  /* 0x00000000004e7805 */ /* 0x000fe4000001ff00 */
[----:B------:R-:W-:Y:S07]  /*8340*/  CS2R R76, SRZ ;  /* 0x00000000004c7805 */ /* 0x000fee000001ff00 */
[----:B------:R-:W-:Y:S01]  /*8350*/  @P1 VIADD R2, R0, 0xfffffff0 ;  /* 0xfffffff000021836 */ /* 0x000fe20000000000 */
[----:B------:R-:W-:Y:S06]  /*8360*/  @P2 BRA `(.L_x_156) ;  /* 0x00000000000c2947 */ /* 0x000fec0003800000 */
[----:B------:R-:W-:Y:S04]  /*8370*/  SHF.L.U32 R0, R92, 0x1f, RZ ;  /* 0x0000001f5c007819 */ /* 0x000fe800000006ff */
[----:B------:R-:W1:Y:S02]  /*8380*/  SYNCS.PHASECHK.TRANS64.TRYWAIT P1, [R3+URZ+0x340], R0 ;  /* 0x00034000030075a7 */ /* 0x000e6400080211ff */
[----:B-1----:R-:W-:Y:S05]  /*8390*/  @!P1 BRA `(.L_x_157) ;  /* 0x0000003400ec9947 */ /* 0x002fea0003800000 */
.L_x_156:
[----:B------:R-:W-:Y:S05]  /*83a0*/  BSYNC B0 ;  /* 0x0000000000007941 */ /* 0x000fea0003800000 */
.L_x_155:
[----:B------:R-:W-:Y:S01]  /*83b0*/  ISETP.NE.AND P1, PT, R99, RZ, PT ;  /* 0x000000ff6300720c */ /* 0x000fe20003f25270 */
[----:B-1----:R-:W-:Y:S02]  /*83c0*/  VIADD R3, R3, 0x350 ;  /* 0x0000035003037836 */ /* 0x002fe40000000000 */
[----:B------:R-:W-:Y:S02]  /*83d0*/  IMAD.U32 R0, RZ, RZ, UR46 ;  /* 0x0000002eff007e24 */ /* 0x000fe4000f8e00ff */
[----:B------:R-:W-:Y:S03]  /*83e0*/  VIADD R93, R93, 0x1 ;  /* 0x000000015d5d7836 */ /* 0x000fe60000000000 */
[----:B------:R-:W-:Y:S05]  /*83f0*/  PRMT R0, R0, 0x654, R3 ;  /* 0x0000065400007816 */ /* 0x000fea0000000003 */
[----:B------:R1:W2:Y:S04]  /*8400*/  @P1 LDS.128 R72, [R4+UR44+0x500] ;  /* 0x0005002c04481984 */ /* 0x0002a80008000c00 */
[----:B------:R1:W1:Y:S01]  /*8410*/  @P1 LDS.128 R76, [R2] ;  /* 0x00000000024c1984 */ /* 0x0002620000000c00 */
[C---:B------:R-:W-:Y:S01]  /*8420*/  ISETP.NE.AND P1, PT, R93.reuse, 0x2, PT ;  /* 0x000000025d00780c */ /* 0x040fe20003f25270 */
[----:B------:R-:W-:Y:S01]  /*8430*/  @!PT LDS RZ, [RZ] ;  /* 0x00000000fffff984 */ /* 0x000fe20000000800 */
[----:B------:R-:W-:Y:S01]  /*8440*/  @!PT LDS RZ, [RZ] ;  /* 0x00000000fffff984 */ /* 0x000fe20000000800 */
[----:B------:R-:W-:Y:S01]  /*8450*/  @!PT LDS RZ, [RZ] ;  /* 0x00000000fffff984 */ /* 0x000fe20000000800 */
[----:B------:R-:W-:Y:S01]  /*8460*/  @!PT LDS RZ, [RZ] ;  /* 0x00000000fffff984 */ /* 0x000fe20000000800 */
[----:B------:R5:W-:Y:S06]  /*8470*/  MEMBAR.ALL.CTA ;  /* 0x0000000000007992 */ /* 0x000bec0000008000 */
[----:B-----5:R-:W5:Y:S01]  /*8480*/  FENCE.VIEW.ASYNC.S ;  /* 0x00000000000073c6 */ /* 0x020f620000000000 */
[----:B------:R-:W-:Y:S02]  /*8490*/  SEL R3, RZ, 0x1, P1 ;  /* 0x00000001ff037807 */ /* 0x000fe40000800000 */
[----:B------:R-:W-:Y:S02]  /*84a0*/  SEL R93, R93, RZ, P1 ;  /* 0x000000ff5d5d7207 */ /* 0x000fe40000800000 */
[----:B------:R-:W-:Y:S01]  /*84b0*/  LOP3.LUT R92, R92, R3, RZ, 0x3c, !PT ;  /* 0x000000035c5c7212 */ /* 0x000fe200078e3cff */
[----:B-----5:R1:W-:Y:S06]  /*84c0*/  SYNCS.ARRIVE.TRANS64.RED.A1T0 RZ, [R0+URZ], RZ ;  /* 0x000000ff00ff79a7 */ /* 0x0203ec00081004ff */
.L_x_154:
[----:B------:R-:W-:Y:S05]  /*84d0*/  BSYNC B1 ;  /* 0x0000000000017941 */ /* 0x000fea0003800000 */
.L_x_153:
[----:B-1----:R-:W-:Y:S04]  /*84e0*/  SHF.R.U32.HI R0, RZ, 0x15, R39 ;  /* 0x00000015ff007819 */ /* 0x002fe80000011627 */
[----:B------:R-:W-:Y:S01]  /*84f0*/  LOP3.LUT P1, RZ, R0, 0x3, R87, 0x48, !PT ;  /* 0x0000000300ff7812 */ /* 0x000fe20007824857 */
[----:B------:R-:W-:Y:S01]  /*8500*/  @!UPT UIADD3 URZ, UPT, UPT, URZ, URZ, URZ ;  /* 0x000000fffffff290 */ /* 0x000fe2000fffe0ff */
[----:B----4-:R-:W-:Y:S11]  /*8510*/  @P0 BRA `(.L_x_158) ;  /* 0x0000000000080947 */ /* 0x010ff60003800000 */
[----:B------:R-:W1:Y:S02]  /*8520*/  SYNCS.PHASECHK.TRANS64.TRYWAIT P0, [R90+URZ+0x390], R5 ;  /* 0x000390055a0075a7 */ /* 0x000e6400080011ff */
[----:B-1----:R-:W-:Y:S05]  /*8530*/  @!P0 BRA `(.L_x_159) ;  /* 0x0000003400988947 */ /* 0x002fea0003800000 */
.L_x_158:
[----:B------:R-:W-:Y:S05]  /*8540*/  @!P1 BRA `(.L_x_160) ;  /* 0x0000000000409947 */ /* 0x000fea0003800000 */
[----:B------:R-:W1:Y:S01]  /*8550*/  LDCU.64 UR8, c[0x4][0x70] ;  /* 0x01000e00ff0877ac */ /* 0x000e620008000a00 */
[----:B------:R-:W-:Y:S01]  /*8560*/  MOV R3, 0x0 ;  /* 0x0000000000037802 */ /* 0x000fe20000000f00 */
[----:B------:R-:W-:Y:S02]  /*8570*/  HFMA2 R12, -RZ, RZ, 0, 5.9604644775390625e-08 ;  /* 0x00000001ff0c7431 */ /* 0x000fe400000001ff */
[----:B------:R-:W-:Y:S02]  /*8580*/  IMAD.MOV.U32 R8, RZ, RZ, 0x192 ;  /* 0x00000192ff087424 */ /* 0x000fe400078e00ff */
[----:B------:R-:W-:Y:S01]  /*8590*/  IMAD.MOV.U32 R13, RZ, RZ, RZ ;  /* 0x000000ffff0d7224 */ /* 0x000fe200078e00ff */
[----:B------:R-:W4:Y:S01]  /*85a0*/  LDCU.64 UR6, c[0x4][0x78] ;  /* 0x01000f00ff0677ac */ /* 0x000f220008000a00 */
[----:B------:R-:W2:Y:S01]  /*85b0*/  LDC.64 R2, c[0x4][R3] ;  /* 0x0100000003027b82 */ /* 0x000ea20000000a00 */
[----:B------:R-:W5:Y:S01]  /*85c0*/  LDCU.64 UR4, c[0x4][0x10] ;  /* 0x01000200ff0477ac */ /* 0x000f620008000a00 */
[----:B-1----:R-:W-:Y:S01]  /*85d0*/  MOV R5, UR9 ;  /* 0x0000000900057c02 */ /* 0x002fe20008000f00 */
[----:B------:R-:W-:Y:S01]  /*85e0*/  IMAD.U32 R4, RZ, RZ, UR8 ;  /* 0x00000008ff047e24 */ /* 0x000fe2000f8e00ff */
[----:B----4-:R-:W-:Y:S01]  /*85f0*/  MOV R7, UR7 ;  /* 0x0000000700077c02 */ /* 0x010fe20008000f00 */
[----:B------:R-:W-:Y:S01]  /*8600*/  IMAD.U32 R6, RZ, RZ, UR6 ;  /* 0x00000006ff067e24 */ /* 0x000fe2000f8e00ff */
[----:B-----5:R-:W-:Y:S01]  /*8610*/  MOV R11, UR5 ;  /* 0x00000005000b7c02 */ /* 0x020fe20008000f00 */
[----:B------:R-:W-:Y:S02]  /*8620*/  IMAD.U32 R10, RZ, RZ, UR4 ;  /* 0x00000004ff0a7e24 */ /* 0x000fe4000f8e00ff */
[----:B------:R-:W-:Y:S07]  /*8630*/  LEPC R20, `(.L_x_160) ;  /* 0x000000001014794e */ /* 0x000fee0000000000 */
[----:B--23--:R-:W-:Y:S05]  /*8640*/  CALL.ABS.NOINC R2 ;  /* 0x0000000002007343 */ /* 0x00cfea0003c00000 */
.L_x_160:
[-C--:B--2---:R-:W-:Y:S01]  /*8650*/  F2FP.F16.E4M3.UNPACK_B R42, R72.reuse ;  /* 0x00000048ff2a723e */ /* 0x084fe200020006ff */
[----:B------:R-:W-:Y:S05]  /*8660*/  WARPSYNC.ALL ;  /* 0x0000000000007948 */ /* 0x000fea0003800000 */
[----:B------:R-:W-:Y:S01]  /*8670*/  R2UR UR4, R39 ;  /* 0x00000000270472ca */ /* 0x000fe200000e0000 */
[--C-:B------:R-:W-:Y:S01]  /*8680*/  HADD2.F32 R40, -RZ, R42.reuse.H0_H0 ;  /* 0x2000002aff287230 */ /* 0x100fe20000004100 */
[----:B------:R-:W-:Y:S01]  /*8690*/  F2FP.F16.E4M3.UNPACK_B R43, R72.H1 ;  /* 0x00000048ff2b723e */ /* 0x000fe200030006ff */
[----:B------:R-:W-:Y:S01]  /*86a0*/  HADD2.F32 R42, -RZ, R42.H1_H1 ;  /* 0x3000002aff2a7230 */ /* 0x000fe20000004100 */
[-C--:B------:R-:W-:Y:S01]  /*86b0*/  F2FP.F16.E4M3.UNPACK_B R45, R73.reuse ;  /* 0x00000049ff2d723e */ /* 0x080fe200020006ff */
[----:B------:R-:W-:Y:S01]  /*86c0*/  BSSY.RECONVERGENT B0, `(.L_x_161) ;  /* 0x000009f000007945 */ /* 0x000fe20003800200 */
[----:B------:R-:W-:Y:S01]  /*86d0*/  F2FP.F16.E4M3.UNPACK_B R47, R73.H1 ;  /* 0x00000049ff2f723e */ /* 0x000fe200030006ff */
[--C-:B------:R-:W-:Y:S01]  /*86e0*/  HADD2.F32 R44, -RZ, R43.reuse.H0_H0 ;  /* 0x2000002bff2c7230 */ /* 0x100fe20000004100 */
[-C--:B------:R-:W-:Y:S01]  /*86f0*/  F2FP.F16.E4M3.UNPACK_B R49, R74.reuse ;  /* 0x0000004aff31723e */ /* 0x080fe200020006ff */
[----:B------:R-:W-:Y:S01]  /*8700*/  HADD2.F32 R46, -RZ, R43.H1_H1 ;  /* 0x3000002bff2e7230 */ /* 0x000fe20000004100 */
[----:B------:R-:W-:Y:S01]  /*8710*/  F2FP.F16.E4M3.UNPACK_B R51, R74.H1 ;  /* 0x0000004aff33723e */ /* 0x000fe200030006ff */
[--C-:B------:R-:W-:Y:S01]  /*8720*/  HADD2.F32 R43, -RZ, R45.reuse.H0_H0 ;  /* 0x2000002dff2b7230 */ /* 0x100fe20000004100 */
[-C--:B------:R-:W-:Y:S01]  /*8730*/  F2FP.F16.E4M3.UNPACK_B R53, R75.reuse ;  /* 0x0000004bff35723e */ /* 0x080fe200020006ff */
[----:B-1----:R-:W3:Y:S01]  /*8740*/  LDTM.x32 R4, tmem[UR4] ;  /* 0x00000004000479ee */ /* 0x002ee200082c0000 */
[----:B------:R-:W-:Y:S01]  /*8750*/  F2FP.F16.E4M3.UNPACK_B R55, R75.H1 ;  /* 0x0000004bff37723e */ /* 0x000fe200030006ff */
[----:B------:R-:W-:Y:S01]  /*8760*/  HADD2.F32 R48, -RZ, R45.H1_H1 ;  /* 0x3000002dff307230 */ /* 0x000fe20000004100 */
[-C--:B------:R-:W-:Y:S01]  /*8770*/  F2FP.F16.E4M3.UNPACK_B R57, R76.reuse ;  /* 0x0000004cff39723e */ /* 0x080fe200020006ff */
[----:B------:R-:W-:Y:S01]  /*8780*/  HADD2.F32 R52, -RZ, R49.H1_H1 ;  /* 0x30000031ff347230 */ /* 0x000fe20000004100 */
[----:B------:R-:W-:Y:S01]  /*8790*/  IADD3 R109, PT, PT, R84, UR44, RZ ;  /* 0x0000002c546d7c10 */ /* 0x000fe2000fffe0ff */
[----:B------:R-:W-:Y:S01]  /*87a0*/  HADD2.F32 R56, -RZ, R53.H1_H1 ;  /* 0x30000035ff387230 */ /* 0x000fe20000004100 */
[----:B------:R-:W-:Y:S01]  /*87b0*/  ISETP.NE.AND P6, PT, R98, RZ, PT ;  /* 0x000000ff6200720c */ /* 0x000fe20003fc5270 */
[----:B------:R-:W-:Y:S01]  /*87c0*/  HADD2.F32 R60, -RZ, R57.H1_H1 ;  /* 0x30000039ff3c7230 */ /* 0x000fe20000004100 */
[----:B------:R-:W-:Y:S01]  /*87d0*/  MOV R98, 0x10 ;  /* 0x0000001000627802 */ /* 0x000fe20000000f00 */
[--C-:B------:R-:W-:Y:S01]  /*87e0*/  HADD2.F32 R45, -RZ, R47.reuse.H0_H0 ;  /* 0x2000002fff2d7230 */ /* 0x100fe20000004100 */
[----:B------:R-:W-:Y:S01]  /*87f0*/  LOP3.LUT P5, RZ, R85, 0x80, RZ, 0xc0, !PT ;  /* 0x0000008055ff7812 */ /* 0x000fe200078ac0ff */
[----:B------:R-:W-:Y:S01]  /*8800*/  HADD2.F32 R50, -RZ, R47.H1_H1 ;  /* 0x3000002fff327230 */ /* 0x000fe20000004100 */
[----:B------:R-:W-:Y:S01]  /*8810*/  F2FP.F16.E4M3.UNPACK_B R59, R76.H1 ;  /* 0x0000004cff3b723e */ /* 0x000fe200030006ff */
[----:B------:R-:W-:Y:S01]  /*8820*/  HADD2.F32 R47, -RZ, R49.H0_H0 ;  /* 0x20000031ff2f7230 */ /* 0x000fe20000004100 */
[----:B------:R-:W-:Y:S01]  /*8830*/  SEL R108, R98, 0xfffffff0, !P5 ;  /* 0xfffffff0626c7807 */ /* 0x000fe20006800000 */
[--C-:B------:R-:W-:Y:S01]  /*8840*/  HADD2.F32 R49, -RZ, R51.reuse.H0_H0 ;  /* 0x20000033ff317230 */ /* 0x100fe20000004100 */
[-C--:B------:R-:W-:Y:S01]  /*8850*/  F2FP.F16.E4M3.UNPACK_B R61, R77.reuse ;  /* 0x0000004dff3d723e */ /* 0x080fe200020006ff */
[----:B------:R-:W-:Y:S01]  /*8860*/  HADD2.F32 R54, -RZ, R51.H1_H1 ;  /* 0x30000033ff367230 */ /* 0x000fe20000004100 */
[----:B------:R-:W-:Y:S01]  /*8870*/  IADD3 R98, PT, PT, R109, R108, RZ ;  /* 0x0000006c6d627210 */ /* 0x000fe20007ffe0ff */
[----:B------:R-:W-:Y:S01]  /*8880*/  HADD2.F32 R51, -RZ, R53.H0_H0 ;  /* 0x20000035ff337230 */ /* 0x000fe20000004100 */
[----:B------:R-:W-:Y:S01]  /*8890*/  F2FP.F16.E4M3.UNPACK_B R63, R77.H1 ;  /* 0x0000004dff3f723e */ /* 0x000fe200030006ff */
[----:B------:R-:W-:Y:S01]  /*88a0*/  HADD2.F32 R64, -RZ, R61.H1_H1 ;  /* 0x3000003dff407230 */ /* 0x000fe20000004100 */
[----:B------:R-:W-:Y:S01]  /*88b0*/  F2FP.F16.E4M3.UNPACK_B R65, R78 ;  /* 0x0000004eff41723e */ /* 0x000fe200020006ff */
[C---:B---3--:R-:W-:Y:S01]  /*88c0*/  FMUL R0, R38.reuse, R4 ;  /* 0x0000000426007220 */ /* 0x048fe20000400000 */
[C---:B------:R-:W-:Y:S01]  /*88d0*/  FMUL R2, R38.reuse, R5 ;  /* 0x0000000526027220 */ /* 0x040fe20000400000 */
[C---:B------:R-:W-:Y:S01]  /*88e0*/  FMUL R4, R38.reuse, R8 ;  /* 0x0000000826047220 */ /* 0x040fe20000400000 */
[C---:B------:R-:W-:Y:S01]  /*88f0*/  FMUL R5, R38.reuse, R9 ;  /* 0x0000000926057220 */ /* 0x040fe20000400000 */
[C---:B------:R-:W-:Y:S01]  /*8900*/  FFMA R0, R41.reuse, R40, R0 ;  /* 0x0000002829007223 */ /* 0x040fe20000000000 */
[C---:B------:R-:W-:Y:S01]  /*8910*/  FFMA R2, R41.reuse, R42, R2 ;  /* 0x0000002a29027223 */ /* 0x040fe20000000002 */
[C---:B------:R-:W-:Y:S01]  /*8920*/  FMUL R8, R38.reuse, R12 ;  /* 0x0000000c26087220 */ /* 0x040fe20000400000 */
[C---:B------:R-:W-:Y:S01]  /*8930*/  FMUL R9, R38.reuse, R13 ;  /* 0x0000000d26097220 */ /* 0x040fe20000400000 */
[C---:B------:R-:W-:Y:S01]  /*8940*/  FMUL R12, R38.reuse, R16 ;  /* 0x00000010260c7220 */ /* 0x040fe20000400000 */
[C---:B------:R-:W-:Y:S01]  /*8950*/  FMUL R13, R38.reuse, R17 ;  /* 0x00000011260d7220 */ /* 0x040fe20000400000 */
[C---:B------:R-:W-:Y:S01]  /*8960*/  FMUL R16, R38.reuse, R20 ;  /* 0x0000001426107220 */ /* 0x040fe20000400000 */
[C---:B------:R-:W-:Y:S01]  /*8970*/  FMUL R17, R38.reuse, R21 ;  /* 0x0000001526117220 */ /* 0x040fe20000400000 */
[C---:B------:R-:W-:Y:S01]  /*8980*/  FMUL R20, R38.reuse, R24 ;  /* 0x0000001826147220 */ /* 0x040fe20000400000 */
[C---:B------:R-:W-:Y:S01]  /*8990*/  FMUL R21, R38.reuse, R25 ;  /* 0x0000001926157220 */ /* 0x040fe20000400000 */
[----:B------:R-:W-:Y:S02]  /*89a0*/  HADD2.F32 R68, -RZ, R65.H1_H1 ;  /* 0x30000041ff447230 */ /* 0x000fe40000004100 */
[C---:B------:R-:W-:Y:S01]  /*89b0*/  FMUL R24, R38.reuse, R28 ;  /* 0x0000001c26187220 */ /* 0x040fe20000400000 */
[C---:B------:R-:W-:Y:S01]  /*89c0*/  FMUL R25, R38.reuse, R29 ;  /* 0x0000001d26197220 */ /* 0x040fe20000400000 */
[C---:B------:R-:W-:Y:S01]  /*89d0*/  FMUL R28, R38.reuse, R32 ;  /* 0x00000020261c7220 */ /* 0x040fe20000400000 */
[C---:B------:R-:W-:Y:S01]  /*89e0*/  FMUL R29, R38.reuse, R33 ;  /* 0x00000021261d7220 */ /* 0x040fe20000400000 */
[C---:B------:R-:W-:Y:S01]  /*89f0*/  FMUL R3, R38.reuse, R6 ;  /* 0x0000000626037220 */ /* 0x040fe20000400000 */
[C---:B------:R-:W-:Y:S01]  /*8a00*/  FMUL R7, R38.reuse, R7 ;  /* 0x0000000726077220 */ /* 0x040fe20000400000 */
[C---:B------:R-:W-:Y:S01]  /*8a10*/  FMUL R6, R38.reuse, R10 ;  /* 0x0000000a26067220 */ /* 0x040fe20000400000 */
[----:B------:R-:W-:Y:S01]  /*8a20*/  F2FP.F16.E4M3.UNPACK_B R67, R78.H1 ;  /* 0x0000004eff43723e */ /* 0x000fe200030006ff */
[C---:B------:R-:W-:Y:S01]  /*8a30*/  FFMA R3, R41.reuse, R44, R3 ;  /* 0x0000002c29037223 */ /* 0x040fe20000000003 */
[C---:B------:R-:W-:Y:S01]  /*8a40*/  FFMA R7, R41.reuse, R46, R7 ;  /* 0x0000002e29077223 */ /* 0x040fe20000000007 */
[----:B------:R-:W-:Y:S01]  /*8a50*/  F2FP.F16.E4M3.UNPACK_B R40, R79 ;  /* 0x0000004fff28723e */ /* 0x000fe200020006ff */
[C---:B------:R-:W-:Y:S01]  /*8a60*/  FFMA R4, R41.reuse, R43, R4 ;  /* 0x0000002b29047223 */ /* 0x040fe20000000004 */
[C---:B------:R-:W-:Y:S01]  /*8a70*/  FFMA R5, R41.reuse, R48, R5 ;  /* 0x0000003029057223 */ /* 0x040fe20000000005 */
[----:B------:R-:W-:Y:S01]  /*8a80*/  F2FP.F16.E4M3.UNPACK_B R42, R79.H1 ;  /* 0x0000004fff2a723e */ /* 0x000fe200030006ff */
[----:B------:R-:W-:Y:S01]  /*8a90*/  FFMA R6, R41, R45, R6 ;  /* 0x0000002d29067223 */ /* 0x000fe20000000006 */
[----:B------:R-:W-:Y:S01]  /*8aa0*/  F2FP.SATFINITE.E4M3.F32.PACK_AB_MERGE_C R101, R7, R3, RZ ;  /* 0x000000030765723e */ /* 0x000fe200048070ff */
[C---:B------:R-:W-:Y:S01]  /*8ab0*/  FMUL R11, R38.reuse, R11 ;  /* 0x0000000b260b7220 */ /* 0x040fe20000400000 */
[C---:B------:R-:W-:Y:S01]  /*8ac0*/  FMUL R10, R38.reuse, R14 ;  /* 0x0000000e260a7220 */ /* 0x040fe20000400000 */
[----:B------:R-:W-:Y:S01]  /*8ad0*/  FMUL R15, R38, R15 ;  /* 0x0000000f260f7220 */ /* 0x000fe20000400000 */
[----:B------:R-:W-:Y:S01]  /*8ae0*/  F2FP.SATFINITE.E4M3.F32.PACK_AB_MERGE_C R100, R2, R0, R101 ;  /* 0x000000000264723e */ /* 0x000fe20004807065 */
[C---:B------:R-:W-:Y:S01]  /*8af0*/  FFMA R11, R41.reuse, R50, R11 ;  /* 0x00000032290b7223 */ /* 0x040fe2000000000b */
[----:B------:R-:W-:Y:S01]  /*8b00*/  FFMA R8, R41, R47, R8 ;  /* 0x0000002f29087223 */ /* 0x000fe20000000008 */
[----:B------:R-:W-:Y:S01]  /*8b10*/  ISETP.NE.AND P0, PT, R97, RZ, PT ;  /* 0x000000ff6100720c */ /* 0x000fe20003f05270 */
[----:B------:R-:W-:Y:S01]  /*8b20*/  FFMA R9, R41, R52, R9 ;  /* 0x0000003429097223 */ /* 0x000fe20000000009 */
[--C-:B------:R-:W-:Y:S01]  /*8b30*/  HADD2.F32 R53, -RZ, R55.reuse.H0_H0 ;  /* 0x20000037ff357230 */ /* 0x100fe20000004100 */
[----:B------:R-:W-:Y:S01]  /*8b40*/  F2FP.SATFINITE.E4M3.F32.PACK_AB_MERGE_C R101, R11, R6, RZ ;  /* 0x000000060b65723e */ /* 0x000fe200048070ff */
[C---:B------:R-:W-:Y:S01]  /*8b50*/  FFMA R10, R41.reuse, R49, R10 ;  /* 0x00000031290a7223 */ /* 0x040fe2000000000a */
[C---:B------:R-:W-:Y:S01]  /*8b60*/  FFMA R15, R41.reuse, R54, R15 ;  /* 0x00000036290f7223 */ /* 0x040fe2000000000f */
[----:B------:R-:W-:Y:S01]  /*8b70*/  FFMA R12, R41, R51, R12 ;  /* 0x00000033290c7223 */ /* 0x000fe2000000000c */
[----:B------:R-:W-:Y:S01]  /*8b80*/  F2FP.SATFINITE.E4M3.F32.PACK_AB_MERGE_C R101, R5, R4, R101 ;  /* 0x000000040565723e */ /* 0x000fe20004807065 */
[----:B------:R-:W-:Y:S01]  /*8b90*/  FFMA R13, R41, R56, R13 ;  /* 0x00000038290d7223 */ /* 0x000fe2000000000d */
[----:B------:R-:W-:Y:S01]  /*8ba0*/  HADD2.F32 R58, -RZ, R55.H1_H1 ;  /* 0x30000037ff3a7230 */ /* 0x000fe20000004100 */
[----:B------:R-:W-:Y:S01]  /*8bb0*/  F2FP.SATFINITE.E4M3.F32.PACK_AB_MERGE_C R102, R15, R10, RZ ;  /* 0x0000000a0f66723e */ /* 0x000fe200048070ff */
[----:B------:R-:W-:Y:S02]  /*8bc0*/  HADD2.F32 R55, -RZ, R57.H0_H0 ;  /* 0x20000039ff377230 */ /* 0x000fe40000004100 */
[C---:B------:R-:W-:Y:S01]  /*8bd0*/  FMUL R14, R38.reuse, R18 ;  /* 0x00000012260e7220 */ /* 0x040fe20000400000 */
[C---:B------:R-:W-:Y:S01]  /*8be0*/  FMUL R19, R38.reuse, R19 ;  /* 0x0000001326137220 */ /* 0x040fe20000400000 */
[--C-:B------:R-:W-:Y:S02]  /*8bf0*/  HADD2.F32 R57, -RZ, R59.reuse.H0_H0 ;  /* 0x2000003bff397230 */ /* 0x100fe40000004100 */
[C---:B------:R-:W-:Y:S01]  /*8c00*/  FMUL R18, R38.reuse, R22 ;  /* 0x0000001626127220 */ /* 0x040fe20000400000 */
[C---:B------:R-:W-:Y:S01]  /*8c10*/  FFMA R14, R41.reuse, R53, R14 ;  /* 0x00000035290e7223 */ /* 0x040fe2000000000e */
[----:B------:R-:W-:Y:S02]  /*8c20*/  HADD2.F32 R62, -RZ, R59.H1_H1 ;  /* 0x3000003bff3e7230 */ /* 0x000fe40000004100 */
[C---:B------:R-:W-:Y:S01]  /*8c30*/  FFMA R19, R41.reuse, R58, R19 ;  /* 0x0000003a29137223 */ /* 0x040fe20000000013 */
[----:B------:R-:W-:Y:S02]  /*8c40*/  HADD2.F32 R59, -RZ, R61.H0_H0 ;  /* 0x2000003dff3b7230 */ /* 0x000fe40000004100 */
[C---:B------:R-:W-:Y:S01]  /*8c50*/  FMUL R23, R38.reuse, R23 ;  /* 0x0000001726177220 */ /* 0x040fe20000400000 */
[C---:B------:R-:W-:Y:S01]  /*8c60*/  FFMA R16, R41.reuse, R55, R16 ;  /* 0x0000003729107223 */ /* 0x040fe20000000010 */
[C---:B------:R-:W-:Y:S01]  /*8c70*/  FFMA R17, R41.reuse, R60, R17 ;  /* 0x0000003c29117223 */ /* 0x040fe20000000011 */
[--C-:B------:R-:W-:Y:S02]  /*8c80*/  HADD2.F32 R61, -RZ, R63.reuse.H0_H0 ;  /* 0x2000003fff3d7230 */ /* 0x100fe40000004100 */
[C---:B------:R-:W-:Y:S01]  /*8c90*/  FFMA R18, R41.reuse, R57, R18 ;  /* 0x0000003929127223 */ /* 0x040fe20000000012 */
[----:B------:R-:W-:Y:S02]  /*8ca0*/  HADD2.F32 R66, -RZ, R63.H1_H1 ;  /* 0x3000003fff427230 */ /* 0x000fe40000004100 */
[C---:B------:R-:W-:Y:S01]  /*8cb0*/  FMUL R22, R38.reuse, R26 ;  /* 0x0000001a26167220 */ /* 0x040fe20000400000 */
[----:B------:R-:W-:Y:S02]  /*8cc0*/  HADD2.F32 R63, -RZ, R65.H0_H0 ;  /* 0x20000041ff3f7230 */ /* 0x000fe40000004100 */
[C---:B------:R-:W-:Y:S01]  /*8cd0*/  FFMA R23, R41.reuse, R62, R23 ;  /* 0x0000003e29177223 */ /* 0x040fe20000000017 */
[C---:B------:R-:W-:Y:S01]  /*8ce0*/  FMUL R27, R38.reuse, R27 ;  /* 0x0000001b261b7220 */ /* 0x040fe20000400000 */
[C---:B------:R-:W-:Y:S01]  /*8cf0*/  FFMA R20, R41.reuse, R59, R20 ;  /* 0x0000003b29147223 */ /* 0x040fe20000000014 */
[C---:B------:R-:W-:Y:S01]  /*8d00*/  FFMA R21, R41.reuse, R64, R21 ;  /* 0x0000004029157223 */ /* 0x040fe20000000015 */
[--C-:B------:R-:W-:Y:S02]  /*8d10*/  HADD2.F32 R65, -RZ, R67.reuse.H0_H0 ;  /* 0x20000043ff417230 */ /* 0x100fe40000004100 */
[C---:B------:R-:W-:Y:S01]  /*8d20*/  FFMA R22, R41.reuse, R61, R22 ;  /* 0x0000003d29167223 */ /* 0x040fe20000000016 */
[----:B------:R-:W-:Y:S02]  /*8d30*/  HADD2.F32 R70, -RZ, R67.H1_H1 ;  /* 0x30000043ff467230 */ /* 0x000fe40000004100 */
[C---:B------:R-:W-:Y:S01]  /*8d40*/  FMUL R26, R38.reuse, R30 ;  /* 0x0000001e261a7220 */ /* 0x040fe20000400000 */
[--C-:B------:R-:W-:Y:S02]  /*8d50*/  HADD2.F32 R67, -RZ, R40.reuse.H0_H0 ;  /* 0x20000028ff437230 */ /* 0x100fe40000004100 */
[C---:B------:R-:W-:Y:S01]  /*8d60*/  FFMA R27, R41.reuse, R66, R27 ;  /* 0x00000042291b7223 */ /* 0x040fe2000000001b */
[C---:B------:R-:W-:Y:S01]  /*8d70*/  FMUL R31, R38.reuse, R31 ;  /* 0x0000001f261f7220 */ /* 0x040fe20000400000 */
[C---:B------:R-:W-:Y:S01]  /*8d80*/  FFMA R24, R41.reuse, R63, R24 ;  /* 0x0000003f29187223 */ /* 0x040fe20000000018 */
[----:B------:R-:W-:Y:S02]  /*8d90*/  HADD2.F32 R40, -RZ, R40.H1_H1 ;  /* 0x30000028ff287230 */ /* 0x000fe40000004100 */
[C---:B------:R-:W-:Y:S01]  /*8da0*/  FFMA R25, R41.reuse, R68, R25 ;  /* 0x0000004429197223 */ /* 0x040fe20000000019 */
[--C-:B------:R-:W-:Y:S02]  /*8db0*/  HADD2.F32 R69, -RZ, R42.reuse.H0_H0 ;  /* 0x2000002aff457230 */ /* 0x100fe40000004100 */
[C---:B------:R-:W-:Y:S01]  /*8dc0*/  FFMA R26, R41.reuse, R65, R26 ;  /* 0x00000041291a7223 */ /* 0x040fe2000000001a */
[----:B------:R-:W-:Y:S02]  /*8dd0*/  HADD2.F32 R42, -RZ, R42.H1_H1 ;  /* 0x3000002aff2a7230 */ /* 0x000fe40000004100 */
[C---:B------:R-:W-:Y:S01]  /*8de0*/  FMUL R30, R38.reuse, R34 ;  /* 0x00000022261e7220 */ /* 0x040fe20000400000 */
[----:B------:R-:W-:Y:S01]  /*8df0*/  FFMA R31, R41, R70, R31 ;  /* 0x00000046291f7223 */ /* 0x000fe2000000001f */
[----:B------:R-:W-:Y:S01]  /*8e00*/  FMUL R35, R38, R35 ;  /* 0x0000002326237220 */ /* 0x000fe20000400000 */
[----:B------:R-:W-:Y:S01]  /*8e10*/  F2FP.SATFINITE.E4M3.F32.PACK_AB_MERGE_C R103, R19, R14, RZ ;  /* 0x0000000e1367723e */ /* 0x000fe200048070ff */
[C---:B------:R-:W-:Y:S01]  /*8e20*/  FFMA R28, R41.reuse, R67, R28 ;  /* 0x00000043291c7223 */ /* 0x040fe2000000001c */
[C---:B------:R-:W-:Y:S01]  /*8e30*/  FFMA R29, R41.reuse, R40, R29 ;  /* 0x00000028291d7223 */ /* 0x040fe2000000001d */
[C---:B------:R-:W-:Y:S01]  /*8e40*/  FFMA R30, R41.reuse, R69, R30 ;  /* 0x00000045291e7223 */ /* 0x040fe2000000001e */
[----:B------:R-:W-:Y:S01]  /*8e50*/  FFMA R35, R41, R42, R35 ;  /* 0x0000002a29237223 */ /* 0x000fe20000000023 */
[----:B------:R-:W-:Y:S02]  /*8e60*/  F2FP.SATFINITE.E4M3.F32.PACK_AB_MERGE_C R102, R9, R8, R102 ;  /* 0x000000080966723e */ /* 0x000fe40004807066 */
[----:B------:R-:W-:Y:S02]  /*8e70*/  F2FP.SATFINITE.E4M3.F32.PACK_AB_MERGE_C R103, R13, R12, R103 ;  /* 0x0000000c0d67723e */ /* 0x000fe40004807067 */
[----:B------:R-:W-:Y:S02]  /*8e80*/  F2FP.SATFINITE.E4M3.F32.PACK_AB_MERGE_C R104, R23, R18, RZ ;  /* 0x000000121768723e */ /* 0x000fe400048070ff */
[----:B------:R-:W-:Y:S01]  /*8e90*/  F2FP.SATFINITE.E4M3.F32.PACK_AB_MERGE_C R105, R27, R22, RZ ;  /* 0x000000161b69723e */ /* 0x000fe200048070ff */
[----:B------:R1:W-:Y:S01]  /*8ea0*/  STS.128 [R84+UR44+0x2500], R100 ;  /* 0x0025006454007988 */ /* 0x0003e20008000c2c */
[----:B------:R-:W-:Y:S02]  /*8eb0*/  F2FP.SATFINITE.E4M3.F32.PACK_AB_MERGE_C R110, R31, R26, RZ ;  /* 0x0000001a1f6e723e */ /* 0x000fe400048070ff */
[----:B------:R-:W-:Y:S02]  /*8ec0*/  F2FP.SATFINITE.E4M3.F32.PACK_AB_MERGE_C R111, R35, R30, RZ ;  /* 0x0000001e236f723e */ /* 0x000fe400048070ff */
[----:B------:R-:W-:Y:S02]  /*8ed0*/  F2FP.SATFINITE.E4M3.F32.PACK_AB_MERGE_C R104, R17, R16, R104 ;  /* 0x000000101168723e */ /* 0x000fe40004807068 */
[----:B------:R-:W-:Y:S02]  /*8ee0*/  F2FP.SATFINITE.E4M3.F32.PACK_AB_MERGE_C R105, R21, R20, R105 ;  /* 0x000000141569723e */ /* 0x000fe40004807069 */
[----:B------:R-:W-:Y:S02]  /*8ef0*/  F2FP.SATFINITE.E4M3.F32.PACK_AB_MERGE_C R106, R25, R24, R110 ;  /* 0x00000018196a723e */ /* 0x000fe4000480706e */
[----:B------:R-:W-:Y:S02]  /*8f00*/  F2FP.SATFINITE.E4M3.F32.PACK_AB_MERGE_C R107, R29, R28, R111 ;  /* 0x0000001c1d6b723e */ /* 0x000fe4000480706f */
[----:B------:R-:W-:Y:S02]  /*8f10*/  LEA R109, R93, UR44, 0x3 ;  /* 0x0000002c5d6d7c11 */ /* 0x000fe4000f8e18ff */
[----:B------:R-:W-:Y:S01]  /*8f20*/  @P6 SHF.L.U32 R110, R92, 0x1f, RZ ;  /* 0x0000001f5c6e6819 */ /* 0x000fe200000006ff */
[----:B------:R1:W-:Y:S01]  /*8f30*/  STS.128 [R98+0x2500], R104 ;  /* 0x0025006862007388 */ /* 0x0003e20000000c00 */
[----:B------:R-:W-:Y:S01]  /*8f40*/  @!PT LDS RZ, [RZ] ;  /* 0x00000000fffff984 */ /* 0x000fe20000000800 */
[----:B------:R-:W-:Y:S01]  /*8f50*/  @!PT LDS RZ, [RZ] ;  /* 0x00000000fffff984 */ /* 0x000fe20000000800 */
[----:B------:R-:W-:Y:S01]  /*8f60*/  @!PT LDS RZ, [RZ] ;  /* 0x00000000fffff984 */ /* 0x000fe20000000800 */
[----:B------:R-:W-:Y:S01]  /*8f70*/  @!PT LDS RZ, [RZ] ;  /* 0x00000000fffff984 */ /* 0x000fe20000000800 */
[----:B------:R2:W-:Y:S07]  /*8f80*/  MEMBAR.ALL.CTA ;  /* 0x0000000000007992 */ /* 0x0005ee0000008000 */
[----:B--2---:R-:W2:Y:S02]  /*8f90*/  FENCE.VIEW.ASYNC.S ;  /* 0x00000000000073c6 */ /* 0x004ea40000000000 */
[----:B--2---:R-:W-:Y:S06]  /*8fa0*/  BAR.SYNC.DEFER_BLOCKING 0x1, 0x80 ;  /* 0x0042000000007b1d */ /* 0x004fec0000010000 */
[----:B------:R-:W-:Y:S05]  /*8fb0*/  @P0 BRA `(.L_x_162) ;  /* 0x00000000003c0947 */ /* 0x000fea0003800000 */
[----:B------:R-:W2:Y:S01]  /*8fc0*/  LDCU.64 UR6, c[0x0][0x348] ;  /* 0x00006900ff0677ac */ /* 0x000ea20008000a00 */
[----:B------:R-:W-:Y:S01]  /*8fd0*/  UIADD3 UR4, UPT, UPT, UR44, 0x2500, URZ ;  /* 0x000025002c047890 */ /* 0x000fe2000fffe0ff */
[----:B------:R-:W-:Y:S01]  /*8fe0*/  UMOV UR51, UR36 ;  /* 0x0000002400337c82 */ /* 0x000fe20008000000 */
[----:B------:R-:W-:Y:S02]  /*8ff0*/  UIADD3 UR9, UPT, UPT, UR49, 0x40, URZ ;  /* 0x0000004031097890 */ /* 0x000fe4000fffe0ff */
[----:B------:R-:W-:Y:S02]  /*9000*/  UIADD3 UR8, UPT, UPT, UR44, 0x2d00, URZ ;  /* 0x00002d002c087890 */ /* 0x000fe4000fffe0ff */
[----:B------:R-:W-:Y:S01]  /*9010*/  MOV R96, UR4 ;  /* 0x0000000400607c02 */ /* 0x000fe20008000f00 */
[----:B------:R-:W-:Y:S01]  /*9020*/  UMOV UR10, UR50 ;  /* 0x00000032000a7c82 */ /* 0x000fe20008000000 */
[----:B------:R-:W-:Y:S02]  /*9030*/  UMOV UR11, UR36 ;  /* 0x00000024000b7c82 */ /* 0x000fe40008000000 */
[----:B------:R-:W-:Y:S01]  /*9040*/  R2UR UR48, R96 ;  /* 0x00000000603072ca */ /* 0x000fe200000e0000 */
[----:B--2---:R-:W-:Y:S04]  /*9050*/  UIADD3 UR4, UP0, UPT, UR6, 0x680, URZ ;  /* 0x0000068006047890 */ /* 0x004fe8000ff1e0ff */
[----:B------:R-:W-:Y:S09]  /*9060*/  UIADD3.X UR5, UPT, UPT, URZ, UR7, URZ, UP0, !UPT ;  /* 0x00000007ff057290 */ /* 0x000ff200087fe4ff */
[----:B------:R2:W-:Y:S01]  /*9070*/  UTMASTG.3D [UR48], [UR4] ;  /* 0x00000030040073b5 */ /* 0x0005e20008010000 */
[----:B------:R2:W-:Y:S01]  /*9080*/  UTMASTG.3D [UR8], [UR4] ;  /* 0x00000008040073b5 */ /* 0x0005e20008010000 */
[----:B------:R0:W-:Y:S01]  /*9090*/  UTMACMDFLUSH ;  /* 0x00000000000079b7 */ /* 0x0001e20000000000 */
[----:B--2---:R-:W-:Y:S04]  /*90a0*/  DEPBAR.LE SB0, 0x1 ;  /* 0x000080400000791a */ /* 0x004fe80000000000 */
.L_x_162:
[----:B------:R-:W-:Y:S05]  /*90b0*/  BSYNC.RECONVERGENT B0 ;  /* 0x0000000000007941 */ /* 0x000fea0003800200 */
.L_x_161:
[----:B------:R-:W-:Y:S06]  /*90c0*/  BAR.SYNC.DEFER_BLOCKING 0x1, 0x80 ;  /* 0x0042000000007b1d */ /* 0x000fec0000010000 */
[----:B------:R-:W2:Y:S01]  /*90d0*/  @P6 SYNCS.PHASECHK.TRANS64.TRYWAIT P0, [R109+URZ+0x340], R110 ;  /* 0x0003406e6d0065a7 */ /* 0x000ea200080011ff */
[----:B------:R-:W-:Y:S01]  /*90e0*/  BSSY B1, `(.L_x_163) ;  /* 0x0000020000017945 */ /* 0x000fe20003800000 */
[----:B--2---:R-:W-:Y:S03]  /*90f0*/  @P6 SEL R71, RZ, 0x1, !P0 ;  /* 0x00000001ff476807 */ /* 0x004fe60004000000 */
[----:B------:R-:W-:Y:S05]  /*9100*/  @!P6 BRA `(.L_x_164) ;  /* 0x000000000074e947 */ /* 0x000fea0003800000 */
[----:B------:R-:W-:Y:S01]  /*9110*/  ISETP.NE.AND P1, PT, R99, RZ, PT ;  /* 0x000000ff6300720c */ /* 0x000fe20003f25270 */
[----:B------:R-:W-:Y:S01]  /*9120*/  BSSY B0, `(.L_x_165) ;  /* 0x0000009000007945 */ /* 0x000fe20003800000 */
[----:B------:R-:W-:Y:S11]  /*9130*/  ISETP.NE.AND P0, PT, R71, RZ, PT ;  /* 0x000000ff4700720c */ /* 0x000ff60003f05270 */
[----:B------:R-:W-:Y:S05]  /*9140*/  @P1 IMAD R0, R93, 0x1000, R84 ;  /* 0x000010005d001824 */ /* 0x000fea00078e0254 */
[----:B------:R-:W-:Y:S05]  /*9150*/  @P1 IADD3 R3, PT, PT, R0, UR44, RZ ;  /* 0x0000002c00031c10 */ /* 0x000fea000fffe0ff */
[----:B------:R-:W-:Y:S01]  /*9160*/  @P1 IMAD.IADD R3, R3, 0x1, R108 ;  /* 0x0000000103031824 */ /* 0x000fe200078e026c */
[----:B------:R-:W-:Y:S06]  /*9170*/  @P0 BRA `(.L_x_166) ;  /* 0x00000000000c0947 */ /* 0x000fec0003800000 */
[----:B------:R-:W-:Y:S04]  /*9180*/  SHF.L.U32 R2, R92, 0x1f, RZ ;  /* 0x0000001f5c027819 */ /* 0x000fe800000006ff */
[----:B------:R-:W2:Y:S02]  /*9190*/  SYNCS.PHASECHK.TRANS64.TRYWAIT P0, [R109+URZ+0x340], R2 ;  /* 0x000340026d0075a7 */ /* 0x000ea400080011ff */
[----:B--2---:R-:W-:Y:S05]  /*91a0*/  @!P0 BRA `(.L_x_167) ;  /* 0x0000002800908947 */ /* 0x004fea0003800000 */
.L_x_166:
[----:B------:R-:W-:Y:S05]  /*91b0*/  BSYNC B0 ;  /* 0x0000000000007941 */ /* 0x000fea0003800000 */
.L_x_165:
[----:B------:R-:W-:Y:S01]  /*91c0*/  ISETP.NE.AND P0, PT, R99, RZ, PT ;  /* 0x000000ff6300720c */ /* 0x000fe20003f05270 */
[----:B--2---:R-:W-:Y:S02]  /*91d0*/  VIADD R109, R109, 0x350 ;  /* 0x000003506d6d7836 */ /* 0x004fe40000000000 */
[----:B------:R-:W-:Y:S02]  /*91e0*/  IMAD.U32 R2, RZ, RZ, UR46 ;  /* 0x0000002eff027e24 */ /* 0x000fe4000f8e00ff */
[----:B------:R-:W-:Y:S03]  /*91f0*/  VIADD R93, R93, 0x1 ;  /* 0x000000015d5d7836 */ /* 0x000fe60000000000 */
[----:B------:R-:W-:Y:S05]  /*9200*/  PRMT R2, R2, 0x654, R109 ;  /* 0x0000065402027816 */ /* 0x000fea000000006d */
[----:B------:R2:W3:Y:S04]  /*9210*/  @P0 LDS.128 R72, [R0+UR44+0x500] ;  /* 0x0005002c00480984 */ /* 0x0004e80008000c00 */
[----:B------:R2:W4:Y:S01]  /*9220*/  @P0 LDS.128 R76, [R3+0x500] ;  /* 0x00050000034c0984 */ /* 0x0005220000000c00 */
        /* <DEDUP_REMOVED lines=11> */
.L_x_164:
[----:B------:R-:W-:Y:S05]  /*92e0*/  BSYNC B1 ;  /* 0x0000000000017941 */ /* 0x000fea0003800000 */
.L_x_163:
[----:B--2---:R-:W-:Y:S05]  /*92f0*/  VIADD R0, R39, 0x20 ;  /* 0x0000002027007836 */ /* 0x004fea0000000000 */
[----:B------:R-:W-:Y:S04]  /*9300*/  SHF.R.U32.HI R0, RZ, 0x15, R0 ;  /* 0x00000015ff007819 */ /* 0x000fe80000011600 */
[----:B------:R-:W-:Y:S11]  /*9310*/  LOP3.LUT P0, RZ, R0, 0x3, R87, 0x48, !PT ;  /* 0x0000000300ff7812 */ /* 0x000ff60007804857 */
[----:B------:R-:W-:Y:S02]  /*9320*/  @!UPT UIADD3 URZ, UPT, UPT, URZ, URZ, URZ ;  /* 0x000000fffffff290 */ /* 0x000fe4000fffe0ff */
[----:B------:R-:W-:Y:S05]  /*9330*/  @!P0 BRA `(.L_x_168) ;  /* 0x0000000000408947 */ /* 0x000fea0003800000 */
[----:B------:R-:W2:Y:S01]  /*9340*/  LDCU.64 UR8, c[0x4][0x70] ;  /* 0x01000e00ff0877ac */ /* 0x000ea20008000a00 */
[----:B------:R-:W-:Y:S01]  /*9350*/  MOV R3, 0x0 ;  /* 0x0000000000037802 */ /* 0x000fe20000000f00 */
[----:B------:R-:W-:Y:S02]  /*9360*/  HFMA2 R12, -RZ, RZ, 0, 5.9604644775390625e-08 ;  /* 0x00000001ff0c7431 */ /* 0x000fe400000001ff */
[----:B------:R-:W-:Y:S02]  /*9370*/  IMAD.MOV.U32 R8, RZ, RZ, 0x192 ;  /* 0x00000192ff087424 */ /* 0x000fe400078e00ff */
[----:B------:R-:W-:Y:S01]  /*9380*/  IMAD.MOV.U32 R13, RZ, RZ, RZ ;  /* 0x000000ffff0d7224 */ /* 0x000fe200078e00ff */
[----:B------:R-:W5:Y:S01]  /*9390*/  LDCU.64 UR6, c[0x4][0x78] ;  /* 0x01000f00ff0677ac */ /* 0x000f620008000a00 */
[----:B------:R-:W1:Y:S01]  /*93a0*/  LDC.64 R2, c[0x4][R3] ;  /* 0x0100000003027b82 */ /* 0x000e620000000a00 */
[----:B------:R-:W3:Y:S01]  /*93b0*/  LDCU.64 UR4, c[0x4][0x10] ;  /* 0x01000200ff0477ac */ /* 0x000ee20008000a00 */
[----:B--2---:R-:W-:Y:S01]  /*93c0*/  MOV R5, UR9 ;  /* 0x0000000900057c02 */ /* 0x004fe20008000f00 */
[----:B------:R-:W-:Y:S01]  /*93d0*/  IMAD.U32 R4, RZ, RZ, UR8 ;  /* 0x00000008ff047e24 */ /* 0x000fe2000f8e00ff */
[----:B-----5:R-:W-:Y:S01]  /*93e0*/  MOV R7, UR7 ;  /* 0x0000000700077c02 */ /* 0x020fe20008000f00 */
[----:B------:R-:W-:Y:S01]  /*93f0*/  IMAD.U32 R6, RZ, RZ, UR6 ;  /* 0x00000006ff067e24 */ /* 0x000fe2000f8e00ff */
[----:B---3--:R-:W-:Y:S01]  /*9400*/  MOV R11, UR5 ;  /* 0x00000005000b7c02 */ /* 0x008fe20008000f00 */
[----:B------:R-:W-:Y:S02]  /*9410*/  IMAD.U32 R10, RZ, RZ, UR4 ;  /* 0x00000004ff0a7e24 */ /* 0x000fe4000f8e00ff */
[----:B------:R-:W-:Y:S07]  /*9420*/  LEPC R20, `(.L_x_168) ;  /* 0x000000001014794e */ /* 0x000fee0000000000 */
[----:B-1--4-:R-:W-:Y:S05]  /*9430*/  CALL.ABS.NOINC R2 ;  /* 0x0000000002007343 */ /* 0x012fea0003c00000 */
.L_x_168:
[----:B------:R-:W-:Y:S01]  /*9440*/  ISETP.NE.AND P0, PT, R97, RZ, PT ;  /* 0x000000ff6100720c */ /* 0x000fe20003f05270 */
[----:B------:R-:W-:Y:S05]  /*9450*/  WARPSYNC.ALL ;  /* 0x0000000000007948 */ /* 0x000fea0003800000 */
[----:B------:R-:W-:Y:S01]  /*9460*/  R2UR UR4, R39 ;  /* 0x00000000270472ca */ /* 0x000fe200000e0000 */
[----:B------:R-:W-:Y:S01]  /*9470*/  BSSY.RECONVERGENT B0, `(.L_x_169) ;  /* 0x00000a0000007945 */ /* 0x000fe20003800200 */
[-C--:B---3--:R-:W-:Y:S02]  /*9480*/  F2FP.F16.E4M3.UNPACK_B R42, R72.reuse ;  /* 0x00000048ff2a723e */ /* 0x088fe400020006ff */
[----:B------:R-:W-:Y:S02]  /*9490*/  F2FP.F16.E4M3.UNPACK_B R72, R72.H1 ;  /* 0x00000048ff48723e */ /* 0x000fe400030006ff */
[-C--:B------:R-:W-:Y:S01]  /*94a0*/  F2FP.F16.E4M3.UNPACK_B R46, R73.reuse ;  /* 0x00000049ff2e723e */ /* 0x080fe200020006ff */
[--C-:B------:R-:W-:Y:S01]  /*94b0*/  HADD2.F32 R40, -RZ, R42.reuse.H0_H0 ;  /* 0x2000002aff287230 */ /* 0x100fe20000004100 */
[----:B------:R-:W-:Y:S01]  /*94c0*/  F2FP.F16.E4M3.UNPACK_B R73, R73.H1 ;  /* 0x00000049ff49723e */ /* 0x000fe200030006ff */
[----:B------:R-:W-:Y:S01]  /*94d0*/  HADD2.F32 R42, -RZ, R42.H1_H1 ;  /* 0x3000002aff2a7230 */ /* 0x000fe20000004100 */
[-C--:B------:R-:W-:Y:S01]  /*94e0*/  F2FP.F16.E4M3.UNPACK_B R50, R74.reuse ;  /* 0x0000004aff32723e */ /* 0x080fe200020006ff */
[----:B------:R-:W-:Y:S01]  /*94f0*/  HADD2.F32 R43, -RZ, R72.H0_H0 ;  /* 0x20000048ff2b7230 */ /* 0x000fe20000004100 */
[----:B------:R-:W-:Y:S01]  /*9500*/  F2FP.F16.E4M3.UNPACK_B R74, R74.H1 ;  /* 0x0000004aff4a723e */ /* 0x000fe200030006ff */
[----:B------:R-:W2:Y:S01]  /*9510*/  LDTM.x32 R4, tmem[UR4+0x20] ;  /* 0x00002004000479ee */ /* 0x000ea200082c0000 */
[----:B------:R-:W-:Y:S01]  /*9520*/  NOP ;  /* 0x0000000000007918 */ /* 0x000fe20000000000 */
[----:B------:R-:W-:Y:S01]  /*9530*/  IADD3 R90, PT, PT, R90, 0x3b0, RZ ;  /* 0x000003b05a5a7810 */ /* 0x000fe20007ffe0ff */
[--C-:B------:R-:W-:Y:S01]  /*9540*/  HADD2.F32 R45, -RZ, R46.reuse.H0_H0 ;  /* 0x2000002eff2d7230 */ /* 0x100fe20000004100 */
[----:B------:R-:W-:Y:S01]  /*9550*/  F2FP.F16.E4M3.UNPACK_B R54, R75 ;  /* 0x0000004bff36723e */ /* 0x000fe200020006ff */
[----:B------:R-:W-:Y:S01]  /*9560*/  HADD2.F32 R46, -RZ, R46.H1_H1 ;  /* 0x3000002eff2e7230 */ /* 0x000fe20000004100 */
[----:B------:R-:W-:Y:S01]  /*9570*/  LOP3.LUT R90, R90, 0xfefffff8, RZ, 0xc0, !PT ;  /* 0xfefffff85a5a7812 */ /* 0x000fe200078ec0ff */
[--C-:B------:R-:W-:Y:S01]  /*9580*/  HADD2.F32 R49, -RZ, R50.reuse.H0_H0 ;  /* 0x20000032ff317230 */ /* 0x100fe20000004100 */
[----:B----4-:R-:W-:Y:S01]  /*9590*/  F2FP.F16.E4M3.UNPACK_B R58, R76 ;  /* 0x0000004cff3a723e */ /* 0x010fe200020006ff */
[----:B------:R-:W-:Y:S01]  /*95a0*/  HADD2.F32 R50, -RZ, R50.H1_H1 ;  /* 0x30000032ff327230 */ /* 0x000fe20000004100 */
[----:B--2---:R2:W-:Y:S01]  /*95b0*/  SYNCS.ARRIVE.TRANS64.RED.A1T0 RZ, [R90+URZ], RZ ;  /* 0x000000ff5aff79a7 */ /* 0x0045e200081004ff */
[--C-:B------:R-:W-:Y:S01]  /*95c0*/  HADD2.F32 R53, -RZ, R54.reuse.H0_H0 ;  /* 0x20000036ff357230 */ /* 0x100fe20000004100 */
[----:B------:R-:W-:Y:S01]  /*95d0*/  F2FP.F16.E4M3.UNPACK_B R62, R77 ;  /* 0x0000004dff3e723e */ /* 0x000fe200020006ff */
[----:B------:R-:W-:Y:S01]  /*95e0*/  HADD2.F32 R54, -RZ, R54.H1_H1 ;  /* 0x30000036ff367230 */ /* 0x000fe20000004100 */
[----:B------:R-:W-:Y:S01]  /*95f0*/  F2FP.F16.E4M3.UNPACK_B R66, R78 ;  /* 0x0000004eff42723e */ /* 0x000fe200020006ff */
[--C-:B------:R-:W-:Y:S01]  /*9600*/  HADD2.F32 R57, -RZ, R58.reuse.H0_H0 ;  /* 0x2000003aff397230 */ /* 0x100fe20000004100 */
[----:B------:R-:W-:Y:S01]  /*9610*/  F2FP.F16.E4M3.UNPACK_B R70, R79 ;  /* 0x0000004fff46723e */ /* 0x000fe200020006ff */
[----:B------:R-:W-:Y:S01]  /*9620*/  HADD2.F32 R58, -RZ, R58.H1_H1 ;  /* 0x3000003aff3a7230 */ /* 0x000fe20000004100 */
[----:B------:R-:W-:Y:S01]  /*9630*/  F2FP.F16.E4M3.UNPACK_B R75, R75.H1 ;  /* 0x0000004bff4b723e */ /* 0x000fe200030006ff */
[--C-:B------:R-:W-:Y:S01]  /*9640*/  HADD2.F32 R61, -RZ, R62.reuse.H0_H0 ;  /* 0x2000003eff3d7230 */ /* 0x100fe20000004100 */
[----:B------:R-:W-:Y:S01]  /*9650*/  F2FP.F16.E4M3.UNPACK_B R76, R76.H1 ;  /* 0x0000004cff4c723e */ /* 0x000fe200030006ff */
[----:B------:R-:W-:Y:S01]  /*9660*/  HADD2.F32 R63, -RZ, R62.H1_H1 ;  /* 0x3000003eff3f7230 */ /* 0x000fe20000004100 */
[----:B------:R-:W-:Y:S01]  /*9670*/  F2FP.F16.E4M3.UNPACK_B R77, R77.H1 ;  /* 0x0000004dff4d723e */ /* 0x000fe200030006ff */
[--C-:B------:R-:W-:Y:S02]  /*9680*/  HADD2.F32 R65, -RZ, R66.reuse.H0_H0 ;  /* 0x20000042ff417230 */ /* 0x100fe40000004100 */
[C---:B------:R-:W-:Y:S01]  /*9690*/  FMUL R4, R38.reuse, R4 ;  /* 0x0000000426047220 */ /* 0x040fe20000400000 */
        /* <DEDUP_REMOVED lines=16> */
[--C-:B------:R-:W-:Y:S02]  /*97a0*/  HADD2.F32 R69, -RZ, R70.reuse.H0_H0 ;  /* 0x20000046ff457230 */ /* 0x100fe40000004100 */
[C---:B------:R-:W-:Y:S01]  /*97b0*/  FMUL R28, R38.reuse, R32 ;  /* 0x00000020261c7220 */ /* 0x040fe20000400000 */
[----:B------:R-:W-:Y:S02]  /*97c0*/  HADD2.F32 R70, -RZ, R70.H1_H1 ;  /* 0x30000046ff467230 */ /* 0x000fe40000004100 */
[C---:B------:R-:W-:Y:S01]  /*97d0*/  FMUL R29, R38.reuse, R33 ;  /* 0x00000021261d7220 */ /* 0x040fe20000400000 */
[----:B------:R-:W-:Y:S02]  /*97e0*/  HADD2.F32 R44, -RZ, R72.H1_H1 ;  /* 0x30000048ff2c7230 */ /* 0x000fe40000004100 */
[C---:B------:R-:W-:Y:S01]  /*97f0*/  FMUL R6, R38.reuse, R6 ;  /* 0x0000000626067220 */ /* 0x040fe20000400000 */
[C---:B------:R-:W-:Y:S01]  /*9800*/  FMUL R7, R38.reuse, R7 ;  /* 0x0000000726077220 */ /* 0x040fe20000400000 */
[--C-:B------:R-:W-:Y:S02]  /*9810*/  HADD2.F32 R47, -RZ, R73.reuse.H0_H0 ;  /* 0x20000049ff2f7230 */ /* 0x100fe40000004100 */
[C---:B------:R-:W-:Y:S01]  /*9820*/  FMUL R10, R38.reuse, R10 ;  /* 0x0000000a260a7220 */ /* 0x040fe20000400000 */
[C---:B------:R-:W-:Y:S01]  /*9830*/  FFMA R6, R41.reuse, R43, R6 ;  /* 0x0000002b29067223 */ /* 0x040fe20000000006 */
[----:B------:R-:W-:Y:S02]  /*9840*/  HADD2.F32 R48, -RZ, R73.H1_H1 ;  /* 0x30000049ff307230 */ /* 0x000fe40000004100 */
[C---:B------:R-:W-:Y:S01]  /*9850*/  FFMA R7, R41.reuse, R44, R7 ;  /* 0x0000002c29077223 */ /* 0x040fe20000000007 */
[C---:B------:R-:W-:Y:S01]  /*9860*/  FFMA R8, R41.reuse, R45, R8 ;  /* 0x0000002d29087223 */ /* 0x040fe20000000008 */
[C---:B------:R-:W-:Y:S01]  /*9870*/  FFMA R9, R41.reuse, R46, R9 ;  /* 0x0000002e29097223 */ /* 0x040fe20000000009 */
[----:B------:R-:W-:Y:S01]  /*9880*/  FFMA R10, R41, R47, R10 ;  /* 0x0000002f290a7223 */ /* 0x000fe2000000000a */
[C---:B------:R-:W-:Y:S01]  /*9890*/  FMUL R11, R38.reuse, R11 ;  /* 0x0000000b260b7220 */ /* 0x040fe20000400000 */
[----:B------:R-:W-:Y:S01]  /*98a0*/  F2FP.F16.E4M3.UNPACK_B R78, R78.H1 ;  /* 0x0000004eff4e723e */ /* 0x000fe200030006ff */
[--C-:B------:R-:W-:Y:S01]  /*98b0*/  HADD2.F32 R51, -RZ, R74.reuse.H0_H0 ;  /* 0x2000004aff337230 */ /* 0x100fe20000004100 */
[----:B-1----:R-:W-:Y:S01]  /*98c0*/  F2FP.SATFINITE.E4M3.F32.PACK_AB_MERGE_C R100, R7, R6, RZ ;  /* 0x000000060764723e */ /* 0x002fe200048070ff */
[C---:B------:R-:W-:Y:S01]  /*98d0*/  FFMA R11, R41.reuse, R48, R11 ;  /* 0x00000030290b7223 */ /* 0x040fe2000000000b */
[C---:B------:R-:W-:Y:S01]  /*98e0*/  FFMA R12, R41.reuse, R49, R12 ;  /* 0x00000031290c7223 */ /* 0x040fe2000000000c */
[----:B------:R-:W-:Y:S01]  /*98f0*/  FFMA R13, R41, R50, R13 ;  /* 0x00000032290d7223 */ /* 0x000fe2000000000d */
[----:B------:R-:W-:Y:S01]  /*9900*/  F2FP.SATFINITE.E4M3.F32.PACK_AB_MERGE_C R100, R5, R4, R100 ;  /* 0x000000040564723e */ /* 0x000fe20004807064 */
[----:B------:R-:W-:Y:S01]  /*9910*/  HADD2.F32 R52, -RZ, R74.H1_H1 ;  /* 0x3000004aff347230 */ /* 0x000fe20000004100 */
[----:B------:R-:W-:Y:S01]  /*9920*/  F2FP.SATFINITE.E4M3.F32.PACK_AB_MERGE_C R101, R11, R10, RZ ;  /* 0x0000000a0b65723e */ /* 0x000fe200048070ff */
[C---:B------:R-:W-:Y:S01]  /*9930*/  FMUL R14, R38.reuse, R14 ;  /* 0x0000000e260e7220 */ /* 0x040fe20000400000 */
[C---:B------:R-:W-:Y:S01]  /*9940*/  FMUL R15, R38.reuse, R15 ;  /* 0x0000000f260f7220 */ /* 0x040fe20000400000 */
[--C-:B------:R-:W-:Y:S01]  /*9950*/  HADD2.F32 R55, -RZ, R75.reuse.H0_H0 ;  /* 0x2000004bff377230 */ /* 0x100fe20000004100 */
[----:B------:R-:W-:Y:S01]  /*9960*/  F2FP.SATFINITE.E4M3.F32.PACK_AB_MERGE_C R101, R9, R8, R101 ;  /* 0x000000080965723e */ /* 0x000fe20004807065 */
[C---:B------:R-:W-:Y:S01]  /*9970*/  FFMA R14, R41.reuse, R51, R14 ;  /* 0x00000033290e7223 */ /* 0x040fe2000000000e */
[C---:B------:R-:W-:Y:S01]  /*9980*/  FFMA R15, R41.reuse, R52, R15 ;  /* 0x00000034290f7223 */ /* 0x040fe2000000000f */
[C---:B------:R-:W-:Y:S01]  /*9990*/  FFMA R16, R41.reuse, R53, R16 ;  /* 0x0000003529107223 */ /* 0x040fe20000000010 */
[C---:B------:R-:W-:Y:S01]  /*99a0*/  FFMA R17, R41.reuse, R54, R17 ;  /* 0x0000003629117223 */ /* 0x040fe20000000011 */
        /* <DEDUP_REMOVED lines=15> */
[C---:B------:R-:W-:Y:S01]  /*9aa0*/  FFMA R23, R41.reuse, R60, R23 ;  /* 0x0000003c29177223 */ /* 0x040fe20000000017 */
[C---:B------:R-:W-:Y:S01]  /*9ab0*/  FMUL R27, R38.reuse, R27 ;  /* 0x0000001b261b7220 */ /* 0x040fe20000400000 */
[C---:B------:R-:W-:Y:S01]  /*9ac0*/  FFMA R0, R41.reuse, R61, R0 ;  /* 0x0000003d29007223 */ /* 0x040fe20000000000 */
[----:B------:R-:W-:Y:S01]  /*9ad0*/  F2FP.F16.E4M3.UNPACK_B R79, R79.H1 ;  /* 0x0000004fff4f723e */ /* 0x000fe200030006ff */
        /* <DEDUP_REMOVED lines=16> */
[----:B------:R-:W-:Y:S01]  /*9be0*/  FFMA R28, R41, R69, R28 ;  /* 0x00000045291c7223 */ /* 0x000fe2000000001c */
[----:B------:R-:W-:Y:S01]  /*9bf0*/  F2FP.SATFINITE.E4M3.F32.PACK_AB_MERGE_C R103, R19, R18, RZ ;  /* 0x000000121367723e */ /* 0x000fe200048070ff */
        /* <DEDUP_REMOVED lines=14> */
[----:B--2---:R-:W-:Y:S03]  /*9ce0*/  IADD3 R90, PT, PT, R36, 0x1, RZ ;  /* 0x00000001245a7810 */ /* 0x004fe60007ffe0ff */
        /* <DEDUP_REMOVED lines=10> */
[----:B------:R-:W-:Y:S02]  /*9d90*/  UIADD3 UR13, UPT, UPT, UR49, 0x20, URZ ;  /* 0x00000020310d7890 */ /* 0x000fe4000fffe0ff */
[----:B------:R-:W-:Y:S01]  /*9da0*/  UIADD3 UR12, UPT, UPT, UR44, 0x3500, URZ ;  /* 0x000035002c0c7890 */ /* 0x000fe2000fffe0ff */
[----:B------:R-:W-:Y:S01]  /*9db0*/  UMOV UR14, UR50 ;  /* 0x00000032000e7c82 */ /* 0x000fe20008000000 */
[----:B------:R-:W-:Y:S01]  /*9dc0*/  UMOV UR15, UR36 ;  /* 0x00000024000f7c82 */ /* 0x000fe20008000000 */
[----:B------:R-:W-:Y:S02]  /*9dd0*/  UIADD3 UR9, UPT, UPT, UR49, 0x60, URZ ;  /* 0x0000006031097890 */ /* 0x000fe4000fffe0ff */
[----:B------:R-:W-:Y:S01]  /*9de0*/  UIADD3 UR8, UPT, UPT, UR44, 0x3d00, URZ ;  /* 0x00003d002c087890 */ /* 0x000fe2000fffe0ff */
[----:B------:R-:W-:Y:S01]  /*9df0*/  UMOV UR10, UR50 ;  /* 0x00000032000a7c82 */ /* 0x000fe20008000000 */
[----:B------:R-:W-:Y:S01]  /*9e00*/  UMOV UR11, UR36 ;  /* 0x00000024000b7c82 */ /* 0x000fe20008000000 */
[----:B--2---:R-:W-:Y:S04]  /*9e10*/  UIADD3 UR4, UP0, UPT, UR6, 0x680, URZ ;  /* 0x0000068006047890 */ /* 0x004fe8000ff1e0ff */
[----:B------:R-:W-:Y:S09]  /*9e20*/  UIADD3.X UR5, UPT, UPT, URZ, UR7, URZ, UP0, !UPT ;  /* 0x00000007ff057290 */ /* 0x000ff200087fe4ff */
[----:B------:R2:W-:Y:S01]  /*9e30*/  UTMASTG.3D [UR12], [UR4] ;  /* 0x0000000c040073b5 */ /* 0x0005e20008010000 */
[----:B------:R2:W-:Y:S01]  /*9e40*/  UTMASTG.3D [UR8], [UR4] ;  /* 0x00000008040073b5 */ /* 0x0005e20008010000 */
[----:B------:R0:W-:Y:S01]  /*9e50*/  UTMACMDFLUSH ;  /* 0x00000000000079b7 */ /* 0x0001e20000000000 */
[----:B--2---:R-:W-:Y:S04]  /*9e60*/  DEPBAR.LE SB0, 0x1 ;  /* 0x000080400000791a */ /* 0x004fe80000000000 */
.L_x_170:
[----:B------:R-:W-:Y:S05]  /*9e70*/  BSYNC.RECONVERGENT B0 ;  /* 0x0000000000007941 */ /* 0x000fea0003800200 */
.L_x_169:
[----:B------:R-:W-:Y:S01]  /*9e80*/  R2UR UR4, R88 ;  /* 0x00000000580472ca */ /* 0x000fe200000e0000 */
[----:B------:R-:W-:Y:S01]  /*9e90*/  BAR.SYNC.DEFER_BLOCKING 0x1, 0x80 ;  /* 0x0042000000007b1d */ /* 0x000fe20000010000 */
[----:B------:R-:W-:Y:S01]  /*9ea0*/  ISETP.NE.AND P0, PT, R91, 0x2, PT ;  /* 0x000000025b00780c */ /* 0x000fe20003f05270 */
[----:B------:R-:W-:Y:S01]  /*9eb0*/  UISETP.NE.AND UP0, UPT, UR45, URZ, UPT ;  /* 0x000000ff2d00728c */ /* 0x000fe2000bf05270 */
[----:B------:R-:W-:Y:S01]  /*9ec0*/  ISETP.NE.AND P1, PT, R90, 0x4, PT ;  /* 0x000000045a00780c */ /* 0x000fe20003f25270 */
[----:B------:R-:W-:Y:S01]  /*9ed0*/  UIADD3 UR30, UPT, UPT, UR38, UR63, URZ ;  /* 0x0000003f261e7290 */ /* 0x000fe2000fffe0ff */
[----:B------:R-:W-:Y:S02]  /*9ee0*/  SEL R3, RZ, 0x1, P0 ;  /* 0x00000001ff037807 */ /* 0x000fe40000000000 */
[----:B------:R-:W-:Y:S02]  /*9ef0*/  SEL R0, RZ, 0x1, P1 ;  /* 0x00000001ff007807 */ /* 0x000fe40000800000 */
[----:B------:R-:W-:Y:S02]  /*9f00*/  LOP3.LUT R94, R94, R3, RZ, 0x3c, !PT ;  /* 0x000000035e5e7212 */ /* 0x000fe400078e3cff */
[----:B------:R-:W-:Y:S01]  /*9f10*/  LOP3.LUT R95, R95, R0, RZ, 0x3c, !PT ;  /* 0x000000005f5f7212 */ /* 0x000fe200078e3cff */
[----:B------:R-:W-:Y:S01]  /*9f20*/  UIADD3 UR31, UPT, UPT, UR37, UR4, URZ ;  /* 0x00000004251f7290 */ /* 0x000fe2000fffe0ff */
[----:B------:R-:W-:Y:S02]  /*9f30*/  SEL R91, R91, RZ, P0 ;  /* 0x000000ff5b5b7207 */ /* 0x000fe40000000000 */
[----:B------:R-:W-:Y:S01]  /*9f40*/  SEL R36, R90, RZ, P1 ;  /* 0x000000ff5a247207 */ /* 0x000fe20000800000 */
[----:B------:R-:W-:Y:S01]  /*9f50*/  UMOV UR36, UR59 ;  /* 0x0000003b00247c82 */ /* 0x000fe20008000000 */
[----:B------:R-:W-:Y:S07]  /*9f60*/  BRA.U UP0, `(.L_x_171) ;  /* 0xffffffd500787547 */ /* 0x000fee000b83ffff */
[----:B------:R-:W-:Y:S05]  /*9f70*/  EXIT ;  /* 0x000000000000794d */ /* 0x000fea0003800000 */
.L_x_25:
[----:B--2---:R2:W3:Y:S02]  /*9f80*/  SYNCS.PHASECHK.TRANS64.TRYWAIT P0, [R3+URZ+0x3e0], R2 ;  /* 0x0003e002030075a7 */ /* 0x0044e400080011ff */
[----:B---3--:R-:W-:Y:S05]  /*9f90*/  @!P0 NANOSLEEP.SYNCS 0x989680 ;  /* 0x009896800000895d */ /* 0x008fea0003900000 */
[----:B------:R-:W3:Y:S02]  /*9fa0*/  @!P0 SYNCS.PHASECHK.TRANS64 P0, [R3+URZ+0x3e0], R2 ;  /* 0x0003e002030085a7 */ /* 0x000ee400080010ff */
[----:B---3--:R-:W-:Y:S05]  /*9fb0*/  @!P0 BRA `(.L_x_25) ;  /* 0xfffffffc00f08947 */ /* 0x008fea000383ffff */
[----:B------:R-:W-:Y:S05]  /*9fc0*/  BRA `(.L_x_172) ;  /* 0xffffff8000047947 */ /* 0x000fea000383ffff */
.L_x_28:
[----:B-1----:R-:W-:-:S07]  /*9fd0*/  MOV R0, UR33 ;  /* 0x0000002100007c02 */ /* 0x002fce0008000f00 */
.L_x_173:
[----:B-1----:R1:W2:Y:S02]  /*9fe0*/  SYNCS.PHASECHK.TRANS64.TRYWAIT P0, [R0+URZ+0x1a0], R3 ;  /* 0x0001a003000075a7 */ /* 0x0022a400080011ff */
[----:B--2---:R-:W-:Y:S05]  /*9ff0*/  @!P0 NANOSLEEP.SYNCS 0x989680 ;  /* 0x009896800000895d */ /* 0x004fea0003900000 */
[----:B------:R-:W2:Y:S02]  /*a000*/  @!P0 SYNCS.PHASECHK.TRANS64 P0, [R0+URZ+0x1a0], R3 ;  /* 0x0001a003000085a7 */ /* 0x000ea400080010ff */
[----:B--2---:R-:W-:Y:S05]  /*a010*/  @!P0 BRA `(.L_x_173) ;  /* 0xfffffffc00f08947 */ /* 0x004fea000383ffff */
[----:B------:R-:W-:Y:S05]  /*a020*/  BRA `(.L_x_27) ;  /* 0xffffff8000587947 */ /* 0x000fea000383ffff */
.L_x_35:
[----:B-1----:R-:W-:-:S07]  /*a030*/  MOV R0, UR17 ;  /* 0x0000001100007c02 */ /* 0x002fce0008000f00 */
.L_x_174:
[----:B-1----:R1:W2:Y:S02]  /*a040*/  SYNCS.PHASECHK.TRANS64.TRYWAIT P0, [R0+URZ+0x1a0], R3 ;  /* 0x0001a003000075a7 */ /* 0x0022a400080011ff */
[----:B--2---:R-:W-:Y:S05]  /*a050*/  @!P0 NANOSLEEP.SYNCS 0x989680 ;  /* 0x009896800000895d */ /* 0x004fea0003900000 */
[----:B------:R-:W2:Y:S02]  /*a060*/  @!P0 SYNCS.PHASECHK.TRANS64 P0, [R0+URZ+0x1a0], R3 ;  /* 0x0001a003000085a7 */ /* 0x000ea400080010ff */
[----:B--2---:R-:W-:Y:S05]  /*a070*/  @!P0 BRA `(.L_x_174) ;  /* 0xfffffffc00f08947 */ /* 0x004fea000383ffff */
[----:B------:R-:W-:Y:S05]  /*a080*/  BRA `(.L_x_34) ;  /* 0xffffff8400187947 */ /* 0x000fea000383ffff */
.L_x_40:
[----:B-1----:R1:W2:Y:S02]  /*a090*/  SYNCS.PHASECHK.TRANS64.TRYWAIT P0, [R3+URZ+0x370], R0 ;  /* 0x00037000030075a7 */ /* 0x0022a400080011ff */
[----:B--2---:R-:W-:Y:S05]  /*a0a0*/  @!P0 NANOSLEEP.SYNCS 0x989680 ;  /* 0x009896800000895d */ /* 0x004fea0003900000 */
[----:B------:R-:W2:Y:S02]  /*a0b0*/  @!P0 SYNCS.PHASECHK.TRANS64 P0, [R3+URZ+0x370], R0 ;  /* 0x00037000030085a7 */ /* 0x000ea400080010ff */
[----:B--2---:R-:W-:Y:S05]  /*a0c0*/  @!P0 BRA `(.L_x_40) ;  /* 0xfffffffc00f08947 */ /* 0x004fea000383ffff */
[----:B------:R-:W-:Y:S05]  /*a0d0*/  BRA `(.L_x_175) ;  /* 0xffffff8400c07947 */ /* 0x000fea000383ffff */
.L_x_44:
[----:B-1----:R-:W-:-:S07]  /*a0e0*/  MOV R0, UR4 ;  /* 0x0000000400007c02 */ /* 0x002fce0008000f00 */
.L_x_176:
[----:B-1----:R1:W2:Y:S02]  /*a0f0*/  SYNCS.PHASECHK.TRANS64.TRYWAIT P0, [R0+URZ], R3 ;  /* 0x00000003000075a7 */ /* 0x0022a400080011ff */
[----:B--2---:R-:W-:Y:S05]  /*a100*/  @!P0 NANOSLEEP.SYNCS 0x989680 ;  /* 0x009896800000895d */ /* 0x004fea0003900000 */
[----:B------:R-:W2:Y:S02]  /*a110*/  @!P0 SYNCS.PHASECHK.TRANS64 P0, [R0+URZ], R3 ;  /* 0x00000003000085a7 */ /* 0x000ea400080010ff */
[----:B--2---:R-:W-:Y:S05]  /*a120*/  @!P0 BRA `(.L_x_176) ;  /* 0xfffffffc00f08947 */ /* 0x004fea000383ffff */
[----:B------:R-:W-:Y:S05]  /*a130*/  BRA `(.L_x_177) ;  /* 0xffffff8c00687947 */ /* 0x000fea000383ffff */
.L_x_45:
[----:B------:R-:W-:-:S07]  /*a140*/  MOV R0, UR5 ;  /* 0x0000000500007c02 */ /* 0x000fce0008000f00 */
.L_x_178:
[----:B-1----:R1:W2:Y:S02]  /*a150*/  SYNCS.PHASECHK.TRANS64.TRYWAIT P0, [R0+URZ], R3 ;  /* 0x00000003000075a7 */ /* 0x0022a400080011ff */
[----:B--2---:R-:W-:Y:S05]  /*a160*/  @!P0 NANOSLEEP.SYNCS 0x989680 ;  /* 0x009896800000895d */ /* 0x004fea0003900000 */
[----:B------:R-:W2:Y:S02]  /*a170*/  @!P0 SYNCS.PHASECHK.TRANS64 P0, [R0+URZ], R3 ;  /* 0x00000003000085a7 */ /* 0x000ea400080010ff */
[----:B--2---:R-:W-:Y:S05]  /*a180*/  @!P0 BRA `(.L_x_178) ;  /* 0xfffffffc00f08947 */ /* 0x004fea000383ffff */
[----:B------:R-:W-:Y:S05]  /*a190*/  BRA `(.L_x_179) ;  /* 0xffffff8c00747947 */ /* 0x000fea000383ffff */
.L_x_46:
[----:B------:R-:W-:-:S07]  /*a1a0*/  MOV R0, UR5 ;  /* 0x0000000500007c02 */ /* 0x000fce0008000f00 */
.L_x_180:
[----:B-1----:R1:W2:Y:S02]  /*a1b0*/  SYNCS.PHASECHK.TRANS64.TRYWAIT P0, [R0+URZ], R3 ;  /* 0x00000003000075a7 */ /* 0x0022a400080011ff */
[----:B--2---:R-:W-:Y:S05]  /*a1c0*/  @!P0 NANOSLEEP.SYNCS 0x989680 ;  /* 0x009896800000895d */ /* 0x004fea0003900000 */
[----:B------:R-:W2:Y:S02]  /*a1d0*/  @!P0 SYNCS.PHASECHK.TRANS64 P0, [R0+URZ], R3 ;  /* 0x00000003000085a7 */ /* 0x000ea400080010ff */
[----:B--2---:R-:W-:Y:S05]  /*a1e0*/  @!P0 BRA `(.L_x_180) ;  /* 0xfffffffc00f08947 */ /* 0x004fea000383ffff */
[----:B------:R-:W-:Y:S05]  /*a1f0*/  BRA `(.L_x_181) ;  /* 0xffffff8c00807947 */ /* 0x000fea000383ffff */
.L_x_47:
[----:B------:R-:W-:-:S07]  /*a200*/  MOV R0, UR5 ;  /* 0x0000000500007c02 */ /* 0x000fce0008000f00 */
.L_x_182:
[----:B-1----:R1:W2:Y:S02]  /*a210*/  SYNCS.PHASECHK.TRANS64.TRYWAIT P0, [R0+URZ], R3 ;  /* 0x00000003000075a7 */ /* 0x0022a400080011ff */
[----:B--2---:R-:W-:Y:S05]  /*a220*/  @!P0 NANOSLEEP.SYNCS 0x989680 ;  /* 0x009896800000895d */ /* 0x004fea0003900000 */
[----:B------:R-:W2:Y:S02]  /*a230*/  @!P0 SYNCS.PHASECHK.TRANS64 P0, [R0+URZ], R3 ;  /* 0x00000003000085a7 */ /* 0x000ea400080010ff */
[----:B--2---:R-:W-:Y:S05]  /*a240*/  @!P0 BRA `(.L_x_182) ;  /* 0xfffffffc00f08947 */ /* 0x004fea000383ffff */
[----:B------:R-:W-:Y:S05]  /*a250*/  BRA `(.L_x_183) ;  /* 0xffffff8c008c7947 */ /* 0x000fea000383ffff */
.L_x_48:
[----:B------:R-:W-:-:S07]  /*a260*/  MOV R0, UR5 ;  /* 0x0000000500007c02 */ /* 0x000fce0008000f00 */
.L_x_184:
[----:B-1----:R1:W2:Y:S02]  /*a270*/  SYNCS.PHASECHK.TRANS64.TRYWAIT P0, [R0+URZ], R3 ;  /* 0x00000003000075a7 */ /* 0x0022a400080011ff */
[----:B--2---:R-:W-:Y:S05]  /*a280*/  @!P0 NANOSLEEP.SYNCS 0x989680 ;  /* 0x009896800000895d */ /* 0x004fea0003900000 */
[----:B------:R-:W2:Y:S02]  /*a290*/  @!P0 SYNCS.PHASECHK.TRANS64 P0, [R0+URZ], R3 ;  /* 0x00000003000085a7 */ /* 0x000ea400080010ff */
[----:B--2---:R-:W-:Y:S05]  /*a2a0*/  @!P0 BRA `(.L_x_184) ;  /* 0xfffffffc00f08947 */ /* 0x004fea000383ffff */
[----:B------:R-:W-:Y:S05]  /*a2b0*/  BRA `(.L_x_185) ;  /* 0xffffff8c00987947 */ /* 0x000fea000383ffff */
.L_x_49:
[----:B------:R-:W-:-:S07]  /*a2c0*/  MOV R0, UR5 ;  /* 0x0000000500007c02 */ /* 0x000fce0008000f00 */
.L_x_186:
[----:B-1----:R1:W2:Y:S02]  /*a2d0*/  SYNCS.PHASECHK.TRANS64.TRYWAIT P0, [R0+URZ], R3 ;  /* 0x00000003000075a7 */ /* 0x0022a400080011ff */
[----:B--2---:R-:W-:Y:S05]  /*a2e0*/  @!P0 NANOSLEEP.SYNCS 0x989680 ;  /* 0x009896800000895d */ /* 0x004fea0003900000 */
[----:B------:R-:W2:Y:S02]  /*a2f0*/  @!P0 SYNCS.PHASECHK.TRANS64 P0, [R0+URZ], R3 ;  /* 0x00000003000085a7 */ /* 0x000ea400080010ff */
[----:B--2---:R-:W-:Y:S05]  /*a300*/  @!P0 BRA `(.L_x_186) ;  /* 0xfffffffc00f08947 */ /* 0x004fea000383ffff */
[----:B------:R-:W-:Y:S05]  /*a310*/  BRA `(.L_x_187) ;  /* 0xffffff8c00a47947 */ /* 0x000fea000383ffff */
.L_x_50:
[----:B------:R-:W-:-:S07]  /*a320*/  MOV R0, UR5 ;  /* 0x0000000500007c02 */ /* 0x000fce0008000f00 */
.L_x_188:
[----:B-1----:R1:W2:Y:S02]  /*a330*/  SYNCS.PHASECHK.TRANS64.TRYWAIT P0, [R0+URZ], R3 ;  /* 0x00000003000075a7 */ /* 0x0022a400080011ff */
[----:B--2---:R-:W-:Y:S05]  /*a340*/  @!P0 NANOSLEEP.SYNCS 0x989680 ;  /* 0x009896800000895d */ /* 0x004fea0003900000 */
[----:B------:R-:W2:Y:S02]  /*a350*/  @!P0 SYNCS.PHASECHK.TRANS64 P0, [R0+URZ], R3 ;  /* 0x00000003000085a7 */ /* 0x000ea400080010ff */
[----:B--2---:R-:W-:Y:S05]  /*a360*/  @!P0 BRA `(.L_x_188) ;  /* 0xfffffffc00f08947 */ /* 0x004fea000383ffff */
[----:B------:R-:W-:Y:S05]  /*a370*/  BRA `(.L_x_189) ;  /* 0xffffff8c00b07947 */ /* 0x000fea000383ffff */
.L_x_51:
[----:B------:R-:W-:-:S07]  /*a380*/  MOV R0, UR5 ;  /* 0x0000000500007c02 */ /* 0x000fce0008000f00 */
.L_x_190:
[----:B-1----:R1:W2:Y:S02]  /*a390*/  SYNCS.PHASECHK.TRANS64.TRYWAIT P0, [R0+URZ], R3 ;  /* 0x00000003000075a7 */ /* 0x0022a400080011ff */
[----:B--2---:R-:W-:Y:S05]  /*a3a0*/  @!P0 NANOSLEEP.SYNCS 0x989680 ;  /* 0x009896800000895d */ /* 0x004fea0003900000 */
[----:B------:R-:W2:Y:S02]  /*a3b0*/  @!P0 SYNCS.PHASECHK.TRANS64 P0, [R0+URZ], R3 ;  /* 0x00000003000085a7 */ /* 0x000ea400080010ff */
[----:B--2---:R-:W-:Y:S05]  /*a3c0*/  @!P0 BRA `(.L_x_190) ;  /* 0xfffffffc00f08947 */ /* 0x004fea000383ffff */
[----:B------:R-:W-:Y:S05]  /*a3d0*/  BRA `(.L_x_191) ;  /* 0xffffff8c00bc7947 */ /* 0x000fea000383ffff */
.L_x_52:
[----:B------:R-:W-:-:S07]  /*a3e0*/  MOV R0, UR5 ;  /* 0x0000000500007c02 */ /* 0x000fce0008000f00 */
.L_x_192:
[----:B-1----:R1:W2:Y:S02]  /*a3f0*/  SYNCS.PHASECHK.TRANS64.TRYWAIT P0, [R0+URZ], R3 ;  /* 0x00000003000075a7 */ /* 0x0022a400080011ff */
[----:B--2---:R-:W-:Y:S05]  /*a400*/  @!P0 NANOSLEEP.SYNCS 0x989680 ;  /* 0x009896800000895d */ /* 0x004fea0003900000 */
[----:B------:R-:W2:Y:S02]  /*a410*/  @!P0 SYNCS.PHASECHK.TRANS64 P0, [R0+URZ], R3 ;  /* 0x00000003000085a7 */ /* 0x000ea400080010ff */
[----:B--2---:R-:W-:Y:S05]  /*a420*/  @!P0 BRA `(.L_x_192) ;  /* 0xfffffffc00f08947 */ /* 0x004fea000383ffff */
[----:B------:R-:W-:Y:S05]  /*a430*/  BRA `(.L_x_193) ;  /* 0xffffff8c00c87947 */ /* 0x000fea000383ffff */
.L_x_53:
[----:B------:R-:W-:-:S07]  /*a440*/  MOV R0, UR5 ;  /* 0x0000000500007c02 */ /* 0x000fce0008000f00 */
.L_x_194:
[----:B-1----:R1:W2:Y:S02]  /*a450*/  SYNCS.PHASECHK.TRANS64.TRYWAIT P0, [R0+URZ], R3 ;  /* 0x00000003000075a7 */ /* 0x0022a400080011ff */
[----:B--2---:R-:W-:Y:S05]  /*a460*/  @!P0 NANOSLEEP.SYNCS 0x989680 ;  /* 0x009896800000895d */ /* 0x004fea0003900000 */
[----:B------:R-:W2:Y:S02]  /*a470*/  @!P0 SYNCS.PHASECHK.TRANS64 P0, [R0+URZ], R3 ;  /* 0x00000003000085a7 */ /* 0x000ea400080010ff */
[----:B--2---:R-:W-:Y:S05]  /*a480*/  @!P0 BRA `(.L_x_194) ;  /* 0xfffffffc00f08947 */ /* 0x004fea000383ffff */
[----:B------:R-:W-:Y:S05]  /*a490*/  BRA `(.L_x_195) ;  /* 0xffffff8c00d47947 */ /* 0x000fea000383ffff */
.L_x_54:
[----:B------:R-:W-:-:S07]  /*a4a0*/  MOV R0, UR5 ;  /* 0x0000000500007c02 */ /* 0x000fce0008000f00 */
.L_x_196:
[----:B-1----:R1:W2:Y:S02]  /*a4b0*/  SYNCS.PHASECHK.TRANS64.TRYWAIT P0, [R0+URZ], R3 ;  /* 0x00000003000075a7 */ /* 0x0022a400080011ff */
[----:B--2---:R-:W-:Y:S05]  /*a4c0*/  @!P0 NANOSLEEP.SYNCS 0x989680 ;  /* 0x009896800000895d */ /* 0x004fea0003900000 */
[----:B------:R-:W2:Y:S02]  /*a4d0*/  @!P0 SYNCS.PHASECHK.TRANS64 P0, [R0+URZ], R3 ;  /* 0x00000003000085a7 */ /* 0x000ea400080010ff */
[----:B--2---:R-:W-:Y:S05]  /*a4e0*/  @!P0 BRA `(.L_x_196) ;  /* 0xfffffffc00f08947 */ /* 0x004fea000383ffff */
[----:B------:R-:W-:Y:S05]  /*a4f0*/  BRA `(.L_x_197) ;  /* 0xffffff8c00e07947 */ /* 0x000fea000383ffff */
.L_x_55:
[----:B------:R-:W-:-:S07]  /*a500*/  MOV R0, UR5 ;  /* 0x0000000500007c02 */ /* 0x000fce0008000f00 */
.L_x_198:
[----:B-1----:R1:W2:Y:S02]  /*a510*/  SYNCS.PHASECHK.TRANS64.TRYWAIT P0, [R0+URZ], R3 ;  /* 0x00000003000075a7 */ /* 0x0022a400080011ff */
[----:B--2---:R-:W-:Y:S05]  /*a520*/  @!P0 NANOSLEEP.SYNCS 0x989680 ;  /* 0x009896800000895d */ /* 0x004fea0003900000 */
[----:B------:R-:W2:Y:S02]  /*a530*/  @!P0 SYNCS.PHASECHK.TRANS64 P0, [R0+URZ], R3 ;  /* 0x00000003000085a7 */ /* 0x000ea400080010ff */
[----:B--2---:R-:W-:Y:S05]  /*a540*/  @!P0 BRA `(.L_x_198) ;  /* 0xfffffffc00f08947 */ /* 0x004fea000383ffff */
[----:B------:R-:W-:Y:S05]  /*a550*/  BRA `(.L_x_199) ;  /* 0xffffff8c00ec7947 */ /* 0x000fea000383ffff */
.L_x_56:
[----:B------:R-:W-:-:S07]  /*a560*/  MOV R0, UR5 ;  /* 0x0000000500007c02 */ /* 0x000fce0008000f00 */
.L_x_200:
[----:B-1----:R1:W2:Y:S02]  /*a570*/  SYNCS.PHASECHK.TRANS64.TRYWAIT P0, [R0+URZ], R3 ;  /* 0x00000003000075a7 */ /* 0x0022a400080011ff */
[----:B--2---:R-:W-:Y:S05]  /*a580*/  @!P0 NANOSLEEP.SYNCS 0x989680 ;  /* 0x009896800000895d */ /* 0x004fea0003900000 */
[----:B------:R-:W2:Y:S02]  /*a590*/  @!P0 SYNCS.PHASECHK.TRANS64 P0, [R0+URZ], R3 ;  /* 0x00000003000085a7 */ /* 0x000ea400080010ff */
[----:B--2---:R-:W-:Y:S05]  /*a5a0*/  @!P0 BRA `(.L_x_200) ;  /* 0xfffffffc00f08947 */ /* 0x004fea000383ffff */
[----:B------:R-:W-:Y:S05]  /*a5b0*/  BRA `(.L_x_201) ;  /* 0xffffff8c00f87947 */ /* 0x000fea000383ffff */
.L_x_57:
[----:B------:R-:W-:-:S07]  /*a5c0*/  MOV R0, UR5 ;  /* 0x0000000500007c02 */ /* 0x000fce0008000f00 */
.L_x_202:
[----:B-1----:R1:W2:Y:S02]  /*a5d0*/  SYNCS.PHASECHK.TRANS64.TRYWAIT P0, [R0+URZ], R3 ;  /* 0x00000003000075a7 */ /* 0x0022a400080011ff */
[----:B--2---:R-:W-:Y:S05]  /*a5e0*/  @!P0 NANOSLEEP.SYNCS 0x989680 ;  /* 0x009896800000895d */ /* 0x004fea0003900000 */
[----:B------:R-:W2:Y:S02]  /*a5f0*/  @!P0 SYNCS.PHASECHK.TRANS64 P0, [R0+URZ], R3 ;  /* 0x00000003000085a7 */ /* 0x000ea400080010ff */
[----:B--2---:R-:W-:Y:S05]  /*a600*/  @!P0 BRA `(.L_x_202) ;  /* 0xfffffffc00f08947 */ /* 0x004fea000383ffff */
[----:B------:R-:W-:Y:S05]  /*a610*/  BRA `(.L_x_203) ;  /* 0xffffff9000047947 */ /* 0x000fea000383ffff */
.L_x_58:
[----:B------:R-:W-:-:S07]  /*a620*/  MOV R0, UR5 ;  /* 0x0000000500007c02 */ /* 0x000fce0008000f00 */
.L_x_204:
[----:B-1----:R1:W2:Y:S02]  /*a630*/  SYNCS.PHASECHK.TRANS64.TRYWAIT P0, [R0+URZ], R3 ;  /* 0x00000003000075a7 */ /* 0x0022a400080011ff */
[----:B--2---:R-:W-:Y:S05]  /*a640*/  @!P0 NANOSLEEP.SYNCS 0x989680 ;  /* 0x009896800000895d */ /* 0x004fea0003900000 */
[----:B------:R-:W2:Y:S02]  /*a650*/  @!P0 SYNCS.PHASECHK.TRANS64 P0, [R0+URZ], R3 ;  /* 0x00000003000085a7 */ /* 0x000ea400080010ff */
[----:B--2---:R-:W-:Y:S05]  /*a660*/  @!P0 BRA `(.L_x_204) ;  /* 0xfffffffc00f08947 */ /* 0x004fea000383ffff */
[----:B------:R-:W-:Y:S05]  /*a670*/  BRA `(.L_x_205) ;  /* 0xffffff9000107947 */ /* 0x000fea000383ffff */
.L_x_59:
[----:B------:R-:W-:-:S07]  /*a680*/  MOV R0, UR5 ;  /* 0x0000000500007c02 */ /* 0x000fce0008000f00 */
.L_x_206:
[----:B-1----:R1:W2:Y:S02]  /*a690*/  SYNCS.PHASECHK.TRANS64.TRYWAIT P0, [R0+URZ], R3 ;  /* 0x00000003000075a7 */ /* 0x0022a400080011ff */
[----:B--2---:R-:W-:Y:S05]  /*a6a0*/  @!P0 NANOSLEEP.SYNCS 0x989680 ;  /* 0x009896800000895d */ /* 0x004fea0003900000 */
[----:B------:R-:W2:Y:S02]  /*a6b0*/  @!P0 SYNCS.PHASECHK.TRANS64 P0, [R0+URZ], R3 ;  /* 0x00000003000085a7 */ /* 0x000ea400080010ff */
[----:B--2---:R-:W-:Y:S05]  /*a6c0*/  @!P0 BRA `(.L_x_206) ;  /* 0xfffffffc00f08947 */ /* 0x004fea000383ffff */
[----:B------:R-:W-:Y:S05]  /*a6d0*/  BRA `(.L_x_207) ;  /* 0xffffff90001c7947 */ /* 0x000fea000383ffff */
.L_x_60:
[----:B------:R-:W-:-:S07]  /*a6e0*/  MOV R0, UR5 ;  /* 0x0000000500007c02 */ /* 0x000fce0008000f00 */
.L_x_208:
[----:B-1----:R1:W2:Y:S02]  /*a6f0*/  SYNCS.PHASECHK.TRANS64.TRYWAIT P0, [R0+URZ], R3 ;  /* 0x00000003000075a7 */ /* 0x0022a400080011ff */
[----:B--2---:R-:W-:Y:S05]  /*a700*/  @!P0 NANOSLEEP.SYNCS 0x989680 ;  /* 0x009896800000895d */ /* 0x004fea0003900000 */
[----:B------:R-:W2:Y:S02]  /*a710*/  @!P0 SYNCS.PHASECHK.TRANS64 P0, [R0+URZ], R3 ;  /* 0x00000003000085a7 */ /* 0x000ea400080010ff */
[----:B--2---:R-:W-:Y:S05]  /*a720*/  @!P0 BRA `(.L_x_208) ;  /* 0xfffffffc00f08947 */ /* 0x004fea000383ffff */
[----:B------:R-:W-:Y:S05]  /*a730*/  BRA `(.L_x_209) ;  /* 0xffffff9000287947 */ /* 0x000fea000383ffff */
.L_x_61:
[----:B------:R-:W-:-:S07]  /*a740*/  MOV R0, UR5 ;  /* 0x0000000500007c02 */ /* 0x000fce0008000f00 */
.L_x_210:
[----:B-1----:R1:W2:Y:S02]  /*a750*/  SYNCS.PHASECHK.TRANS64.TRYWAIT P0, [R0+URZ], R3 ;  /* 0x00000003000075a7 */ /* 0x0022a400080011ff */
[----:B--2---:R-:W-:Y:S05]  /*a760*/  @!P0 NANOSLEEP.SYNCS 0x989680 ;  /* 0x009896800000895d */ /* 0x004fea0003900000 */
[----:B------:R-:W2:Y:S02]  /*a770*/  @!P0 SYNCS.PHASECHK.TRANS64 P0, [R0+URZ], R3 ;  /* 0x00000003000085a7 */ /* 0x000ea400080010ff */
[----:B--2---:R-:W-:Y:S05]  /*a780*/  @!P0 BRA `(.L_x_210) ;  /* 0xfffffffc00f08947 */ /* 0x004fea000383ffff */
[----:B------:R-:W-:Y:S05]  /*a790*/  BRA `(.L_x_211) ;  /* 0xffffff9000347947 */ /* 0x000fea000383ffff */
.L_x_62:
[----:B------:R-:W-:-:S07]  /*a7a0*/  MOV R0, UR5 ;  /* 0x0000000500007c02 */ /* 0x000fce0008000f00 */
.L_x_212:
[----:B-1----:R1:W2:Y:S02]  /*a7b0*/  SYNCS.PHASECHK.TRANS64.TRYWAIT P0, [R0+URZ], R3 ;  /* 0x00000003000075a7 */ /* 0x0022a400080011ff */
[----:B--2---:R-:W-:Y:S05]  /*a7c0*/  @!P0 NANOSLEEP.SYNCS 0x989680 ;  /* 0x009896800000895d */ /* 0x004fea0003900000 */
[----:B------:R-:W2:Y:S02]  /*a7d0*/  @!P0 SYNCS.PHASECHK.TRANS64 P0, [R0+URZ], R3 ;  /* 0x00000003000085a7 */ /* 0x000ea400080010ff */
[----:B--2---:R-:W-:Y:S05]  /*a7e0*/  @!P0 BRA `(.L_x_212) ;  /* 0xfffffffc00f08947 */ /* 0x004fea000383ffff */
[----:B------:R-:W-:Y:S05]  /*a7f0*/  BRA `(.L_x_213) ;  /* 0xffffff9000407947 */ /* 0x000fea000383ffff */
.L_x_63:
[----:B------:R-:W-:-:S07]  /*a800*/  MOV R0, UR5 ;  /* 0x0000000500007c02 */ /* 0x000fce0008000f00 */
.L_x_214:
[----:B-1----:R1:W2:Y:S02]  /*a810*/  SYNCS.PHASECHK.TRANS64.TRYWAIT P0, [R0+URZ], R3 ;  /* 0x00000003000075a7 */ /* 0x0022a400080011ff */
[----:B--2---:R-:W-:Y:S05]  /*a820*/  @!P0 NANOSLEEP.SYNCS 0x989680 ;  /* 0x009896800000895d */ /* 0x004fea0003900000 */
[----:B------:R-:W2:Y:S02]  /*a830*/  @!P0 SYNCS.PHASECHK.TRANS64 P0, [R0+URZ], R3 ;  /* 0x00000003000085a7 */ /* 0x000ea400080010ff */
[----:B--2---:R-:W-:Y:S05]  /*a840*/  @!P0 BRA `(.L_x_214) ;  /* 0xfffffffc00f08947 */ /* 0x004fea000383ffff */
[----:B------:R-:W-:Y:S05]  /*a850*/  BRA `(.L_x_215) ;  /* 0xffffff90004c7947 */ /* 0x000fea000383ffff */
.L_x_64:
[----:B------:R-:W-:-:S07]  /*a860*/  MOV R0, UR5 ;  /* 0x0000000500007c02 */ /* 0x000fce0008000f00 */
.L_x_216:
[----:B-1----:R1:W2:Y:S02]  /*a870*/  SYNCS.PHASECHK.TRANS64.TRYWAIT P0, [R0+URZ], R3 ;  /* 0x00000003000075a7 */ /* 0x0022a400080011ff */
[----:B--2---:R-:W-:Y:S05]  /*a880*/  @!P0 NANOSLEEP.SYNCS 0x989680 ;  /* 0x009896800000895d */ /* 0x004fea0003900000 */
[----:B------:R-:W2:Y:S02]  /*a890*/  @!P0 SYNCS.PHASECHK.TRANS64 P0, [R0+URZ], R3 ;  /* 0x00000003000085a7 */ /* 0x000ea400080010ff */
[----:B--2---:R-:W-:Y:S05]  /*a8a0*/  @!P0 BRA `(.L_x_216) ;  /* 0xfffffffc00f08947 */ /* 0x004fea000383ffff */
[----:B------:R-:W-:Y:S05]  /*a8b0*/  BRA `(.L_x_217) ;  /* 0xffffff9000587947 */ /* 0x000fea000383ffff */
.L_x_65:
[----:B------:R-:W-:-:S07]  /*a8c0*/  MOV R0, UR5 ;  /* 0x0000000500007c02 */ /* 0x000fce0008000f00 */
.L_x_218:
[----:B-1----:R1:W2:Y:S02]  /*a8d0*/  SYNCS.PHASECHK.TRANS64.TRYWAIT P0, [R0+URZ], R3 ;  /* 0x00000003000075a7 */ /* 0x0022a400080011ff */
[----:B--2---:R-:W-:Y:S05]  /*a8e0*/  @!P0 NANOSLEEP.SYNCS 0x989680 ;  /* 0x009896800000895d */ /* 0x004fea0003900000 */
[----:B------:R-:W2:Y:S02]  /*a8f0*/  @!P0 SYNCS.PHASECHK.TRANS64 P0, [R0+URZ], R3 ;  /* 0x00000003000085a7 */ /* 0x000ea400080010ff */
[----:B--2---:R-:W-:Y:S05]  /*a900*/  @!P0 BRA `(.L_x_218) ;  /* 0xfffffffc00f08947 */ /* 0x004fea000383ffff */
[----:B------:R-:W-:Y:S05]  /*a910*/  BRA `(.L_x_219) ;  /* 0xffffff9000647947 */ /* 0x000fea000383ffff */
.L_x_66:
[----:B------:R-:W-:-:S07]  /*a920*/  MOV R0, UR5 ;  /* 0x0000000500007c02 */ /* 0x000fce0008000f00 */
.L_x_220:
[----:B-1----:R1:W2:Y:S02]  /*a930*/  SYNCS.PHASECHK.TRANS64.TRYWAIT P0, [R0+URZ], R3 ;  /* 0x00000003000075a7 */ /* 0x0022a400080011ff */
[----:B--2---:R-:W-:Y:S05]  /*a940*/  @!P0 NANOSLEEP.SYNCS 0x989680 ;  /* 0x009896800000895d */ /* 0x004fea0003900000 */
[----:B------:R-:W2:Y:S02]  /*a950*/  @!P0 SYNCS.PHASECHK.TRANS64 P0, [R0+URZ], R3 ;  /* 0x00000003000085a7 */ /* 0x000ea400080010ff */
[----:B--2---:R-:W-:Y:S05]  /*a960*/  @!P0 BRA `(.L_x_220) ;  /* 0xfffffffc00f08947 */ /* 0x004fea000383ffff */
[----:B------:R-:W-:Y:S05]  /*a970*/  BRA `(.L_x_221) ;  /* 0xffffff9000707947 */ /* 0x000fea000383ffff */
.L_x_67:
[----:B------:R-:W-:-:S07]  /*a980*/  MOV R0, UR5 ;  /* 0x0000000500007c02 */ /* 0x000fce0008000f00 */
.L_x_222:
[----:B-1----:R1:W2:Y:S02]  /*a990*/  SYNCS.PHASECHK.TRANS64.TRYWAIT P0, [R0+URZ], R3 ;  /* 0x00000003000075a7 */ /* 0x0022a400080011ff */
[----:B--2---:R-:W-:Y:S05]  /*a9a0*/  @!P0 NANOSLEEP.SYNCS 0x989680 ;  /* 0x009896800000895d */ /* 0x004fea0003900000 */
[----:B------:R-:W2:Y:S02]  /*a9b0*/  @!P0 SYNCS.PHASECHK.TRANS64 P0, [R0+URZ], R3 ;  /* 0x00000003000085a7 */ /* 0x000ea400080010ff */
[----:B--2---:R-:W-:Y:S05]  /*a9c0*/  @!P0 BRA `(.L_x_222) ;  /* 0xfffffffc00f08947 */ /* 0x004fea000383ffff */
[----:B------:R-:W-:Y:S05]  /*a9d0*/  BRA `(.L_x_223) ;  /* 0xffffff90007c7947 */ /* 0x000fea000383ffff */
.L_x_68:
[----:B------:R-:W-:-:S07]  /*a9e0*/  MOV R0, UR5 ;  /* 0x0000000500007c02 */ /* 0x000fce0008000f00 */
.L_x_224:
[----:B-1----:R1:W2:Y:S02]  /*a9f0*/  SYNCS.PHASECHK.TRANS64.TRYWAIT P0, [R0+URZ], R3 ;  /* 0x00000003000075a7 */ /* 0x0022a400080011ff */
[----:B--2---:R-:W-:Y:S05]  /*aa00*/  @!P0 NANOSLEEP.SYNCS 0x989680 ;  /* 0x009896800000895d */ /* 0x004fea0003900000 */
[----:B------:R-:W2:Y:S02]  /*aa10*/  @!P0 SYNCS.PHASECHK.TRANS64 P0, [R0+URZ], R3 ;  /* 0x00000003000085a7 */ /* 0x000ea400080010ff */
[----:B--2---:R-:W-:Y:S05]  /*aa20*/  @!P0 BRA `(.L_x_224) ;  /* 0xfffffffc00f08947 */ /* 0x004fea000383ffff */
[----:B------:R-:W-:Y:S05]  /*aa30*/  BRA `(.L_x_225) ;  /* 0xffffff9000887947 */ /* 0x000fea000383ffff */
.L_x_69:
[----:B------:R-:W-:-:S07]  /*aa40*/  MOV R0, UR5 ;  /* 0x0000000500007c02 */ /* 0x000fce0008000f00 */
.L_x_226:
[----:B-1----:R1:W2:Y:S02]  /*aa50*/  SYNCS.PHASECHK.TRANS64.TRYWAIT P0, [R0+URZ], R3 ;  /* 0x00000003000075a7 */ /* 0x0022a400080011ff */
[----:B--2---:R-:W-:Y:S05]  /*aa60*/  @!P0 NANOSLEEP.SYNCS 0x989680 ;  /* 0x009896800000895d */ /* 0x004fea0003900000 */
[----:B------:R-:W2:Y:S02]  /*aa70*/  @!P0 SYNCS.PHASECHK.TRANS64 P0, [R0+URZ], R3 ;  /* 0x00000003000085a7 */ /* 0x000ea400080010ff */
[----:B--2---:R-:W-:Y:S05]  /*aa80*/  @!P0 BRA `(.L_x_226) ;  /* 0xfffffffc00f08947 */ /* 0x004fea000383ffff */
[----:B------:R-:W-:Y:S05]  /*aa90*/  BRA `(.L_x_227) ;  /* 0xffffff9000947947 */ /* 0x000fea000383ffff */
.L_x_70:
[----:B------:R-:W-:-:S07]  /*aaa0*/  MOV R0, UR5 ;  /* 0x0000000500007c02 */ /* 0x000fce0008000f00 */
.L_x_228:
[----:B-1----:R1:W2:Y:S02]  /*aab0*/  SYNCS.PHASECHK.TRANS64.TRYWAIT P0, [R0+URZ], R3 ;  /* 0x00000003000075a7 */ /* 0x0022a400080011ff */
[----:B--2---:R-:W-:Y:S05]  /*aac0*/  @!P0 NANOSLEEP.SYNCS 0x989680 ;  /* 0x009896800000895d */ /* 0x004fea0003900000 */
[----:B------:R-:W2:Y:S02]  /*aad0*/  @!P0 SYNCS.PHASECHK.TRANS64 P0, [R0+URZ], R3 ;  /* 0x00000003000085a7 */ /* 0x000ea400080010ff */
[----:B--2---:R-:W-:Y:S05]  /*aae0*/  @!P0 BRA `(.L_x_228) ;  /* 0xfffffffc00f08947 */ /* 0x004fea000383ffff */
[----:B------:R-:W-:Y:S05]  /*aaf0*/  BRA `(.L_x_229) ;  /* 0xffffff9000a07947 */ /* 0x000fea000383ffff */
.L_x_71:
[----:B------:R-:W-:-:S07]  /*ab00*/  MOV R0, UR5 ;  /* 0x0000000500007c02 */ /* 0x000fce0008000f00 */
.L_x_230:
[----:B-1----:R1:W2:Y:S02]  /*ab10*/  SYNCS.PHASECHK.TRANS64.TRYWAIT P0, [R0+URZ], R3 ;  /* 0x00000003000075a7 */ /* 0x0022a400080011ff */
[----:B--2---:R-:W-:Y:S05]  /*ab20*/  @!P0 NANOSLEEP.SYNCS 0x989680 ;  /* 0x009896800000895d */ /* 0x004fea0003900000 */
[----:B------:R-:W2:Y:S02]  /*ab30*/  @!P0 SYNCS.PHASECHK.TRANS64 P0, [R0+URZ], R3 ;  /* 0x00000003000085a7 */ /* 0x000ea400080010ff */
[----:B--2---:R-:W-:Y:S05]  /*ab40*/  @!P0 BRA `(.L_x_230) ;  /* 0xfffffffc00f08947 */ /* 0x004fea000383ffff */
[----:B------:R-:W-:Y:S05]  /*ab50*/  BRA `(.L_x_231) ;  /* 0xffffff9000ac7947 */ /* 0x000fea000383ffff */
.L_x_72:
[----:B------:R-:W-:-:S07]  /*ab60*/  MOV R0, UR5 ;  /* 0x0000000500007c02 */ /* 0x000fce0008000f00 */
.L_x_232:
[----:B-1----:R1:W2:Y:S02]  /*ab70*/  SYNCS.PHASECHK.TRANS64.TRYWAIT P0, [R0+URZ], R3 ;  /* 0x00000003000075a7 */ /* 0x0022a400080011ff */
[----:B--2---:R-:W-:Y:S05]  /*ab80*/  @!P0 NANOSLEEP.SYNCS 0x989680 ;  /* 0x009896800000895d */ /* 0x004fea0003900000 */
[----:B------:R-:W2:Y:S02]  /*ab90*/  @!P0 SYNCS.PHASECHK.TRANS64 P0, [R0+URZ], R3 ;  /* 0x00000003000085a7 */ /* 0x000ea400080010ff */
[----:B--2---:R-:W-:Y:S05]  /*aba0*/  @!P0 BRA `(.L_x_232) ;  /* 0xfffffffc00f08947 */ /* 0x004fea000383ffff */
[----:B------:R-:W-:Y:S05]  /*abb0*/  BRA `(.L_x_233) ;  /* 0xffffff9000b87947 */ /* 0x000fea000383ffff */
.L_x_73:
[----:B------:R-:W-:-:S07]  /*abc0*/  MOV R0, UR5 ;  /* 0x0000000500007c02 */ /* 0x000fce0008000f00 */
.L_x_234:
[----:B-1----:R1:W2:Y:S02]  /*abd0*/  SYNCS.PHASECHK.TRANS64.TRYWAIT P0, [R0+URZ], R3 ;  /* 0x00000003000075a7 */ /* 0x0022a400080011ff */
[----:B--2---:R-:W-:Y:S05]  /*abe0*/  @!P0 NANOSLEEP.SYNCS 0x989680 ;  /* 0x009896800000895d */ /* 0x004fea0003900000 */
[----:B------:R-:W2:Y:S02]  /*abf0*/  @!P0 SYNCS.PHASECHK.TRANS64 P0, [R0+URZ], R3 ;  /* 0x00000003000085a7 */ /* 0x000ea400080010ff */
[----:B--2---:R-:W-:Y:S05]  /*ac00*/  @!P0 BRA `(.L_x_234) ;  /* 0xfffffffc00f08947 */ /* 0x004fea000383ffff */
[----:B------:R-:W-:Y:S05]  /*ac10*/  BRA `(.L_x_235) ;  /* 0xffffff9000c47947 */ /* 0x000fea000383ffff */
.L_x_74:
[----:B------:R-:W-:-:S07]  /*ac20*/  MOV R0, UR5 ;  /* 0x0000000500007c02 */ /* 0x000fce0008000f00 */
.L_x_236:
[----:B-1----:R1:W2:Y:S02]  /*ac30*/  SYNCS.PHASECHK.TRANS64.TRYWAIT P0, [R0+URZ], R3 ;  /* 0x00000003000075a7 */ /* 0x0022a400080011ff */
[----:B--2---:R-:W-:Y:S05]  /*ac40*/  @!P0 NANOSLEEP.SYNCS 0x989680 ;  /* 0x009896800000895d */ /* 0x004fea0003900000 */
[----:B------:R-:W2:Y:S02]  /*ac50*/  @!P0 SYNCS.PHASECHK.TRANS64 P0, [R0+URZ], R3 ;  /* 0x00000003000085a7 */ /* 0x000ea400080010ff */
[----:B--2---:R-:W-:Y:S05]  /*ac60*/  @!P0 BRA `(.L_x_236) ;  /* 0xfffffffc00f08947 */ /* 0x004fea000383ffff */
[----:B------:R-:W-:Y:S05]  /*ac70*/  BRA `(.L_x_237) ;  /* 0xffffff9000d07947 */ /* 0x000fea000383ffff */
.L_x_75:
[----:B------:R-:W-:-:S07]  /*ac80*/  MOV R0, UR5 ;  /* 0x0000000500007c02 */ /* 0x000fce0008000f00 */
.L_x_238:
[----:B-1----:R1:W2:Y:S02]  /*ac90*/  SYNCS.PHASECHK.TRANS64.TRYWAIT P0, [R0+URZ], R3 ;  /* 0x00000003000075a7 */ /* 0x0022a400080011ff */
[----:B--2---:R-:W-:Y:S05]  /*aca0*/  @!P0 NANOSLEEP.SYNCS 0x989680 ;  /* 0x009896800000895d */ /* 0x004fea0003900000 */
[----:B------:R-:W2:Y:S02]  /*acb0*/  @!P0 SYNCS.PHASECHK.TRANS64 P0, [R0+URZ], R3 ;  /* 0x00000003000085a7 */ /* 0x000ea400080010ff */
[----:B--2---:R-:W-:Y:S05]  /*acc0*/  @!P0 BRA `(.L_x_238) ;  /* 0xfffffffc00f08947 */ /* 0x004fea000383ffff */
[----:B------:R-:W-:Y:S05]  /*acd0*/  BRA `(.L_x_239) ;  /* 0xffffff9000dc7947 */ /* 0x000fea000383ffff */
.L_x_76:
[----:B------:R-:W-:-:S07]  /*ace0*/  MOV R0, UR5 ;  /* 0x0000000500007c02 */ /* 0x000fce0008000f00 */
.L_x_240:
[----:B-1----:R1:W2:Y:S02]  /*acf0*/  SYNCS.PHASECHK.TRANS64.TRYWAIT P0, [R0+URZ], R3 ;  /* 0x00000003000075a7 */ /* 0x0022a400080011ff */
[----:B--2---:R-:W-:Y:S05]  /*ad00*/  @!P0 NANOSLEEP.SYNCS 0x989680 ;  /* 0x009896800000895d */ /* 0x004fea0003900000 */
[----:B------:R-:W2:Y:S02]  /*ad10*/  @!P0 SYNCS.PHASECHK.TRANS64 P0, [R0+URZ], R3 ;  /* 0x00000003000085a7 */ /* 0x000ea400080010ff */
[----:B--2---:R-:W-:Y:S05]  /*ad20*/  @!P0 BRA `(.L_x_240) ;  /* 0xfffffffc00f08947 */ /* 0x004fea000383ffff */
[----:B------:R-:W-:Y:S05]  /*ad30*/  BRA `(.L_x_241) ;  /* 0xffffff9000e87947 */ /* 0x000fea000383ffff */
.L_x_77:
[----:B------:R-:W-:-:S07]  /*ad40*/  MOV R0, UR5 ;  /* 0x0000000500007c02 */ /* 0x000fce0008000f00 */
.L_x_242:
[----:B-1----:R1:W2:Y:S02]  /*ad50*/  SYNCS.PHASECHK.TRANS64.TRYWAIT P0, [R0+URZ], R3 ;  /* 0x00000003000075a7 */ /* 0x0022a400080011ff */
[----:B--2---:R-:W-:Y:S05]  /*ad60*/  @!P0 NANOSLEEP.SYNCS 0x989680 ;  /* 0x009896800000895d */ /* 0x004fea0003900000 */
[----:B------:R-:W2:Y:S02]  /*ad70*/  @!P0 SYNCS.PHASECHK.TRANS64 P0, [R0+URZ], R3 ;  /* 0x00000003000085a7 */ /* 0x000ea400080010ff */
[----:B--2---:R-:W-:Y:S05]  /*ad80*/  @!P0 BRA `(.L_x_242) ;  /* 0xfffffffc00f08947 */ /* 0x004fea000383ffff */
[----:B------:R-:W-:Y:S05]  /*ad90*/  BRA `(.L_x_243) ;  /* 0xffffff9000f47947 */ /* 0x000fea000383ffff */
.L_x_78:
[----:B------:R-:W-:-:S07]  /*ada0*/  MOV R0, UR5 ;  /* 0x0000000500007c02 */ /* 0x000fce0008000f00 */
.L_x_244:
[----:B-1----:R1:W2:Y:S02]  /*adb0*/  SYNCS.PHASECHK.TRANS64.TRYWAIT P0, [R0+URZ], R3 ;  /* 0x00000003000075a7 */ /* 0x0022a400080011ff */
[----:B--2---:R-:W-:Y:S05]  /*adc0*/  @!P0 NANOSLEEP.SYNCS 0x989680 ;  /* 0x009896800000895d */ /* 0x004fea0003900000 */
[----:B------:R-:W2:Y:S02]  /*add0*/  @!P0 SYNCS.PHASECHK.TRANS64 P0, [R0+URZ], R3 ;  /* 0x00000003000085a7 */ /* 0x000ea400080010ff */
[----:B--2---:R-:W-:Y:S05]  /*ade0*/  @!P0 BRA `(.L_x_244) ;  /* 0xfffffffc00f08947 */ /* 0x004fea000383ffff */
[----:B------:R-:W-:Y:S05]  /*adf0*/  BRA `(.L_x_245) ;  /* 0xffffff9400007947 */ /* 0x000fea000383ffff */
.L_x_79:
[----:B------:R-:W-:-:S07]  /*ae00*/  MOV R0, UR5 ;  /* 0x0000000500007c02 */ /* 0x000fce0008000f00 */
.L_x_246:
[----:B-1----:R1:W2:Y:S02]  /*ae10*/  SYNCS.PHASECHK.TRANS64.TRYWAIT P0, [R0+URZ], R3 ;  /* 0x00000003000075a7 */ /* 0x0022a400080011ff */
[----:B--2---:R-:W-:Y:S05]  /*ae20*/  @!P0 NANOSLEEP.SYNCS 0x989680 ;  /* 0x009896800000895d */ /* 0x004fea0003900000 */
[----:B------:R-:W2:Y:S02]  /*ae30*/  @!P0 SYNCS.PHASECHK.TRANS64 P0, [R0+URZ], R3 ;  /* 0x00000003000085a7 */ /* 0x000ea400080010ff */
[----:B--2---:R-:W-:Y:S05]  /*ae40*/  @!P0 BRA `(.L_x_246) ;  /* 0xfffffffc00f08947 */ /* 0x004fea000383ffff */
[----:B------:R-:W-:Y:S05]  /*ae50*/  BRA `(.L_x_247) ;  /* 0xffffff94000c7947 */ /* 0x000fea000383ffff */
.L_x_80:
[----:B------:R-:W-:-:S07]  /*ae60*/  MOV R0, UR5 ;  /* 0x0000000500007c02 */ /* 0x000fce0008000f00 */
.L_x_248:
[----:B-1----:R1:W2:Y:S02]  /*ae70*/  SYNCS.PHASECHK.TRANS64.TRYWAIT P0, [R0+URZ], R3 ;  /* 0x00000003000075a7 */ /* 0x0022a400080011ff */
[----:B--2---:R-:W-:Y:S05]  /*ae80*/  @!P0 NANOSLEEP.SYNCS 0x989680 ;  /* 0x009896800000895d */ /* 0x004fea0003900000 */
[----:B------:R-:W2:Y:S02]  /*ae90*/  @!P0 SYNCS.PHASECHK.TRANS64 P0, [R0+URZ], R3 ;  /* 0x00000003000085a7 */ /* 0x000ea400080010ff */
[----:B--2---:R-:W-:Y:S05]  /*aea0*/  @!P0 BRA `(.L_x_248) ;  /* 0xfffffffc00f08947 */ /* 0x004fea000383ffff */
[----:B------:R-:W-:Y:S05]  /*aeb0*/  BRA `(.L_x_249) ;  /* 0xffffff9400187947 */ /* 0x000fea000383ffff */
.L_x_81:
[----:B------:R-:W-:-:S07]  /*aec0*/  MOV R0, UR5 ;  /* 0x0000000500007c02 */ /* 0x000fce0008000f00 */
.L_x_250:
[----:B-1----:R1:W2:Y:S02]  /*aed0*/  SYNCS.PHASECHK.TRANS64.TRYWAIT P0, [R0+URZ], R3 ;  /* 0x00000003000075a7 */ /* 0x0022a400080011ff */
[----:B--2---:R-:W-:Y:S05]  /*aee0*/  @!P0 NANOSLEEP.SYNCS 0x989680 ;  /* 0x009896800000895d */ /* 0x004fea0003900000 */
[----:B------:R-:W2:Y:S02]  /*aef0*/  @!P0 SYNCS.PHASECHK.TRANS64 P0, [R0+URZ], R3 ;  /* 0x00000003000085a7 */ /* 0x000ea400080010ff */
[----:B--2---:R-:W-:Y:S05]  /*af00*/  @!P0 BRA `(.L_x_250) ;  /* 0xfffffffc00f08947 */ /* 0x004fea000383ffff */
[----:B------:R-:W-:Y:S05]  /*af10*/  BRA `(.L_x_251) ;  /* 0xffffff9400247947 */ /* 0x000fea000383ffff */
.L_x_82:
[----:B------:R-:W-:-:S07]  /*af20*/  MOV R0, UR5 ;  /* 0x0000000500007c02 */ /* 0x000fce0008000f00 */
.L_x_252:
[----:B-1----:R1:W2:Y:S02]  /*af30*/  SYNCS.PHASECHK.TRANS64.TRYWAIT P0, [R0+URZ], R3 ;  /* 0x00000003000075a7 */ /* 0x0022a400080011ff */
[----:B--2---:R-:W-:Y:S05]  /*af40*/  @!P0 NANOSLEEP.SYNCS 0x989680 ;  /* 0x009896800000895d */ /* 0x004fea0003900000 */
[----:B------:R-:W2:Y:S02]  /*af50*/  @!P0 SYNCS.PHASECHK.TRANS64 P0, [R0+URZ], R3 ;  /* 0x00000003000085a7 */ /* 0x000ea400080010ff */
[----:B--2---:R-:W-:Y:S05]  /*af60*/  @!P0 BRA `(.L_x_252) ;  /* 0xfffffffc00f08947 */ /* 0x004fea000383ffff */
[----:B------:R-:W-:Y:S05]  /*af70*/  BRA `(.L_x_253) ;  /* 0xffffff9400307947 */ /* 0x000fea000383ffff */
.L_x_83:
[----:B------:R-:W-:-:S07]  /*af80*/  MOV R0, UR5 ;  /* 0x0000000500007c02 */ /* 0x000fce0008000f00 */
.L_x_254:
[----:B-1----:R1:W2:Y:S02]  /*af90*/  SYNCS.PHASECHK.TRANS64.TRYWAIT P0, [R0+URZ], R3 ;  /* 0x00000003000075a7 */ /* 0x0022a400080011ff */
[----:B--2---:R-:W-:Y:S05]  /*afa0*/  @!P0 NANOSLEEP.SYNCS 0x989680 ;  /* 0x009896800000895d */ /* 0x004fea0003900000 */
[----:B------:R-:W2:Y:S02]  /*afb0*/  @!P0 SYNCS.PHASECHK.TRANS64 P0, [R0+URZ], R3 ;  /* 0x00000003000085a7 */ /* 0x000ea400080010ff */
[----:B--2---:R-:W-:Y:S05]  /*afc0*/  @!P0 BRA `(.L_x_254) ;  /* 0xfffffffc00f08947 */ /* 0x004fea000383ffff */
[----:B------:R-:W-:Y:S05]  /*afd0*/  BRA `(.L_x_255) ;  /* 0xffffff94003c7947 */ /* 0x000fea000383ffff */
.L_x_84:
[----:B------:R-:W-:-:S07]  /*afe0*/  MOV R0, UR5 ;  /* 0x0000000500007c02 */ /* 0x000fce0008000f00 */
.L_x_256:
[----:B-1----:R1:W2:Y:S02]  /*aff0*/  SYNCS.PHASECHK.TRANS64.TRYWAIT P0, [R0+URZ], R3 ;  /* 0x00000003000075a7 */ /* 0x0022a400080011ff */
[----:B--2---:R-:W-:Y:S05]  /*b000*/  @!P0 NANOSLEEP.SYNCS 0x989680 ;  /* 0x009896800000895d */ /* 0x004fea0003900000 */
[----:B------:R-:W2:Y:S02]  /*b010*/  @!P0 SYNCS.PHASECHK.TRANS64 P0, [R0+URZ], R3 ;  /* 0x00000003000085a7 */ /* 0x000ea400080010ff */
[----:B--2---:R-:W-:Y:S05]  /*b020*/  @!P0 BRA `(.L_x_256) ;  /* 0xfffffffc00f08947 */ /* 0x004fea000383ffff */
[----:B------:R-:W-:Y:S05]  /*b030*/  BRA `(.L_x_257) ;  /* 0xffffff9400487947 */ /* 0x000fea000383ffff */
.L_x_85:
[----:B------:R-:W-:-:S07]  /*b040*/  MOV R0, UR5 ;  /* 0x0000000500007c02 */ /* 0x000fce0008000f00 */
.L_x_258:
[----:B-1----:R1:W2:Y:S02]  /*b050*/  SYNCS.PHASECHK.TRANS64.TRYWAIT P0, [R0+URZ], R3 ;  /* 0x00000003000075a7 */ /* 0x0022a400080011ff */
[----:B--2---:R-:W-:Y:S05]  /*b060*/  @!P0 NANOSLEEP.SYNCS 0x989680 ;  /* 0x009896800000895d */ /* 0x004fea0003900000 */
[----:B------:R-:W2:Y:S02]  /*b070*/  @!P0 SYNCS.PHASECHK.TRANS64 P0, [R0+URZ], R3 ;  /* 0x00000003000085a7 */ /* 0x000ea400080010ff */
[----:B--2---:R-:W-:Y:S05]  /*b080*/  @!P0 BRA `(.L_x_258) ;  /* 0xfffffffc00f08947 */ /* 0x004fea000383ffff */
[----:B------:R-:W-:Y:S05]  /*b090*/  BRA `(.L_x_259) ;  /* 0xffffff9400547947 */ /* 0x000fea000383ffff */
.L_x_86:
[----:B------:R-:W-:-:S07]  /*b0a0*/  MOV R0, UR5 ;  /* 0x0000000500007c02 */ /* 0x000fce0008000f00 */
.L_x_260:
[----:B-1----:R1:W2:Y:S02]  /*b0b0*/  SYNCS.PHASECHK.TRANS64.TRYWAIT P0, [R0+URZ], R3 ;  /* 0x00000003000075a7 */ /* 0x0022a400080011ff */
[----:B--2---:R-:W-:Y:S05]  /*b0c0*/  @!P0 NANOSLEEP.SYNCS 0x989680 ;  /* 0x009896800000895d */ /* 0x004fea0003900000 */
[----:B------:R-:W2:Y:S02]  /*b0d0*/  @!P0 SYNCS.PHASECHK.TRANS64 P0, [R0+URZ], R3 ;  /* 0x00000003000085a7 */ /* 0x000ea400080010ff */
[----:B--2---:R-:W-:Y:S05]  /*b0e0*/  @!P0 BRA `(.L_x_260) ;  /* 0xfffffffc00f08947 */ /* 0x004fea000383ffff */
[----:B------:R-:W-:Y:S05]  /*b0f0*/  BRA `(.L_x_261) ;  /* 0xffffff9400607947 */ /* 0x000fea000383ffff */
.L_x_87:
[----:B------:R-:W-:-:S07]  /*b100*/  MOV R0, UR5 ;  /* 0x0000000500007c02 */ /* 0x000fce0008000f00 */
.L_x_262:
[----:B-1----:R1:W2:Y:S02]  /*b110*/  SYNCS.PHASECHK.TRANS64.TRYWAIT P0, [R0+URZ], R3 ;  /* 0x00000003000075a7 */ /* 0x0022a400080011ff */
[----:B--2---:R-:W-:Y:S05]  /*b120*/  @!P0 NANOSLEEP.SYNCS 0x989680 ;  /* 0x009896800000895d */ /* 0x004fea0003900000 */
[----:B------:R-:W2:Y:S02]  /*b130*/  @!P0 SYNCS.PHASECHK.TRANS64 P0, [R0+URZ], R3 ;  /* 0x00000003000085a7 */ /* 0x000ea400080010ff */
[----:B--2---:R-:W-:Y:S05]  /*b140*/  @!P0 BRA `(.L_x_262) ;  /* 0xfffffffc00f08947 */ /* 0x004fea000383ffff */
[----:B------:R-:W-:Y:S05]  /*b150*/  BRA `(.L_x_263) ;  /* 0xffffff94006c7947 */ /* 0x000fea000383ffff */
.L_x_88:
[----:B------:R-:W-:-:S07]  /*b160*/  MOV R0, UR5 ;  /* 0x0000000500007c02 */ /* 0x000fce0008000f00 */
.L_x_264:
[----:B-1----:R1:W2:Y:S02]  /*b170*/  SYNCS.PHASECHK.TRANS64.TRYWAIT P0, [R0+URZ], R3 ;  /* 0x00000003000075a7 */ /* 0x0022a400080011ff */
[----:B--2---:R-:W-:Y:S05]  /*b180*/  @!P0 NANOSLEEP.SYNCS 0x989680 ;  /* 0x009896800000895d */ /* 0x004fea0003900000 */
[----:B------:R-:W2:Y:S02]  /*b190*/  @!P0 SYNCS.PHASECHK.TRANS64 P0, [R0+URZ], R3 ;  /* 0x00000003000085a7 */ /* 0x000ea400080010ff */
[----:B--2---:R-:W-:Y:S05]  /*b1a0*/  @!P0 BRA `(.L_x_264) ;  /* 0xfffffffc00f08947 */ /* 0x004fea000383ffff */
[----:B------:R-:W-:Y:S05]  /*b1b0*/  BRA `(.L_x_265) ;  /* 0xffffff9400787947 */ /* 0x000fea000383ffff */
.L_x_89:
[----:B------:R-:W-:-:S07]  /*b1c0*/  MOV R0, UR5 ;  /* 0x0000000500007c02 */ /* 0x000fce0008000f00 */
.L_x_266:
[----:B-1----:R1:W2:Y:S02]  /*b1d0*/  SYNCS.PHASECHK.TRANS64.TRYWAIT P0, [R0+URZ], R3 ;  /* 0x00000003000075a7 */ /* 0x0022a400080011ff */
[----:B--2---:R-:W-:Y:S05]  /*b1e0*/  @!P0 NANOSLEEP.SYNCS 0x989680 ;  /* 0x009896800000895d */ /* 0x004fea0003900000 */
[----:B------:R-:W2:Y:S02]  /*b1f0*/  @!P0 SYNCS.PHASECHK.TRANS64 P0, [R0+URZ], R3 ;  /* 0x00000003000085a7 */ /* 0x000ea400080010ff */
[----:B--2---:R-:W-:Y:S05]  /*b200*/  @!P0 BRA `(.L_x_266) ;  /* 0xfffffffc00f08947 */ /* 0x004fea000383ffff */
[----:B------:R-:W-:Y:S05]  /*b210*/  BRA `(.L_x_267) ;  /* 0xffffff9400847947 */ /* 0x000fea000383ffff */
.L_x_90:
[----:B------:R-:W-:-:S07]  /*b220*/  MOV R0, UR5 ;  /* 0x0000000500007c02 */ /* 0x000fce0008000f00 */
.L_x_268:
[----:B-1----:R1:W2:Y:S02]  /*b230*/  SYNCS.PHASECHK.TRANS64.TRYWAIT P0, [R0+URZ], R3 ;  /* 0x00000003000075a7 */ /* 0x0022a400080011ff */
[----:B--2---:R-:W-:Y:S05]  /*b240*/  @!P0 NANOSLEEP.SYNCS 0x989680 ;  /* 0x009896800000895d */ /* 0x004fea0003900000 */
[----:B------:R-:W2:Y:S02]  /*b250*/  @!P0 SYNCS.PHASECHK.TRANS64 P0, [R0+URZ], R3 ;  /* 0x00000003000085a7 */ /* 0x000ea400080010ff */
[----:B--2---:R-:W-:Y:S05]  /*b260*/  @!P0 BRA `(.L_x_268) ;  /* 0xfffffffc00f08947 */ /* 0x004fea000383ffff */
[----:B------:R-:W-:Y:S05]  /*b270*/  BRA `(.L_x_269) ;  /* 0xffffff9400907947 */ /* 0x000fea000383ffff */
.L_x_91:
[----:B------:R-:W-:-:S07]  /*b280*/  MOV R0, UR5 ;  /* 0x0000000500007c02 */ /* 0x000fce0008000f00 */
.L_x_270:
[----:B-1----:R1:W2:Y:S02]  /*b290*/  SYNCS.PHASECHK.TRANS64.TRYWAIT P0, [R0+URZ], R3 ;  /* 0x00000003000075a7 */ /* 0x0022a400080011ff */
[----:B--2---:R-:W-:Y:S05]  /*b2a0*/  @!P0 NANOSLEEP.SYNCS 0x989680 ;  /* 0x009896800000895d */ /* 0x004fea0003900000 */
[----:B------:R-:W2:Y:S02]  /*b2b0*/  @!P0 SYNCS.PHASECHK.TRANS64 P0, [R0+URZ], R3 ;  /* 0x00000003000085a7 */ /* 0x000ea400080010ff */
[----:B--2---:R-:W-:Y:S05]  /*b2c0*/  @!P0 BRA `(.L_x_270) ;  /* 0xfffffffc00f08947 */ /* 0x004fea000383ffff */
[----:B------:R-:W-:Y:S05]  /*b2d0*/  BRA `(.L_x_271) ;  /* 0xffffff94009c7947 */ /* 0x000fea000383ffff */
.L_x_92:
[----:B------:R-:W-:-:S07]  /*b2e0*/  MOV R0, UR5 ;  /* 0x0000000500007c02 */ /* 0x000fce0008000f00 */
.L_x_272:
[----:B-1----:R1:W2:Y:S02]  /*b2f0*/  SYNCS.PHASECHK.TRANS64.TRYWAIT P0, [R0+URZ], R3 ;  /* 0x00000003000075a7 */ /* 0x0022a400080011ff */
[----:B--2---:R-:W-:Y:S05]  /*b300*/  @!P0 NANOSLEEP.SYNCS 0x989680 ;  /* 0x009896800000895d */ /* 0x004fea0003900000 */
[----:B------:R-:W2:Y:S02]  /*b310*/  @!P0 SYNCS.PHASECHK.TRANS64 P0, [R0+URZ], R3 ;  /* 0x00000003000085a7 */ /* 0x000ea400080010ff */
[----:B--2---:R-:W-:Y:S05]  /*b320*/  @!P0 BRA `(.L_x_272) ;  /* 0xfffffffc00f08947 */ /* 0x004fea000383ffff */
[----:B------:R-:W-:Y:S05]  /*b330*/  BRA `(.L_x_273) ;  /* 0xffffff9400a87947 */ /* 0x000fea000383ffff */
.L_x_93:
[----:B------:R-:W-:-:S07]  /*b340*/  MOV R0, UR5 ;  /* 0x0000000500007c02 */ /* 0x000fce0008000f00 */
.L_x_274:
[----:B-1----:R1:W2:Y:S02]  /*b350*/  SYNCS.PHASECHK.TRANS64.TRYWAIT P0, [R0+URZ], R3 ;  /* 0x00000003000075a7 */ /* 0x0022a400080011ff */
[----:B--2---:R-:W-:Y:S05]  /*b360*/  @!P0 NANOSLEEP.SYNCS 0x989680 ;  /* 0x009896800000895d */ /* 0x004fea0003900000 */
[----:B------:R-:W2:Y:S02]  /*b370*/  @!P0 SYNCS.PHASECHK.TRANS64 P0, [R0+URZ], R3 ;  /* 0x00000003000085a7 */ /* 0x000ea400080010ff */
[----:B--2---:R-:W-:Y:S05]  /*b380*/  @!P0 BRA `(.L_x_274) ;  /* 0xfffffffc00f08947 */ /* 0x004fea000383ffff */
[----:B------:R-:W-:Y:S05]  /*b390*/  BRA `(.L_x_275) ;  /* 0xffffff9400b47947 */ /* 0x000fea000383ffff */
.L_x_94:
[----:B------:R-:W-:-:S07]  /*b3a0*/  MOV R0, UR5 ;  /* 0x0000000500007c02 */ /* 0x000fce0008000f00 */
.L_x_276:
[----:B-1----:R1:W2:Y:S02]  /*b3b0*/  SYNCS.PHASECHK.TRANS64.TRYWAIT P0, [R0+URZ], R3 ;  /* 0x00000003000075a7 */ /* 0x0022a400080011ff */
[----:B--2---:R-:W-:Y:S05]  /*b3c0*/  @!P0 NANOSLEEP.SYNCS 0x989680 ;  /* 0x009896800000895d */ /* 0x004fea0003900000 */
[----:B------:R-:W2:Y:S02]  /*b3d0*/  @!P0 SYNCS.PHASECHK.TRANS64 P0, [R0+URZ], R3 ;  /* 0x00000003000085a7 */ /* 0x000ea400080010ff */
[----:B--2---:R-:W-:Y:S05]  /*b3e0*/  @!P0 BRA `(.L_x_276) ;  /* 0xfffffffc00f08947 */ /* 0x004fea000383ffff */
[----:B------:R-:W-:Y:S05]  /*b3f0*/  BRA `(.L_x_277) ;  /* 0xffffff9400c07947 */ /* 0x000fea000383ffff */
.L_x_97:
[----:B--2---:R2:W3:Y:S02]  /*b400*/  SYNCS.PHASECHK.TRANS64.TRYWAIT P0, [R2+URZ+0x3d0], R5 ;  /* 0x0003d005020075a7 */ /* 0x0044e400080011ff */
[----:B---3--:R-:W-:Y:S05]  /*b410*/  @!P0 NANOSLEEP.SYNCS 0x989680 ;  /* 0x009896800000895d */ /* 0x008fea0003900000 */
[----:B------:R-:W3:Y:S02]  /*b420*/  @!P0 SYNCS.PHASECHK.TRANS64 P0, [R2+URZ+0x3d0], R5 ;  /* 0x0003d005020085a7 */ /* 0x000ee400080010ff */
[----:B---3--:R-:W-:Y:S05]  /*b430*/  @!P0 BRA `(.L_x_97) ;  /* 0xfffffffc00f08947 */ /* 0x008fea000383ffff */
[----:B------:R-:W-:Y:S05]  /*b440*/  BRA `(.L_x_278) ;  /* 0xffffff98001c7947 */ /* 0x000fea000383ffff */
.L_x_98:
[----:B------:R-:W-:-:S07]  /*b450*/  MOV R2, UR4 ;  /* 0x0000000400027c02 */ /* 0x000fce0008000f00 */
.L_x_279:
[----:B--2---:R2:W3:Y:S02]  /*b460*/  SYNCS.PHASECHK.TRANS64.TRYWAIT P0, [R2+URZ+0x380], R5 ;  /* 0x00038005020075a7 */ /* 0x0044e400080011ff */
[----:B---3--:R-:W-:Y:S05]  /*b470*/  @!P0 NANOSLEEP.SYNCS 0x989680 ;  /* 0x009896800000895d */ /* 0x008fea0003900000 */
[----:B------:R-:W3:Y:S02]  /*b480*/  @!P0 SYNCS.PHASECHK.TRANS64 P0, [R2+URZ+0x380], R5 ;  /* 0x00038005020085a7 */ /* 0x000ee400080010ff */
[----:B---3--:R-:W-:Y:S05]  /*b490*/  @!P0 BRA `(.L_x_279) ;  /* 0xfffffffc00f08947 */ /* 0x008fea000383ffff */
[----:B------:R-:W-:Y:S05]  /*b4a0*/  BRA `(.L_x_280) ;  /* 0xffffff98002c7947 */ /* 0x000fea000383ffff */
.L_x_99:
[----:B--2---:R2:W3:Y:S02]  /*b4b0*/  SYNCS.PHASECHK.TRANS64.TRYWAIT P1, [R2+URZ+0x370], R5 ;  /* 0x00037005020075a7 */ /* 0x0044e400080211ff */
[----:B---3--:R-:W-:Y:S05]  /*b4c0*/  @!P1 NANOSLEEP.SYNCS 0x989680 ;  /* 0x009896800000995d */ /* 0x008fea0003900000 */
[----:B------:R-:W3:Y:S02]  /*b4d0*/  @!P1 SYNCS.PHASECHK.TRANS64 P1, [R2+URZ+0x370], R5 ;  /* 0x00037005020095a7 */ /* 0x000ee400080210ff */
[----:B---3--:R-:W-:Y:S05]  /*b4e0*/  @!P1 BRA `(.L_x_99) ;  /* 0xfffffffc00f09947 */ /* 0x008fea000383ffff */
[----:B------:R-:W-:Y:S05]  /*b4f0*/  BRA `(.L_x_281) ;  /* 0xffffff98005c7947 */ /* 0x000fea000383ffff */
.L_x_102:
[----:B------:R-:W-:-:S07]  /*b500*/  MOV R0, UR4 ;  /* 0x0000000400007c02 */ /* 0x000fce0008000f00 */
.L_x_282:
[----:B--2---:R2:W3:Y:S02]  /*b510*/  SYNCS.PHASECHK.TRANS64.TRYWAIT P0, [R0+URZ+0x380], R3 ;  /* 0x00038003000075a7 */ /* 0x0044e400080011ff */
[----:B---3--:R-:W-:Y:S05]  /*b520*/  @!P0 NANOSLEEP.SYNCS 0x989680 ;  /* 0x009896800000895d */ /* 0x008fea0003900000 */
[----:B------:R-:W3:Y:S02]  /*b530*/  @!P0 SYNCS.PHASECHK.TRANS64 P0, [R0+URZ+0x380], R3 ;  /* 0x00038003000085a7 */ /* 0x000ee400080010ff */
[----:B---3--:R-:W-:Y:S05]  /*b540*/  @!P0 BRA `(.L_x_282) ;  /* 0xfffffffc00f08947 */ /* 0x008fea000383ffff */
[----:B------:R-:W-:Y:S05]  /*b550*/  BRA `(.L_x_101) ;  /* 0xffffff9800b07947 */ /* 0x000fea000383ffff */
.L_x_111:
[----:B--2---:R-:W-:-:S04]  /*b560*/  MOV R0, UR5 ;  /* 0x0000000500007c02 */ /* 0x004fc80008000f00 */
[----:B------:R2:W3:Y:S03]  /*b570*/  SYNCS.PHASECHK.TRANS64.TRYWAIT P0, [R0+URZ+0x8], R7 ;  /* 0x00000807000075a7 */ /* 0x0004e600080011ff */
[----:B---3--:R-:W-:Y:S05]  /*b580*/  @!P0 NANOSLEEP.SYNCS 0x989680 ;  /* 0x009896800000895d */ /* 0x008fea0003900000 */
[----:B------:R-:W3:Y:S02]  /*b590*/  @!P0 SYNCS.PHASECHK.TRANS64 P0, [R0+URZ+0x8], R7 ;  /* 0x00000807000085a7 */ /* 0x000ee400080010ff */
[----:B---3--:R-:W-:Y:S05]  /*b5a0*/  @!P0 BRA `(.L_x_111) ;  /* 0xfffffffc00ec8947 */ /* 0x008fea000383ffff */
[----:B------:R-:W-:Y:S05]  /*b5b0*/  BRA `(.L_x_110) ;  /* 0xffffff9c00647947 */ /* 0x000fea000383ffff */
.L_x_113:
[----:B------:R-:W-:Y:S01]  /*b5c0*/  BSSY B0, `(.L_x_283) ;  /* 0x0000006000007945 */ /* 0x000fe20003800000 */
[----:B------:R-:W-:-:S07]  /*b5d0*/  MOV R15, 0xffffffff ;  /* 0xffffffff000f7802 */ /* 0x000fce0000000f00 */
[----:B-12--5:R-:W-:Y:S05]  /*b5e0*/  WARPSYNC.COLLECTIVE R15, `(.L_x_284) ;  /* 0x000000000f0c7348 */ /* 0x026fea0003c00000 */
[----:B------:R-:W-:Y:S02]  /*b5f0*/  ELECT P6, UR79, PT ;  /* 0x00000000004f782f */ /* 0x000fe400038c0000 */
[----:B------:R-:W-:Y:S01]  /*b600*/  MOV R14, UR79 ;  /* 0x0000004f000e7c02 */ /* 0x000fe20008000f00 */
[----:B-12--5:R-:W-:Y:S10]  /*b610*/  ENDCOLLECTIVE ;  /* 0x000000000000791b */ /* 0x026ff40003800000 */
.L_x_284:
[----:B------:R-:W-:Y:S05]  /*b620*/  BSYNC B0 ;  /* 0x0000000000007941 */ /* 0x000fea0003800000 */
.L_x_283:
[----:B------:R-:W-:Y:S05]  /*b630*/  BRA `(.L_x_285) ;  /* 0xffffff9c00947947 */ /* 0x000fea000383ffff */
.L_x_115:
[----:B--2---:R-:W-:-:S04]  /*b640*/  MOV R0, UR5 ;  /* 0x0000000500007c02 */ /* 0x004fc80008000f00 */
[----:B------:R2:W3:Y:S03]  /*b650*/  SYNCS.PHASECHK.TRANS64.TRYWAIT P0, [R0+URZ+0x8], R5 ;  /* 0x00000805000075a7 */ /* 0x0004e600080011ff */
[----:B---3--:R-:W-:Y:S05]  /*b660*/  @!P0 NANOSLEEP.SYNCS 0x989680 ;  /* 0x009896800000895d */ /* 0x008fea0003900000 */
[----:B------:R-:W3:Y:S02]  /*b670*/  @!P0 SYNCS.PHASECHK.TRANS64 P0, [R0+URZ+0x8], R5 ;  /* 0x00000805000085a7 */ /* 0x000ee400080010ff */
[----:B---3--:R-:W-:Y:S05]  /*b680*/  @!P0 BRA `(.L_x_115) ;  /* 0xfffffffc00ec8947 */ /* 0x008fea000383ffff */
[----:B------:R-:W-:Y:S05]  /*b690*/  BRA `(.L_x_114) ;  /* 0xffffff9c00987947 */ /* 0x000fea000383ffff */
.L_x_116:
[----:B-1----:R1:W2:Y:S02]  /*b6a0*/  SYNCS.PHASECHK.TRANS64.TRYWAIT P0, [R0+URZ+0x370], R5 ;  /* 0x00037005000075a7 */ /* 0x0022a400080011ff */
[----:B--2---:R-:W-:Y:S05]  /*b6b0*/  @!P0 NANOSLEEP.SYNCS 0x989680 ;  /* 0x009896800000895d */ /* 0x004fea0003900000 */
[----:B------:R-:W2:Y:S02]  /*b6c0*/  @!P0 SYNCS.PHASECHK.TRANS64 P0, [R0+URZ+0x370], R5 ;  /* 0x00037005000085a7 */ /* 0x000ea400080010ff */
[----:B--2---:R-:W-:Y:S05]  /*b6d0*/  @!P0 BRA `(.L_x_116) ;  /* 0xfffffffc00f08947 */ /* 0x004fea000383ffff */
[----:B------:R-:W-:Y:S05]  /*b6e0*/  BRA `(.L_x_286) ;  /* 0xffffffa0006c7947 */ /* 0x000fea000383ffff */
.L_x_118:
[----:B------:R-:W-:-:S07]  /*b6f0*/  MOV R0, UR19 ;  /* 0x0000001300007c02 */ /* 0x000fce0008000f00 */
.L_x_287:
[----:B-1----:R1:W2:Y:S02]  /*b700*/  SYNCS.PHASECHK.TRANS64.TRYWAIT P0, [R0+URZ+0x3b0], R5 ;  /* 0x0003b005000075a7 */ /* 0x0022a400080011ff */
[----:B--2---:R-:W-:Y:S05]  /*b710*/  @!P0 NANOSLEEP.SYNCS 0x989680 ;  /* 0x009896800000895d */ /* 0x004fea0003900000 */
[----:B------:R-:W2:Y:S02]  /*b720*/  @!P0 SYNCS.PHASECHK.TRANS64 P0, [R0+URZ+0x3b0], R5 ;  /* 0x0003b005000085a7 */ /* 0x000ea400080010ff */
[----:B--2---:R-:W-:Y:S05]  /*b730*/  @!P0 BRA `(.L_x_287) ;  /* 0xfffffffc00f08947 */ /* 0x004fea000383ffff */
[----:B------:R-:W-:Y:S05]  /*b740*/  BRA `(.L_x_288) ;  /* 0xffffffa000b47947 */ /* 0x000fea000383ffff */
.L_x_121:
[----:B------:R-:W-:Y:S07]  /*b750*/  MOV R0, UR6 ;  /* 0x0000000600007c02 */ /* 0x000fee0008000f00 */
.L_x_289:
[----:B-1----:R1:W2:Y:S02]  /*b760*/  SYNCS.PHASECHK.TRANS64.TRYWAIT P0, [R0+URZ], R5 ;  /* 0x00000005000075a7 */ /* 0x0022a400080011ff */
[----:B--2---:R-:W-:Y:S05]  /*b770*/  @!P0 NANOSLEEP.SYNCS 0x989680 ;  /* 0x009896800000895d */ /* 0x004fea0003900000 */
[----:B------:R-:W2:Y:S02]  /*b780*/  @!P0 SYNCS.PHASECHK.TRANS64 P0, [R0+URZ], R5 ;  /* 0x00000005000085a7 */ /* 0x000ea400080010ff */
[----:B--2---:R-:W-:Y:S05]  /*b790*/  @!P0 BRA `(.L_x_289) ;  /* 0xfffffffc00f08947 */ /* 0x004fea000383ffff */
[----:B------:R-:W-:Y:S05]  /*b7a0*/  BRA `(.L_x_120) ;  /* 0xffffffa000cc7947 */ /* 0x000fea000383ffff */
.L_x_125:
[----:B-1----:R-:W-:-:S07]  /*b7b0*/  MOV R0, UR4 ;  /* 0x0000000400007c02 */ /* 0x002fce0008000f00 */
.L_x_290:
[----:B-1----:R1:W2:Y:S02]  /*b7c0*/  SYNCS.PHASECHK.TRANS64.TRYWAIT P0, [R0+URZ], R3 ;  /* 0x00000003000075a7 */ /* 0x0022a400080011ff */
[----:B--2---:R-:W-:Y:S05]  /*b7d0*/  @!P0 NANOSLEEP.SYNCS 0x989680 ;  /* 0x009896800000895d */ /* 0x004fea0003900000 */
[----:B------:R-:W2:Y:S02]  /*b7e0*/  @!P0 SYNCS.PHASECHK.TRANS64 P0, [R0+URZ], R3 ;  /* 0x00000003000085a7 */ /* 0x000ea400080010ff */
[----:B--2---:R-:W-:Y:S05]  /*b7f0*/  @!P0 BRA `(.L_x_290) ;  /* 0xfffffffc00f08947 */ /* 0x004fea000383ffff */
[----:B------:R-:W-:Y:S05]  /*b800*/  BRA `(.L_x_291) ;  /* 0xffffffa400847947 */ /* 0x000fea000383ffff */
.L_x_126:
[----:B------:R-:W-:-:S07]  /*b810*/  MOV R0, UR5 ;  /* 0x0000000500007c02 */ /* 0x000fce0008000f00 */
.L_x_292:
[----:B-1----:R1:W2:Y:S02]  /*b820*/  SYNCS.PHASECHK.TRANS64.TRYWAIT P0, [R0+URZ], R3 ;  /* 0x00000003000075a7 */ /* 0x0022a400080011ff */
[----:B--2---:R-:W-:Y:S05]  /*b830*/  @!P0 NANOSLEEP.SYNCS 0x989680 ;  /* 0x009896800000895d */ /* 0x004fea0003900000 */
[----:B------:R-:W2:Y:S02]  /*b840*/  @!P0 SYNCS.PHASECHK.TRANS64 P0, [R0+URZ], R3 ;  /* 0x00000003000085a7 */ /* 0x000ea400080010ff */
[----:B--2---:R-:W-:Y:S05]  /*b850*/  @!P0 BRA `(.L_x_292) ;  /* 0xfffffffc00f08947 */ /* 0x004fea000383ffff */
[----:B------:R-:W-:Y:S05]  /*b860*/  BRA `(.L_x_293) ;  /* 0xffffffa400907947 */ /* 0x000fea000383ffff */
.L_x_127:
[----:B------:R-:W-:-:S07]  /*b870*/  MOV R0, UR5 ;  /* 0x0000000500007c02 */ /* 0x000fce0008000f00 */
.L_x_294:
[----:B-1----:R1:W2:Y:S02]  /*b880*/  SYNCS.PHASECHK.TRANS64.TRYWAIT P0, [R0+URZ], R3 ;  /* 0x00000003000075a7 */ /* 0x0022a400080011ff */
[----:B--2---:R-:W-:Y:S05]  /*b890*/  @!P0 NANOSLEEP.SYNCS 0x989680 ;  /* 0x009896800000895d */ /* 0x004fea0003900000 */
[----:B------:R-:W2:Y:S02]  /*b8a0*/  @!P0 SYNCS.PHASECHK.TRANS64 P0, [R0+URZ], R3 ;  /* 0x00000003000085a7 */ /* 0x000ea400080010ff */
[----:B--2---:R-:W-:Y:S05]  /*b8b0*/  @!P0 BRA `(.L_x_294) ;  /* 0xfffffffc00f08947 */ /* 0x004fea000383ffff */
[----:B------:R-:W-:Y:S05]  /*b8c0*/  BRA `(.L_x_295) ;  /* 0xffffffa4009c7947 */ /* 0x000fea000383ffff */
.L_x_130:
[----:B------:R-:W-:-:S07]  /*b8d0*/  MOV R0, UR13 ;  /* 0x0000000d00007c02 */ /* 0x000fce0008000f00 */
.L_x_296:
[----:B-1----:R1:W2:Y:S02]  /*b8e0*/  SYNCS.PHASECHK.TRANS64.TRYWAIT P1, [R0+URZ+0x3f0], R3 ;  /* 0x0003f003000075a7 */ /* 0x0022a400080211ff */
[----:B--2---:R-:W-:Y:S05]  /*b8f0*/  @!P1 NANOSLEEP.SYNCS 0x989680 ;  /* 0x009896800000995d */ /* 0x004fea0003900000 */
[----:B------:R-:W2:Y:S02]  /*b900*/  @!P1 SYNCS.PHASECHK.TRANS64 P1, [R0+URZ+0x3f0], R3 ;  /* 0x0003f003000095a7 */ /* 0x000ea400080210ff */
[----:B--2---:R-:W-:Y:S05]  /*b910*/  @!P1 BRA `(.L_x_296) ;  /* 0xfffffffc00f09947 */ /* 0x004fea000383ffff */
[----:B------:R-:W-:Y:S05]  /*b920*/  BRA `(.L_x_297) ;  /* 0xffffffa400e87947 */ /* 0x000fea000383ffff */
.L_x_135:
[----:B--2---:R2:W3:Y:S02]  /*b930*/  SYNCS.PHASECHK.TRANS64.TRYWAIT P0, [R8+URZ+0x370], R5 ;  /* 0x00037005080075a7 */ /* 0x0044e400080011ff */
[----:B---3--:R-:W-:Y:S05]  /*b940*/  @!P0 NANOSLEEP.SYNCS 0x989680 ;  /* 0x009896800000895d */ /* 0x008fea0003900000 */
[----:B------:R-:W3:Y:S02]  /*b950*/  @!P0 SYNCS.PHASECHK.TRANS64 P0, [R8+URZ+0x370], R5 ;  /* 0x00037005080085a7 */ /* 0x000ee400080010ff */
[----:B---3--:R-:W-:Y:S05]  /*b960*/  @!P0 BRA `(.L_x_135) ;  /* 0xfffffffc00f08947 */ /* 0x008fea000383ffff */
[----:B------:R-:W-:Y:S05]  /*b970*/  BRA `(.L_x_298) ;  /* 0xffffffac00187947 */ /* 0x000fea000383ffff */
.L_x_138:
[----:B------:R-:W-:Y:S07]  /*b980*/  MOV R0, UR21 ;  /* 0x0000001500007c02 */ /* 0x000fee0008000f00 */
.L_x_299:
[----:B--2---:R2:W3:Y:S02]  /*b990*/  SYNCS.PHASECHK.TRANS64.TRYWAIT P1, [R0+URZ+0x368], R5 ;  /* 0x00036805000075a7 */ /* 0x0044e400080211ff */
[----:B---3--:R-:W-:Y:S05]  /*b9a0*/  @!P1 NANOSLEEP.SYNCS 0x989680 ;  /* 0x009896800000995d */ /* 0x008fea0003900000 */
[----:B------:R-:W3:Y:S02]  /*b9b0*/  @!P1 SYNCS.PHASECHK.TRANS64 P1, [R0+URZ+0x368], R5 ;  /* 0x00036805000095a7 */ /* 0x000ee400080210ff */
[----:B---3--:R-:W-:Y:S05]  /*b9c0*/  @!P1 BRA `(.L_x_299) ;  /* 0xfffffffc00f09947 */ /* 0x008fea000383ffff */
[----:B------:R-:W-:Y:S05]  /*b9d0*/  BRA `(.L_x_137) ;  /* 0xffffffb000947947 */ /* 0x000fea000383ffff */
.L_x_141:
[----:B--2---:R-:W-:Y:S07]  /*b9e0*/  MOV R5, UR21 ;  /* 0x0000001500057c02 */ /* 0x004fee0008000f00 */
.L_x_300:
[----:B--2---:R2:W3:Y:S02]  /*b9f0*/  SYNCS.PHASECHK.TRANS64.TRYWAIT P0, [R5+URZ+0x350], R4 ;  /* 0x00035004050075a7 */ /* 0x0044e400080011ff */
[----:B---3--:R-:W-:Y:S05]  /*ba00*/  @!P0 NANOSLEEP.SYNCS 0x989680 ;  /* 0x009896800000895d */ /* 0x008fea0003900000 */
[----:B------:R-:W3:Y:S02]  /*ba10*/  @!P0 SYNCS.PHASECHK.TRANS64 P0, [R5+URZ+0x350], R4 ;  /* 0x00035004050085a7 */ /* 0x000ee400080010ff */
[----:B---3--:R-:W-:Y:S05]  /*ba20*/  @!P0 BRA `(.L_x_300) ;  /* 0xfffffffc00f08947 */ /* 0x008fea000383ffff */
[----:B------:R-:W-:Y:S05]  /*ba30*/  BRA `(.L_x_301) ;  /* 0xffffffb000ec7947 */ /* 0x000fea000383ffff */
.L_x_142:
[----:B------:R-:W-:Y:S07]  /*ba40*/  MOV R5, UR21 ;  /* 0x0000001500057c02 */ /* 0x000fee0008000f00 */
.L_x_302:
[----:B--2---:R2:W3:Y:S02]  /*ba50*/  SYNCS.PHASECHK.TRANS64.TRYWAIT P0, [R5+URZ+0x358], R4 ;  /* 0x00035804050075a7 */ /* 0x0044e400080011ff */
[----:B---3--:R-:W-:Y:S05]  /*ba60*/  @!P0 NANOSLEEP.SYNCS 0x989680 ;  /* 0x009896800000895d */ /* 0x008fea0003900000 */
[----:B------:R-:W3:Y:S02]  /*ba70*/  @!P0 SYNCS.PHASECHK.TRANS64 P0, [R5+URZ+0x358], R4 ;  /* 0x00035804050085a7 */ /* 0x000ee400080010ff */
[----:B---3--:R-:W-:Y:S05]  /*ba80*/  @!P0 BRA `(.L_x_302) ;  /* 0xfffffffc00f08947 */ /* 0x008fea000383ffff */
[----:B------:R-:W-:Y:S05]  /*ba90*/  BRA `(.L_x_303) ;  /* 0xffffffb4004c7947 */ /* 0x000fea000383ffff */
.L_x_144:
[----:B------:R-:W-:-:S07]  /*baa0*/  MOV R0, UR21 ;  /* 0x0000001500007c02 */ /* 0x000fce0008000f00 */
.L_x_304:
[----:B--2---:R2:W3:Y:S02]  /*bab0*/  SYNCS.PHASECHK.TRANS64.TRYWAIT P0, [R0+URZ+0x350], R3 ;  /* 0x00035003000075a7 */ /* 0x0044e400080011ff */
[----:B---3--:R-:W-:Y:S05]  /*bac0*/  @!P0 NANOSLEEP.SYNCS 0x989680 ;  /* 0x009896800000895d */ /* 0x008fea0003900000 */
[----:B------:R-:W3:Y:S02]  /*bad0*/  @!P0 SYNCS.PHASECHK.TRANS64 P0, [R0+URZ+0x350], R3 ;  /* 0x00035003000085a7 */ /* 0x000ee400080010ff */
[----:B---3--:R-:W-:Y:S05]  /*bae0*/  @!P0 BRA `(.L_x_304) ;  /* 0xfffffffc00f08947 */ /* 0x008fea000383ffff */
[----:B------:R-:W-:Y:S05]  /*baf0*/  BRA `(.L_x_305) ;  /* 0xffffffb400d87947 */ /* 0x000fea000383ffff */
.L_x_146:
[----:B-1----:R1:W2:Y:S02]  /*bb00*/  SYNCS.PHASECHK.TRANS64.TRYWAIT P0, [R3+URZ+0x370], R0 ;  /* 0x00037000030075a7 */ /* 0x0022a400080011ff */
[----:B--2---:R-:W-:Y:S05]  /*bb10*/  @!P0 NANOSLEEP.SYNCS 0x989680 ;  /* 0x009896800000895d */ /* 0x004fea0003900000 */
[----:B------:R-:W2:Y:S02]  /*bb20*/  @!P0 SYNCS.PHASECHK.TRANS64 P0, [R3+URZ+0x370], R0 ;  /* 0x00037000030085a7 */ /* 0x000ea400080010ff */
[----:B--2---:R-:W-:Y:S05]  /*bb30*/  @!P0 BRA `(.L_x_146) ;  /* 0xfffffffc00f08947 */ /* 0x004fea000383ffff */
[----:B------:R-:W-:Y:S05]  /*bb40*/  BRA `(.L_x_306) ;  /* 0xffffffb800947947 */ /* 0x000fea000383ffff */
.L_x_157:
[----:B-1----:R1:W2:Y:S02]  /*bb50*/  SYNCS.PHASECHK.TRANS64.TRYWAIT P1, [R3+URZ+0x340], R0 ;  /* 0x00034000030075a7 */ /* 0x0022a400080211ff */
[----:B--2---:R-:W-:Y:S05]  /*bb60*/  @!P1 NANOSLEEP.SYNCS 0x989680 ;  /* 0x009896800000995d */ /* 0x004fea0003900000 */
[----:B------:R-:W2:Y:S02]  /*bb70*/  @!P1 SYNCS.PHASECHK.TRANS64 P1, [R3+URZ+0x340], R0 ;  /* 0x00034000030095a7 */ /* 0x000ea400080210ff */
[----:B--2---:R-:W-:Y:S05]  /*bb80*/  @!P1 BRA `(.L_x_157) ;  /* 0xfffffffc00f09947 */ /* 0x004fea000383ffff */
[----:B------:R-:W-:Y:S05]  /*bb90*/  BRA `(.L_x_156) ;  /* 0xffffffc800007947 */ /* 0x000fea000383ffff */
.L_x_159:
[----:B-1----:R1:W4:Y:S02]  /*bba0*/  SYNCS.PHASECHK.TRANS64.TRYWAIT P0, [R90+URZ+0x390], R5 ;  /* 0x000390055a0075a7 */ /* 0x00232400080011ff */
[----:B----4-:R-:W-:Y:S05]  /*bbb0*/  @!P0 NANOSLEEP.SYNCS 0x989680 ;  /* 0x009896800000895d */ /* 0x010fea0003900000 */
[----:B------:R-:W4:Y:S02]  /*bbc0*/  @!P0 SYNCS.PHASECHK.TRANS64 P0, [R90+URZ+0x390], R5 ;  /* 0x000390055a0085a7 */ /* 0x000f2400080010ff */
[----:B----4-:R-:W-:Y:S05]  /*bbd0*/  @!P0 BRA `(.L_x_159) ;  /* 0xfffffffc00f08947 */ /* 0x010fea000383ffff */
[----:B------:R-:W-:Y:S05]  /*bbe0*/  BRA `(.L_x_158) ;  /* 0xffffffc800547947 */ /* 0x000fea000383ffff */
.L_x_167:
[----:B--2---:R2:W3:Y:S02]  /*bbf0*/  SYNCS.PHASECHK.TRANS64.TRYWAIT P0, [R109+URZ+0x340], R2 ;  /* 0x000340026d0075a7 */ /* 0x0044e400080011ff */
[----:B---3--:R-:W-:Y:S05]  /*bc00*/  @!P0 NANOSLEEP.SYNCS 0x989680 ;  /* 0x009896800000895d */ /* 0x008fea0003900000 */
[----:B------:R-:W3:Y:S02]  /*bc10*/  @!P0 SYNCS.PHASECHK.TRANS64 P0, [R109+URZ+0x340], R2 ;  /* 0x000340026d0085a7 */ /* 0x000ee400080010ff */
[----:B---3--:R-:W-:Y:S05]  /*bc20*/  @!P0 BRA `(.L_x_167) ;  /* 0xfffffffc00f08947 */ /* 0x008fea000383ffff */
[----:B------:R-:W-:Y:S05]  /*bc30*/  BRA `(.L_x_166) ;  /* 0xffffffd4005c7947 */ /* 0x000fea000383ffff */
        .weak           $__internal_0_$__cuda_sm10x_tcgen05_guardrail_trap_col_being_dealloced_not_returned_by_alloc
        .type           $__internal_0_$__cuda_sm10x_tcgen05_guardrail_trap_col_being_dealloced_not_returned_by_alloc,@function
        .size           $__internal_0_$__cuda_sm10x_tcgen05_guardrail_trap_col_being_dealloced_not_returned_by_alloc,($__internal_1_$__cuda_sm10x_tcgen05_guardrail_trap_phase_invalid_during_alloc - $__internal_0_$__cuda_sm10x_tcgen05_guardrail_trap_col_being_dealloced_not_returned_by_alloc)
$__internal_0_$__cuda_sm10x_tcgen05_guardrail_trap_col_being_dealloced_not_returned_by_alloc:
[----:B------:R-:W-:Y:S05]  /*bc40*/  BPT.TRAP 0x1 ;  /* 0x000000040000795c */ /* 0x000fea0000300000 */
[----:B------:R-:W-:-:S04]  /*bc50*/  HFMA2 R3, -RZ, RZ, 0, 0 ;  /* 0x00000000ff037431 */ /* 0x000fc800000001ff */
[----:B------:R-:W-:Y:S05]  /*bc60*/  RET.REL.NODEC R2 `(_ZN7cutlass13device_kernelINS_4gemm6kernel13GemmUniversalIN4cute5tupleIJiiiiEEENS1_10collective13CollectiveMmaINS1_35MainloopSm100TmaUmmaWarpSpecializedILi52ELi2ELi4ENS5_IJNS4_1CILi4EEENSA_ILi1EEESC_EEEEENS5_IJNSA_ILi128EEESF_NSA_ILi32EEEEEENS_12float_e4m3_tENS5_IJlSC_lEEESI_SJ_NS4_8TiledMMAINS4_8MMA_AtomIJNS4_10MMA_TraitsINS4_25SM100_MMA_F8F6F4_2x1SM_SSEJSI_SI_fSF_SF_NS4_17integral_constantINS4_4UMMA5MajorELSQ_0EEESR_NSO_INSP_7ScaleInELSS_0EEEST_EEEEEENS4_6LayoutINS5_IJSC_SC_SC_EEENS5_IJNSA_ILi0EEESY_SY_EEEEENS5_IJNS4_10UnderscoreES11_S11_EEEEENS4_18SM100_TMA_2SM_LOADENS4_14ComposedLayoutINS4_7SwizzleILi1ELi4ELi3EEENS4_18smem_ptr_flag_bitsILi8EEENSW_INS5_IJNSA_ILi8EEESG_EEENS5_IJSG_SC_EEEEEEEvNS4_8identityENS4_28SM100_TMA_2SM_LOAD_MULTICASTES1E_vS1F_EENS_8epilogue10collective18CollectiveEpilogueINS1I_23Sm100TmaWarpSpecializedILi2ELi2ELi32ELb0ELb0EEEJNS5_IJNSA_ILi64EEESF_SG_EEENS5_IJNSW_IS1N_SC_EENSW_INS5_IJSG_NSA_ILi2EEEEEENS5_IJSC_S1N_EEEEEEEESI_SJ_SI_SJ_NS1I_6fusion15FusionCallbacksIS1M_NS1V_17LinearCombinationISI_fSI_fLNS_15FloatRoundStyleE2EEES1O_S1U_JEEENS4_5SM1004TMEM4LOAD26SM100_TMEM_LOAD_32dp32b32xENS4_13SM90_TMA_LOADES1E_NS4_39AutoVectorizingCopyWithAssumedAlignmentILi128EEENS4_14SM90_TMA_STOREES1E_S27_S27_EEEvvEEEEvNT_6ParamsE) ;  /* 0xffffff4002e47950 */ /* 0x000fea0003c3ffff */
        .weak           $__internal_1_$__cuda_sm10x_tcgen05_guardrail_trap_phase_invalid_during_alloc
        .type           $__internal_1_$__cuda_sm10x_tcgen05_guardrail_trap_phase_invalid_during_alloc,@function
        .size           $__internal_1_$__cuda_sm10x_tcgen05_guardrail_trap_phase_invalid_during_alloc,($__internal_2_$__cuda_sm10x_tcgen05_guardrail_trap_unallocated_columns_being_dealloced - $__internal_1_$__cuda_sm10x_tcgen05_guardrail_trap_phase_invalid_during_alloc)
$__internal_1_$__cuda_sm10x_tcgen05_guardrail_trap_phase_invalid_during_alloc:
[----:B------:R-:W-:Y:S05]  /*bc70*/  BPT.TRAP 0x1 ;  /* 0x000000040000795c */ /* 0x000fea0000300000 */
[----:B------:R-:W-:-:S04]  /*bc80*/  MOV R5, 0x0 ;  /* 0x0000000000057802 */ /* 0x000fc80000000f00 */
[----:B------:R-:W-:Y:S05]  /*bc90*/  RET.REL.NODEC R4 `(_ZN7cutlass13device_kernelINS_4gemm6kernel13GemmUniversalIN4cute5tupleIJiiiiEEENS1_10collective13CollectiveMmaINS1_35MainloopSm100TmaUmmaWarpSpecializedILi52ELi2ELi4ENS5_IJNS4_1CILi4EEENSA_ILi1EEESC_EEEEENS5_IJNSA_ILi128EEESF_NSA_ILi32EEEEEENS_12float_e4m3_tENS5_IJlSC_lEEESI_SJ_NS4_8TiledMMAINS4_8MMA_AtomIJNS4_10MMA_TraitsINS4_25SM100_MMA_F8F6F4_2x1SM_SSEJSI_SI_fSF_SF_NS4_17integral_constantINS4_4UMMA5MajorELSQ_0EEESR_NSO_INSP_7ScaleInELSS_0EEEST_EEEEEENS4_6LayoutINS5_IJSC_SC_SC_EEENS5_IJNSA_ILi0EEESY_SY_EEEEENS5_IJNS4_10UnderscoreES11_S11_EEEEENS4_18SM100_TMA_2SM_LOADENS4_14ComposedLayoutINS4_7SwizzleILi1ELi4ELi3EEENS4_18smem_ptr_flag_bitsILi8EEENSW_INS5_IJNSA_ILi8EEESG_EEENS5_IJSG_SC_EEEEEEEvNS4_8identityENS4_28SM100_TMA_2SM_LOAD_MULTICASTES1E_vS1F_EENS_8epilogue10collective18CollectiveEpilogueINS1I_23Sm100TmaWarpSpecializedILi2ELi2ELi32ELb0ELb0EEEJNS5_IJNSA_ILi64EEESF_SG_EEENS5_IJNSW_IS1N_SC_EENSW_INS5_IJSG_NSA_ILi2EEEEEENS5_IJSC_S1N_EEEEEEEESI_SJ_SI_SJ_NS1I_6fusion15FusionCallbacksIS1M_NS1V_17LinearCombinationISI_fSI_fLNS_15FloatRoundStyleE2EEES1O_S1U_JEEENS4_5SM1004TMEM4LOAD26SM100_TMEM_LOAD_32dp32b32xENS4_13SM90_TMA_LOADES1E_NS4_39AutoVectorizingCopyWithAssumedAlignmentILi128EEENS4_14SM90_TMA_STOREES1E_S27_S27_EEEvvEEEEvNT_6ParamsE) ;  /* 0xffffff4004d87950 */ /* 0x000fea0003c3ffff */
        .weak           $__internal_2_$__cuda_sm10x_tcgen05_guardrail_trap_unallocated_columns_being_dealloced
        .type           $__internal_2_$__cuda_sm10x_tcgen05_guardrail_trap_unallocated_columns_being_dealloced,@function
        .size           $__internal_2_$__cuda_sm10x_tcgen05_guardrail_trap_unallocated_columns_being_dealloced,(.L_x_308 - $__internal_2_$__cuda_sm10x_tcgen05_guardrail_trap_unallocated_columns_being_dealloced)
$__internal_2_$__cuda_sm10x_tcgen05_guardrail_trap_unallocated_columns_being_dealloced:
[----:B------:R-:W-:Y:S05]  /*bca0*/  BPT.TRAP 0x1 ;  /* 0x000000040000795c */ /* 0x000fea0000300000 */
[----:B------:R-:W-:-:S04]  /*bcb0*/  HFMA2 R3, -RZ, RZ, 0, 0 ;  /* 0x00000000ff037431 */ /* 0x000fc800000001ff */
[----:B------:R-:W-:Y:S05]  /*bcc0*/  RET.REL.NODEC R2 `(_ZN7cutlass13device_kernelINS_4gemm6kernel13GemmUniversalIN4cute5tupleIJiiiiEEENS1_10collective13CollectiveMmaINS1_35MainloopSm100TmaUmmaWarpSpecializedILi52ELi2ELi4ENS5_IJNS4_1CILi4EEENSA_ILi1EEESC_EEEEENS5_IJNSA_ILi128EEESF_NSA_ILi32EEEEEENS_12float_e4m3_tENS5_IJlSC_lEEESI_SJ_NS4_8TiledMMAINS4_8MMA_AtomIJNS4_10MMA_TraitsINS4_25SM100_MMA_F8F6F4_2x1SM_SSEJSI_SI_fSF_SF_NS4_17integral_constantINS4_4UMMA5MajorELSQ_0EEESR_NSO_INSP_7ScaleInELSS_0EEEST_EEEEEENS4_6LayoutINS5_IJSC_SC_SC_EEENS5_IJNSA_ILi0EEESY_SY_EEEEENS5_IJNS4_10UnderscoreES11_S11_EEEEENS4_18SM100_TMA_2SM_LOADENS4_14ComposedLayoutINS4_7SwizzleILi1ELi4ELi3EEENS4_18smem_ptr_flag_bitsILi8EEENSW_INS5_IJNSA_ILi8EEESG_EEENS5_IJSG_SC_EEEEEEEvNS4_8identityENS4_28SM100_TMA_2SM_LOAD_MULTICASTES1E_vS1F_EENS_8epilogue10collective18CollectiveEpilogueINS1I_23Sm100TmaWarpSpecializedILi2ELi2ELi32ELb0ELb0EEEJNS5_IJNSA_ILi64EEESF_SG_EEENS5_IJNSW_IS1N_SC_EENSW_INS5_IJSG_NSA_ILi2EEEEEENS5_IJSC_S1N_EEEEEEEESI_SJ_SI_SJ_NS1I_6fusion15FusionCallbacksIS1M_NS1V_17LinearCombinationISI_fSI_fLNS_15FloatRoundStyleE2EEES1O_S1U_JEEENS4_5SM1004TMEM4LOAD26SM100_TMEM_LOAD_32dp32b32xENS4_13SM90_TMA_LOADES1E_NS4_39AutoVectorizingCopyWithAssumedAlignmentILi128EEENS4_14SM90_TMA_STOREES1E_S27_S27_EEEvvEEEEvNT_6ParamsE) ;  /* 0xffffff4002cc7950 */ /* 0x000fea0003c3ffff */
.L_x_307:
[----:B------:R-:W-:-:S00]  /*bcd0*/  BRA `(.L_x_307) ;  /* 0xfffffffc00fc7947 */ /* 0x000fc0000383ffff */
[----:B------:R-:W-:-:S00]  /*bce0*/  NOP ;  /* 0x0000000000007918 */ /* 0x000fc00000000000 */
        /* <DEDUP_REMOVED lines=9> */
.L_x_308:


//--------------------- .nv.global.init           --------------------------
	.section	.nv.global.init,"aw",@progbits
.nv.global.init:
	.type		$str$27,@object
	.size		$str$27,($str$28 - $str$27)
$str$27:
        /*0000*/ 	.byte	0x28, 0x61, 0x64, 0x64, 0x72, 0x65, 0x73, 0x73, 0x20, 0x26, 0x20, 0x6d, 0x61, 0x73, 0x6b, 0x29
        /*0010*/ 	.byte	0x20, 0x3d, 0x3d, 0x20, 0x30, 0x00
	.type		$str$28,@object
	.size		$str$28,($str$26 - $str$28)
$str$28:
        /*0016*/ 	.byte	0x2f, 0x74, 0x6d, 0x70, 0x2f, 0x63, 0x75, 0x74, 0x6c, 0x61, 0x73, 0x73, 0x5f, 0x73, 0x77, 0x65
        /*0026*/ 	.byte	0x65, 0x70, 0x5f, 0x73, 0x72, 0x63, 0x2f, 0x69, 0x6e, 0x63, 0x6c, 0x75, 0x64, 0x65, 0x2f, 0x63
        /*0036*/ 	.byte	0x75, 0x74, 0x65, 0x2f, 0x70, 0x6f, 0x69, 0x6e, 0x74, 0x65, 0x72, 0x5f, 0x66, 0x6c, 0x61, 0x67
        /*0046*/ 	.byte	0x67, 0x65, 0x64, 0x2e, 0x68, 0x70, 0x70, 0x00
	.type		$str$26,@object
	.size		$str$26,($str$25 - $str$26)
$str$26:
        /*004e*/ 	.byte	0x2f, 0x74, 0x6d, 0x70, 0x2f, 0x63, 0x75, 0x74, 0x6c, 0x61, 0x73, 0x73, 0x5f, 0x73, 0x77, 0x65
        /*005e*/ 	.byte	0x65, 0x70, 0x5f, 0x73, 0x72, 0x63, 0x2f, 0x69, 0x6e, 0x63, 0x6c, 0x75, 0x64, 0x65, 0x2f, 0x63
        /*006e*/ 	.byte	0x75, 0x74, 0x65, 0x2f, 0x61, 0x74, 0x6f, 0x6d, 0x2f, 0x63, 0x6f, 0x70, 0x79, 0x5f, 0x74, 0x72
        /*007e*/ 	.byte	0x61, 0x69, 0x74, 0x73, 0x5f, 0x73, 0x6d, 0x31, 0x30, 0x30, 0x2e, 0x68, 0x70, 0x70, 0x00
	.type		$str$25,@object
	.size		$str$25,(__unnamed_1 - $str$25)
$str$25:
        /*008d*/ 	.byte	0x28, 0x28, 0x75, 0x69, 0x6e, 0x74, 0x33, 0x32, 0x5f, 0x74, 0x28, 0x74, 0x68, 0x72, 0x65, 0x61
        /*009d*/ 	.byte	0x64, 0x49, 0x64, 0x78, 0x2e, 0x78, 0x29, 0x20, 0x2f, 0x20, 0x33, 0x32, 0x29, 0x20, 0x25, 0x20
        /*00ad*/ 	.byte	0x34, 0x29, 0x20, 0x3d, 0x3d, 0x20, 0x28, 0x28, 0x28, 0x74, 0x6d, 0x65, 0x6d, 0x5f, 0x61, 0x64
        /*00bd*/ 	.byte	0x64, 0x72, 0x20, 0x3e, 0x3e, 0x20, 0x31, 0x36, 0x29, 0x20, 0x2f, 0x20, 0x33, 0x32, 0x29, 0x20
        /*00cd*/ 	.byte	0x25, 0x20, 0x34, 0x29, 0x00
	.type		__unnamed_1,@object
	.size		__unnamed_1,(__unnamed_2 - __unnamed_1)
__unnamed_1:
        /*00d2*/ 	.byte	0x61, 0x75, 0x74, 0x6f, 0x20, 0x63, 0x75, 0x74, 0x65, 0x3a, 0x3a, 0x61, 0x73, 0x5f, 0x70, 0x6f
        /* <DEDUP_REMOVED lines=24> */
        /*0262*/ 	.byte	0x3a, 0x3a, 0x43, 0x3c, 0x34, 0x30, 0x39, 0x36, 0x3e, 0x3e, 0x3e, 0x3e, 0x5d, 0x00
	.type		__unnamed_2,@object
	.size		__unnamed_2,(.L_2 - __unnamed_2)
__unnamed_2:
        /* <DEDUP_REMOVED lines=40> */
        /*04f0*/ 	.byte	0x74, 0x65, 0x3a, 0x3a, 0x43, 0x3c, 0x30, 0x3e, 0x3e, 0x3e, 0x3e, 0x5d, 0x00
.L_2:


//--------------------- .nv.shared._ZN7cutlass13device_kernelINS_4gemm6kernel13GemmUniversalIN4cute5tupleIJiiiiEEENS1_10collective13CollectiveMmaINS1_35MainloopSm100TmaUmmaWarpSpecializedILi52ELi2ELi4ENS5_IJNS4_1CILi4EEENSA_ILi1EEESC_EEEEENS5_IJNSA_ILi128EEESF_NSA_ILi32EEEEEENS_12float_e4m3_tENS5_IJlSC_lEEESI_SJ_NS4_8TiledMMAINS4_8MMA_AtomIJNS4_10MMA_TraitsINS4_25SM100_MMA_F8F6F4_2x1SM_SSEJSI_SI_fSF_SF_NS4_17integral_constantINS4_4UMMA5MajorELSQ_0EEESR_NSO_INSP_7ScaleInELSS_0EEEST_EEEEEENS4_6LayoutINS5_IJSC_SC_SC_EEENS5_IJNSA_ILi0EEESY_SY_EEEEENS5_IJNS4_10UnderscoreES11_S11_EEEEENS4_18SM100_TMA_2SM_LOADENS4_14ComposedLayoutINS4_7SwizzleILi1ELi4ELi3EEENS4_18smem_ptr_flag_bitsILi8EEENSW_INS5_IJNSA_ILi8EEESG_EEENS5_IJSG_SC_EEEEEEEvNS4_8identityENS4_28SM100_TMA_2SM_LOAD_MULTICASTES1E_vS1F_EENS_8epilogue10collective18CollectiveEpilogueINS1I_23Sm100TmaWarpSpecializedILi2ELi2ELi32ELb0ELb0EEEJNS5_IJNSA_ILi64EEESF_SG_EEENS5_IJNSW_IS1N_SC_EENSW_INS5_IJSG_NSA_ILi2EEEEEENS5_IJSC_S1N_EEEEEEEESI_SJ_SI_SJ_NS1I_6fusion15FusionCallbacksIS1M_NS1V_17LinearCombinationISI_fSI_fLNS_15FloatRoundStyleE2EEES1O_S1U_JEEENS4_5SM1004TMEM4LOAD26SM100_TMEM_LOAD_32dp32b32xENS4_13SM90_TMA_LOADES1E_NS4_39AutoVectorizingCopyWithAssumedAlignmentILi128EEENS4_14SM90_TMA_STOREES1E_S27_S27_EEEvvEEEEvNT_6ParamsE --------------------------
	.section	.nv.shared._ZN7cutlass13device_kernelINS_4gemm6kernel13GemmUniversalIN4cute5tupleIJiiiiEEENS1_10collective13CollectiveMmaINS1_35MainloopSm100TmaUmmaWarpSpecializedILi52ELi2ELi4ENS5_IJNS4_1CILi4EEENSA_ILi1EEESC_EEEEENS5_IJNSA_ILi128EEESF_NSA_ILi32EEEEEENS_12float_e4m3_tENS5_IJlSC_lEEESI_SJ_NS4_8TiledMMAINS4_8MMA_AtomIJNS4_10MMA_TraitsINS4_25SM100_MMA_F8F6F4_2x1SM_SSEJSI_SI_fSF_SF_NS4_17integral_constantINS4_4UMMA5MajorELSQ_0EEESR_NSO_INSP_7ScaleInELSS_0EEEST_EEEEEENS4_6LayoutINS5_IJSC_SC_SC_EEENS5_IJNSA_ILi0EEESY_SY_EEEEENS5_IJNS4_10UnderscoreES11_S11_EEEEENS4_18SM100_TMA_2SM_LOADENS4_14ComposedLayoutINS4_7SwizzleILi1ELi4ELi3EEENS4_18smem_ptr_flag_bitsILi8EEENSW_INS5_IJNSA_ILi8EEESG_EEENS5_IJSG_SC_EEEEEEEvNS4_8identityENS4_28SM100_TMA_2SM_LOAD_MULTICASTES1E_vS1F_EENS_8epilogue10collective18CollectiveEpilogueINS1I_23Sm100TmaWarpSpecializedILi2ELi2ELi32ELb0ELb0EEEJNS5_IJNSA_ILi64EEESF_SG_EEENS5_IJNSW_IS1N_SC_EENSW_INS5_IJSG_NSA_ILi2EEEEEENS5_IJSC_S1N_EEEEEEEESI_SJ_SI_SJ_NS1I_6fusion15FusionCallbacksIS1M_NS1V_17LinearCombinationISI_fSI_fLNS_15FloatRoundStyleE2EEES1O_S1U_JEEENS4_5SM1004TMEM4LOAD26SM100_TMEM_LOAD_32dp32b32xENS4_13SM90_TMA_LOADES1E_NS4_39AutoVectorizingCopyWithAssumedAlignmentILi128EEENS4_14SM90_TMA_STOREES1E_S27_S27_EEEvvEEEEvNT_6ParamsE,"aw",@nobits
	.sectionflags	@""
	.align	16
	.zero		1024


//--------------------- .nv.shared.reserved.0     --------------------------
	.section	.nv.shared.reserved.0,"aw",@nobits
	.weak		__nv_reservedSMEM_offset_0_alias
	.size		__nv_reservedSMEM_offset_0_alias, 0, 64
	.other		__nv_reservedSMEM_offset_0_alias,@"STO_CUDA_RESERVED_SHARED STV_DEFAULT"
__nv_reservedSMEM_offset_0_alias:
	.zero		0
.nv.shared.reserved.0:
	.zero		64
	.weak		__nv_reservedSMEM_tcgen05_partition
	.type		__nv_reservedSMEM_tcgen05_partition,@object
	.size		__nv_reservedSMEM_tcgen05_partition,(.L_0 - __nv_reservedSMEM_tcgen05_partition)
__nv_reservedSMEM_tcgen05_partition:
	.zero		32
.L_0:


//--------------------- .nv.global                --------------------------
	.section	.nv.global,"aw",@nobits
.nv.global:
	.type		_ZN40_INTERNAL_b93d224f_4_k_cu_da4cc1de_215634cute1_E,@object
	.size		_ZN40_INTERNAL_b93d224f_4_k_cu_da4cc1de_215634cute1_E,(_ZN40_INTERNAL_b93d224f_4_k_cu_da4cc1de_215634cuda3std3__45__cpo6cbeginE - _ZN40_INTERNAL_b93d224f_4_k_cu_da4cc1de_215634cute1_E)
_ZN40_INTERNAL_b93d224f_4_k_cu_da4cc1de_215634cute1_E:
	.zero		1
	.type		_ZN40_INTERNAL_b93d224f_4_k_cu_da4cc1de_215634cuda3std3__45__cpo6cbeginE,@object
	.size		_ZN40_INTERNAL_b93d224f_4_k_cu_da4cc1de_215634cuda3std3__45__cpo6cbeginE,(_ZN40_INTERNAL_b93d224f_4_k_cu_da4cc1de_215634cuda3std3__48in_placeE - _ZN40_INTERNAL_b93d224f_4_k_cu_da4cc1de_215634cuda3std3__45__cpo6cbeginE)
_ZN40_INTERNAL_b93d224f_4_k_cu_da4cc1de_215634cuda3std3__45__cpo6cbeginE:
	.zero		1
	.type		_ZN40_INTERNAL_b93d224f_4_k_cu_da4cc1de_215634cuda3std3__48in_placeE,@object
	.size		_ZN40_INTERNAL_b93d224f_4_k_cu_da4cc1de_215634cuda3std3__48in_placeE,(_ZN40_INTERNAL_b93d224f_4_k_cu_da4cc1de_215634cuda3std6ranges3__45__cpo9iter_moveE - _ZN40_INTERNAL_b93d224f_4_k_cu_da4cc1de_215634cuda3std3__48in_placeE)
_ZN40_INTERNAL_b93d224f_4_k_cu_da4cc1de_215634cuda3std3__48in_placeE:
	.zero		1
	.type		_ZN40_INTERNAL_b93d224f_4_k_cu_da4cc1de_215634cuda3std6ranges3__45__cpo9iter_moveE,@object
	.size		_ZN40_INTERNAL_b93d224f_4_k_cu_da4cc1de_215634cuda3std6ranges3__45__cpo9iter_moveE,(_ZN40_INTERNAL_b93d224f_4_k_cu_da4cc1de_215634cuda3std3__45__cpo5beginE - _ZN40_INTERNAL_b93d224f_4_k_cu_da4cc1de_215634cuda3std6ranges3__45__cpo9iter_moveE)
_ZN40_INTERNAL_b93d224f_4_k_cu_da4cc1de_215634cuda3std6ranges3__45__cpo9iter_moveE:
	.zero		1
	.type		_ZN40_INTERNAL_b93d224f_4_k_cu_da4cc1de_215634cuda3std3__45__cpo5beginE,@object
	.size		_ZN40_INTERNAL_b93d224f_4_k_cu_da4cc1de_215634cuda3std3__45__cpo5beginE,(_ZN40_INTERNAL_b93d224f_4_k_cu_da4cc1de_215634cuda3std3__442_GLOBAL__N__b93d224f_4_k_cu_da4cc1de_215636ignoreE - _ZN40_INTERNAL_b93d224f_4_k_cu_da4cc1de_215634cuda3std3__45__cpo5beginE)
_ZN40_INTERNAL_b93d224f_4_k_cu_da4cc1de_215634cuda3std3__45__cpo5beginE:
	.zero		1
	.type		_ZN40_INTERNAL_b93d224f_4_k_cu_da4cc1de_215634cuda3std3__442_GLOBAL__N__b93d224f_4_k_cu_da4cc1de_215636ignoreE,@object
	.size		_ZN40_INTERNAL_b93d224f_4_k_cu_da4cc1de_215634cuda3std3__442_GLOBAL__N__b93d224f_4_k_cu_da4cc1de_215636ignoreE,(_ZN40_INTERNAL_b93d224f_4_k_cu_da4cc1de_215634cute7productE - _ZN40_INTERNAL_b93d224f_4_k_cu_da4cc1de_215634cuda3std3__442_GLOBAL__N__b93d224f_4_k_cu_da4cc1de_215636ignoreE)
_ZN40_INTERNAL_b93d224f_4_k_cu_da4cc1de_215634cuda3std3__442_GLOBAL__N__b93d224f_4_k_cu_da4cc1de_215636ignoreE:
	.zero		1
	.type		_ZN40_INTERNAL_b93d224f_4_k_cu_da4cc1de_215634cute7productE,@object
	.size		_ZN40_INTERNAL_b93d224f_4_k_cu_da4cc1de_215634cute7productE,(_ZN40_INTERNAL_b93d224f_4_k_cu_da4cc1de_215634cuda3std3__45__cpo3endE - _ZN40_INTERNAL_b93d224f_4_k_cu_da4cc1de_215634cute7productE)
_ZN40_INTERNAL_b93d224f_4_k_cu_da4cc1de_215634cute7productE:
	.zero		1
	.type		_ZN40_INTERNAL_b93d224f_4_k_cu_da4cc1de_215634cuda3std3__45__cpo3endE,@object
	.size		_ZN40_INTERNAL_b93d224f_4_k_cu_da4cc1de_215634cuda3std3__45__cpo3endE,(_ZN40_INTERNAL_b93d224f_4_k_cu_da4cc1de_215634cuda3std3__419piecewise_constructE - _ZN40_INTERNAL_b93d224f_4_k_cu_da4cc1de_215634cuda3std3__45__cpo3endE)
_ZN40_INTERNAL_b93d224f_4_k_cu_da4cc1de_215634cuda3std3__45__cpo3endE:
	.zero		1
	.type		_ZN40_INTERNAL_b93d224f_4_k_cu_da4cc1de_215634cuda3std3__419piecewise_constructE,@object
	.size		_ZN40_INTERNAL_b93d224f_4_k_cu_da4cc1de_215634cuda3std3__419piecewise_constructE,(_ZN40_INTERNAL_b93d224f_4_k_cu_da4cc1de_215634cuda3std3__45__cpo4cendE - _ZN40_INTERNAL_b93d224f_4_k_cu_da4cc1de_215634cuda3std3__419piecewise_constructE)
_ZN40_INTERNAL_b93d224f_4_k_cu_da4cc1de_215634cuda3std3__419piecewise_constructE:
	.zero		1
	.type		_ZN40_INTERNAL_b93d224f_4_k_cu_da4cc1de_215634cuda3std3__45__cpo4cendE,@object
	.size		_ZN40_INTERNAL_b93d224f_4_k_cu_da4cc1de_215634cuda3std3__45__cpo4cendE,(_ZN40_INTERNAL_b93d224f_4_k_cu_da4cc1de_215634cuda3std6ranges3__45__cpo4swapE - _ZN40_INTERNAL_b93d224f_4_k_cu_da4cc1de_215634cuda3std3__45__cpo4cendE)
_ZN40_INTERNAL_b93d224f_4_k_cu_da4cc1de_215634cuda3std3__45__cpo4cendE:
	.zero		1
	.type		_ZN40_INTERNAL_b93d224f_4_k_cu_da4cc1de_215634cuda3std6ranges3__45__cpo4swapE,@object
	.size		_ZN40_INTERNAL_b93d224f_4_k_cu_da4cc1de_215634cuda3std6ranges3__45__cpo4swapE,(.L_10 - _ZN40_INTERNAL_b93d224f_4_k_cu_da4cc1de_215634cuda3std6ranges3__45__cpo4swapE)
_ZN40_INTERNAL_b93d224f_4_k_cu_da4cc1de_215634cuda3std6ranges3__45__cpo4swapE:
	.zero		1
.L_10:


//--------------------- .nv.constant0._ZN7cutlass13device_kernelINS_4gemm6kernel13GemmUniversalIN4cute5tupleIJiiiiEEENS1_10collective13CollectiveMmaINS1_35MainloopSm100TmaUmmaWarpSpecializedILi52ELi2ELi4ENS5_IJNS4_1CILi4EEENSA_ILi1EEESC_EEEEENS5_IJNSA_ILi128EEESF_NSA_ILi32EEEEEENS_12float_e4m3_tENS5_IJlSC_lEEESI_SJ_NS4_8TiledMMAINS4_8MMA_AtomIJNS4_10MMA_TraitsINS4_25SM100_MMA_F8F6F4_2x1SM_SSEJSI_SI_fSF_SF_NS4_17integral_constantINS4_4UMMA5MajorELSQ_0EEESR_NSO_INSP_7ScaleInELSS_0EEEST_EEEEEENS4_6LayoutINS5_IJSC_SC_SC_EEENS5_IJNSA_ILi0EEESY_SY_EEEEENS5_IJNS4_10UnderscoreES11_S11_EEEEENS4_18SM100_TMA_2SM_LOADENS4_14ComposedLayoutINS4_7SwizzleILi1ELi4ELi3EEENS4_18smem_ptr_flag_bitsILi8EEENSW_INS5_IJNSA_ILi8EEESG_EEENS5_IJSG_SC_EEEEEEEvNS4_8identityENS4_28SM100_TMA_2SM_LOAD_MULTICASTES1E_vS1F_EENS_8epilogue10collective18CollectiveEpilogueINS1I_23Sm100TmaWarpSpecializedILi2ELi2ELi32ELb0ELb0EEEJNS5_IJNSA_ILi64EEESF_SG_EEENS5_IJNSW_IS1N_SC_EENSW_INS5_IJSG_NSA_ILi2EEEEEENS5_IJSC_S1N_EEEEEEEESI_SJ_SI_SJ_NS1I_6fusion15FusionCallbacksIS1M_NS1V_17LinearCombinationISI_fSI_fLNS_15FloatRoundStyleE2EEES1O_S1U_JEEENS4_5SM1004TMEM4LOAD26SM100_TMEM_LOAD_32dp32b32xENS4_13SM90_TMA_LOADES1E_NS4_39AutoVectorizingCopyWithAssumedAlignmentILi128EEENS4_14SM90_TMA_STOREES1E_S27_S27_EEEvvEEEEvNT_6ParamsE --------------------------
	.section	.nv.constant0._ZN7cutlass13device_kernelINS_4gemm6kernel13GemmUniversalIN4cute5tupleIJiiiiEEENS1_10collective13CollectiveMmaINS1_35MainloopSm100TmaUmmaWarpSpecializedILi52ELi2ELi4ENS5_IJNS4_1CILi4EEENSA_ILi1EEESC_EEEEENS5_IJNSA_ILi128EEESF_NSA_ILi32EEEEEENS_12float_e4m3_tENS5_IJlSC_lEEESI_SJ_NS4_8TiledMMAINS4_8MMA_AtomIJNS4_10MMA_TraitsINS4_25SM100_MMA_F8F6F4_2x1SM_SSEJSI_SI_fSF_SF_NS4_17integral_constantINS4_4UMMA5MajorELSQ_0EEESR_NSO_INSP_7ScaleInELSS_0EEEST_EEEEEENS4_6LayoutINS5_IJSC_SC_SC_EEENS5_IJNSA_ILi0EEESY_SY_EEEEENS5_IJNS4_10UnderscoreES11_S11_EEEEENS4_18SM100_TMA_2SM_LOADENS4_14ComposedLayoutINS4_7SwizzleILi1ELi4ELi3EEENS4_18smem_ptr_flag_bitsILi8EEENSW_INS5_IJNSA_ILi8EEESG_EEENS5_IJSG_SC_EEEEEEEvNS4_8identityENS4_28SM100_TMA_2SM_LOAD_MULTICASTES1E_vS1F_EENS_8epilogue10collective18CollectiveEpilogueINS1I_23Sm100TmaWarpSpecializedILi2ELi2ELi32ELb0ELb0EEEJNS5_IJNSA_ILi64EEESF_SG_EEENS5_IJNSW_IS1N_SC_EENSW_INS5_IJSG_NSA_ILi2EEEEEENS5_IJSC_S1N_EEEEEEEESI_SJ_SI_SJ_NS1I_6fusion15FusionCallbacksIS1M_NS1V_17LinearCombinationISI_fSI_fLNS_15FloatRoundStyleE2EEES1O_S1U_JEEENS4_5SM1004TMEM4LOAD26SM100_TMEM_LOAD_32dp32b32xENS4_13SM90_TMA_LOADES1E_NS4_39AutoVectorizingCopyWithAssumedAlignmentILi128EEENS4_14SM90_TMA_STOREES1E_S27_S27_EEEvvEEEEvNT_6ParamsE,"a",@progbits
	.sectionflags	@""
	.align	4
.nv.constant0._ZN7cutlass13device_kernelINS_4gemm6kernel13GemmUniversalIN4cute5tupleIJiiiiEEENS1_10collective13CollectiveMmaINS1_35MainloopSm100TmaUmmaWarpSpecializedILi52ELi2ELi4ENS5_IJNS4_1CILi4EEENSA_ILi1EEESC_EEEEENS5_IJNSA_ILi128EEESF_NSA_ILi32EEEEEENS_12float_e4m3_tENS5_IJlSC_lEEESI_SJ_NS4_8TiledMMAINS4_8MMA_AtomIJNS4_10MMA_TraitsINS4_25SM100_MMA_F8F6F4_2x1SM_SSEJSI_SI_fSF_SF_NS4_17integral_constantINS4_4UMMA5MajorELSQ_0EEESR_NSO_INSP_7ScaleInELSS_0EEEST_EEEEEENS4_6LayoutINS5_IJSC_SC_SC_EEENS5_IJNSA_ILi0EEESY_SY_EEEEENS5_IJNS4_10UnderscoreES11_S11_EEEEENS4_18SM100_TMA_2SM_LOADENS4_14ComposedLayoutINS4_7SwizzleILi1ELi4ELi3EEENS4_18smem_ptr_flag_bitsILi8EEENSW_INS5_IJNSA_ILi8EEESG_EEENS5_IJSG_SC_EEEEEEEvNS4_8identityENS4_28SM100_TMA_2SM_LOAD_MULTICASTES1E_vS1F_EENS_8epilogue10collective18CollectiveEpilogueINS1I_23Sm100TmaWarpSpecializedILi2ELi2ELi32ELb0ELb0EEEJNS5_IJNSA_ILi64EEESF_SG_EEENS5_IJNSW_IS1N_SC_EENSW_INS5_IJSG_NSA_ILi2EEEEEENS5_IJSC_S1N_EEEEEEEESI_SJ_SI_SJ_NS1I_6fusion15FusionCallbacksIS1M_NS1V_17LinearCombinationISI_fSI_fLNS_15FloatRoundStyleE2EEES1O_S1U_JEEENS4_5SM1004TMEM4LOAD26SM100_TMEM_LOAD_32dp32b32xENS4_13SM90_TMA_LOADES1E_NS4_39AutoVectorizingCopyWithAssumedAlignmentILi128EEENS4_14SM90_TMA_STOREES1E_S27_S27_EEEvvEEEEvNT_6ParamsE:
	.zero		2944


//--------------------- SYMBOLS --------------------------

	.type		.nv.reservedSmem.offset0,@object
	.size		.nv.reservedSmem.offset0,0x4
	.type		.nv.reservedSmem.cap,@object
	.size		.nv.reservedSmem.cap,0x4
	.type		__assertfail,@function
